def matmul_kernel(
    a_ptr,
    b_ptr,
    c_ptr,
    M,
    N,
    K,
    stride_am,
    stride_ak,
    stride_bk,
    stride_bn,
    stride_cm,
    stride_cn,
    BLOCK_M: tl.constexpr,
    BLOCK_N: tl.constexpr,
    BLOCK_K: tl.constexpr,
    GROUP_M: tl.constexpr,
):
    pid = tl.program_id(axis=0)
    num_pid_m = tl.cdiv(M, BLOCK_M)
    num_pid_n = tl.cdiv(N, BLOCK_N)
    num_pid_in_group = GROUP_M * num_pid_n
    group_id = pid // num_pid_in_group
    first_pid_m = group_id * GROUP_M
    group_size_m = min(num_pid_m - first_pid_m, GROUP_M)
    pid_m = first_pid_m + ((pid % num_pid_in_group) % group_size_m)
    pid_n = (pid % num_pid_in_group) // group_size_m

    offs_am = (pid_m * BLOCK_M + tl.arange(0, BLOCK_M)) % M
    offs_bn = (pid_n * BLOCK_N + tl.arange(0, BLOCK_N)) % N
    offs_k = tl.arange(0, BLOCK_K)
    a_ptrs = a_ptr + offs_am[:, None] * stride_am + offs_k[None, :] * stride_ak
    b_ptrs = b_ptr + offs_k[:, None] * stride_bk + offs_bn[None, :] * stride_bn

    acc = tl.zeros((BLOCK_M, BLOCK_N), dtype=tl.float32)
    for kk in range(0, tl.cdiv(K, BLOCK_K)):
        a = tl.load(a_ptrs, mask=offs_k[None, :] < K - kk * BLOCK_K, other=0.0)
        b = tl.load(b_ptrs, mask=offs_k[:, None] < K - kk * BLOCK_K, other=0.0)
        acc = tl.dot(a, b, acc)
        a_ptrs += BLOCK_K * stride_ak
        b_ptrs += BLOCK_K * stride_bk

    c = acc.to(c_ptr.dtype.element_ty)
    offs_cm = pid_m * BLOCK_M + tl.arange(0, BLOCK_M)
    offs_cn = pid_n * BLOCK_N + tl.arange(0, BLOCK_N)
    c_ptrs = c_ptr + offs_cm[:, None] * stride_cm + offs_cn[None, :] * stride_cn
    mask = (offs_cm[:, None] < M) & (offs_cn[None, :] < N)
    tl.store(c_ptrs, c, mask=mask)

# config = {"BLOCK_K": 64, "BLOCK_M": 16, "BLOCK_N": 512, "GROUP_M": 8, "arch": "sm_90", "dtype": "fp8e4m3", "num_ctas": 1, "num_stages": 2, "num_warps": 2}
# arch = sm_90


// ===== COMPILED SASS (sm_90a) =====

	.target	sm_90a

	.elftype	@"ET_EXEC"


//--------------------- .note.nv.tkinfo           --------------------------
	.section	.note.nv.tkinfo,"",@"SHT_NOTE"
	.sectionflags	@"SHF_NOTE_NV_TKINFO"
	.tkinfo
        /*0018*/ 	.word	0x00000002
        /*0030*/ 	.string	""
        /*0030*/ 	.string	"ptxas"
        /*0030*/ 	.string	"Cuda compilation tools, release 13.0, V13.0.88"
        /*0030*/ 	.string	"Build cuda_13.0.r13.0/compiler.36424714_0"
        /*0030*/ 	.string	"-v  -suppress-debug-info  -lineinfo  -arch sm_90a "



//--------------------- .note.nv.cuinfo           --------------------------
	.section	.note.nv.cuinfo,"",@"SHT_NOTE"
	.sectionflags	@"SHF_NOTE_NV_CUINFO"
        /*0018*/ 	.short	0x0002
        /*001a*/ 	.short	0x005a
        /*001c*/ 	.short	0x0082
	.zero		2


//--------------------- .nv.info                  --------------------------
	.section	.nv.info,"",@"SHT_CUDA_INFO"
	.align	4


	//----- nvinfo : EIATTR_REGCOUNT
	.align		4
        /*0000*/ 	.byte	0x04, 0x2f
        /*0002*/ 	.short	(.L_1 - .L_0)
	.align		4
.L_0:
        /*0004*/ 	.word	index@(matmul_kernel)
        /*0008*/ 	.word	0x00000020


	//----- nvinfo : EIATTR_FRAME_SIZE
	.align		4
.L_1:
        /*000c*/ 	.byte	0x04, 0x11
        /*000e*/ 	.short	(.L_3 - .L_2)
	.align		4
.L_2:
        /*0010*/ 	.word	index@(matmul_kernel)
        /*0014*/ 	.word	0x00002908


	//----- nvinfo : EIATTR_MIN_STACK_SIZE
	.align		4
.L_3:
        /*0018*/ 	.byte	0x04, 0x12
        /*001a*/ 	.short	(.L_5 - .L_4)
	.align		4
.L_4:
        /*001c*/ 	.word	index@(matmul_kernel)
        /*0020*/ 	.word	0x00002908
.L_5:


//--------------------- .nv.compat                --------------------------
	.section	.nv.compat,"",@"SHT_CUDA_COMPAT_INFO"
	.align	4
        /*0000*/ 	.byte	0x02, 0x09, 0x01, 0x00, 0x02, 0x02, 0x02, 0x00, 0x02, 0x05, 0x05, 0x00, 0x03, 0x07, 0x01, 0x01
        /*0010*/ 	.byte	0x02, 0x03, 0x00, 0x00, 0x02, 0x06, 0x01, 0x00, 0x04, 0x0b, 0x08, 0x00, 0x00, 0x00, 0x00, 0x00
        /*0020*/ 	.byte	0x00, 0x00, 0x00, 0x00


//--------------------- .nv.info.matmul_kernel    --------------------------
	.section	.nv.info.matmul_kernel,"",@"SHT_CUDA_INFO"
	.sectionflags	@""
	.align	4


	//----- nvinfo : EIATTR_CUDA_API_VERSION
	.align		4
        /*0000*/ 	.byte	0x04, 0x37
        /*0002*/ 	.short	(.L_7 - .L_6)
.L_6:
        /*0004*/ 	.word	0x00000082


	//----- nvinfo : EIATTR_KPARAM_INFO
	.align		4
.L_7:
        /*0008*/ 	.byte	0x04, 0x17
        /*000a*/ 	.short	(.L_9 - .L_8)
.L_8:
        /*000c*/ 	.word	0x00000000
        /*0010*/ 	.short	0x000d
        /*0012*/ 	.short	0x0048
        /*0014*/ 	.byte	0x00, 0xf4, 0x21, 0x00


	//----- nvinfo : EIATTR_KPARAM_INFO
	.align		4
.L_9:
        /*0018*/ 	.byte	0x04, 0x17
        /*001a*/ 	.short	(.L_11 - .L_10)
.L_10:
        /*001c*/ 	.word	0x00000000
        /*0020*/ 	.short	0x000c
        /*0022*/ 	.short	0x0040
        /*0024*/ 	.byte	0x00, 0xf4, 0x21, 0x00


	//----- nvinfo : EIATTR_KPARAM_INFO
	.align		4
.L_11:
        /*0028*/ 	.byte	0x04, 0x17
        /*002a*/ 	.short	(.L_13 - .L_12)
.L_12:
        /*002c*/ 	.word	0x00000000
        /*0030*/ 	.short	0x000b
        /*0032*/ 	.short	0x0038
        /*0034*/ 	.byte	0x00, 0xf0, 0x11, 0x00


	//----- nvinfo : EIATTR_KPARAM_INFO
	.align		4
.L_13:
        /*0038*/ 	.byte	0x04, 0x17
        /*003a*/ 	.short	(.L_15 - .L_14)
.L_14:
        /*003c*/ 	.word	0x00000000
        /*0040*/ 	.short	0x000a
        /*0042*/ 	.short	0x0034
        /*0044*/ 	.byte	0x00, 0xf0, 0x11, 0x00


	//----- nvinfo : EIATTR_KPARAM_INFO
	.align		4
.L_15:
        /*0048*/ 	.byte	0x04, 0x17
        /*004a*/ 	.short	(.L_17 - .L_16)
.L_16:
        /*004c*/ 	.word	0x00000000
        /*0050*/ 	.short	0x0009
        /*0052*/ 	.short	0x0030
        /*0054*/ 	.byte	0x00, 0xf0, 0x11, 0x00


	//----- nvinfo : EIATTR_KPARAM_INFO
	.align		4
.L_17:
        /*0058*/ 	.byte	0x04, 0x17
        /*005a*/ 	.short	(.L_19 - .L_18)
.L_18:
        /*005c*/ 	.word	0x00000000
        /*0060*/ 	.short	0x0008
        /*0062*/ 	.short	0x002c
        /*0064*/ 	.byte	0x00, 0xf0, 0x11, 0x00


	//----- nvinfo : EIATTR_KPARAM_INFO
	.align		4
.L_19:
        /*0068*/ 	.byte	0x04, 0x17
        /*006a*/ 	.short	(.L_21 - .L_20)
.L_20:
        /*006c*/ 	.word	0x00000000
        /*0070*/ 	.short	0x0007
        /*0072*/ 	.short	0x0028
        /*0074*/ 	.byte	0x00, 0xf0, 0x11, 0x00


	//----- nvinfo : EIATTR_KPARAM_INFO
	.align		4
.L_21:
        /*0078*/ 	.byte	0x04, 0x17
        /*007a*/ 	.short	(.L_23 - .L_22)
.L_22:
        /*007c*/ 	.word	0x00000000
        /*0080*/ 	.short	0x0006
        /*0082*/ 	.short	0x0024
        /*0084*/ 	.byte	0x00, 0xf0, 0x11, 0x00


	//----- nvinfo : EIATTR_KPARAM_INFO
	.align		4
.L_23:
        /*0088*/ 	.byte	0x04, 0x17
        /*008a*/ 	.short	(.L_25 - .L_24)
.L_24:
        /*008c*/ 	.word	0x00000000
        /*0090*/ 	.short	0x0005
        /*0092*/ 	.short	0x0020
        /*0094*/ 	.byte	0x00, 0xf0, 0x11, 0x00


	//----- nvinfo : EIATTR_KPARAM_INFO
	.align		4
.L_25:
        /*0098*/ 	.byte	0x04, 0x17
        /*009a*/ 	.short	(.L_27 - .L_26)
.L_26:
        /*009c*/ 	.word	0x00000000
        /*00a0*/ 	.short	0x0004
        /*00a2*/ 	.short	0x001c
        /*00a4*/ 	.byte	0x00, 0xf0, 0x11, 0x00


	//----- nvinfo : EIATTR_KPARAM_INFO
	.align		4
.L_27:
        /*00a8*/ 	.byte	0x04, 0x17
        /*00aa*/ 	.short	(.L_29 - .L_28)
.L_28:
        /*00ac*/ 	.word	0x00000000
        /*00b0*/ 	.short	0x0003
        /*00b2*/ 	.short	0x0018
        /*00b4*/ 	.byte	0x00, 0xf0, 0x11, 0x00


	//----- nvinfo : EIATTR_KPARAM_INFO
	.align		4
.L_29:
        /*00b8*/ 	.byte	0x04, 0x17
        /*00ba*/ 	.short	(.L_31 - .L_30)
.L_30:
        /*00bc*/ 	.word	0x00000000
        /*00c0*/ 	.short	0x0002
        /*00c2*/ 	.short	0x0010
        /*00c4*/ 	.byte	0x00, 0xf4, 0x21, 0x00


	//----- nvinfo : EIATTR_KPARAM_INFO
	.align		4
.L_31:
        /*00c8*/ 	.byte	0x04, 0x17
        /*00ca*/ 	.short	(.L_33 - .L_32)
.L_32:
        /*00cc*/ 	.word	0x00000000
        /*00d0*/ 	.short	0x0001
        /*00d2*/ 	.short	0x0008
        /*00d4*/ 	.byte	0x00, 0xf4, 0x21, 0x00


	//----- nvinfo : EIATTR_KPARAM_INFO
	.align		4
.L_33:
        /*00d8*/ 	.byte	0x04, 0x17
        /*00da*/ 	.short	(.L_35 - .L_34)
.L_34:
        /*00dc*/ 	.word	0x00000000
        /*00e0*/ 	.short	0x0000
        /*00e2*/ 	.short	0x0000
        /*00e4*/ 	.byte	0x00, 0xf4, 0x21, 0x00


	//----- nvinfo : EIATTR_SPARSE_MMA_MASK
	.align		4
.L_35:
        /*00e8*/ 	.byte	0x03, 0x50
        /*00ea*/ 	.short	0x0000


	//----- nvinfo : EIATTR_MAXREG_COUNT
	.align		4
        /*00ec*/ 	.byte	0x03, 0x1b
        /*00ee*/ 	.short	0x00ff


	//----- nvinfo : EIATTR_NUM_BARRIERS
	.align		4
        /*00f0*/ 	.byte	0x02, 0x4c
        /*00f2*/ 	.byte	0x01
	.zero		1


	//----- nvinfo : EIATTR_ANNOTATIONS
	.align		4
        /*00f4*/ 	.byte	0x04, 0x55
        /*00f6*/ 	.short	(.L_37 - .L_36)


	//   ....[0]....
.L_36:
        /*00f8*/ 	.word	0x00000001
        /*00fc*/ 	.byte	0x20, 0x05, 0x00, 0x00, 0x01, 0x00, 0x00, 0x00, 0x50, 0x05, 0x00, 0x00, 0x01, 0x00, 0x00, 0x00
        /* <DEDUP_REMOVED lines=1814> */
        /*726c*/ 	.byte	0x50, 0xd0, 0x02, 0x00, 0x01, 0x00, 0x00, 0x00, 0x60, 0xd0, 0x02, 0x00


	//----- nvinfo : EIATTR_MERCURY_ISA_VERSION
	.align		4
.L_37:
        /*7278*/ 	.byte	0x03, 0x5f
        /*727a*/ 	.short	0x0101


	//----- nvinfo : EIATTR_EXIT_INSTR_OFFSETS
	.align		4
        /*727c*/ 	.byte	0x04, 0x1c
        /*727e*/ 	.short	(.L_39 - .L_38)


	//   ....[0]....
.L_38:
        /*7280*/ 	.word	0x00068390


	//   ....[1]....
        /*7284*/ 	.word	0x000683b0


	//----- nvinfo : EIATTR_REQNTID
	.align		4
.L_39:
        /*7288*/ 	.byte	0x04, 0x10
        /*728a*/ 	.short	(.L_41 - .L_40)
.L_40:
        /*728c*/ 	.word	0x00000040
        /*7290*/ 	.word	0x00000001
        /*7294*/ 	.word	0x00000001


	//----- nvinfo : EIATTR_CBANK_PARAM_SIZE
	.align		4
.L_41:
        /*7298*/ 	.byte	0x03, 0x19
        /*729a*/ 	.short	0x0050


	//----- nvinfo : EIATTR_PARAM_CBANK
	.align		4
        /*729c*/ 	.byte	0x04, 0x0a
        /*729e*/ 	.short	(.L_43 - .L_42)
	.align		4
.L_42:
        /*72a0*/ 	.word	index@(.nv.constant0.matmul_kernel)
        /*72a4*/ 	.short	0x0210
        /*72a6*/ 	.short	0x0050


	//----- nvinfo : EIATTR_SW_WAR
	.align		4
.L_43:
        /*72a8*/ 	.byte	0x04, 0x36
        /*72aa*/ 	.short	(.L_45 - .L_44)
.L_44:
        /*72ac*/ 	.word	0x00000008
.L_45:


//--------------------- .nv.callgraph             --------------------------
	.section	.nv.callgraph,"",@"SHT_CUDA_CALLGRAPH"
	.align	4
	.sectionentsize	8
	.align		4
        /*0000*/ 	.word	0x00000000
	.align		4
        /*0004*/ 	.word	0xffffffff
	.align		4
        /*0008*/ 	.word	0x00000000
	.align		4
        /*000c*/ 	.word	0xfffffffe
	.align		4
        /*0010*/ 	.word	0x00000000
	.align		4
        /*0014*/ 	.word	0xfffffffd
	.align		4
        /*0018*/ 	.word	0x00000000
	.align		4
        /*001c*/ 	.word	0xfffffffc


//--------------------- .text.matmul_kernel       --------------------------
	.section	.text.matmul_kernel,"ax",@progbits
	.align	128
        .global         matmul_kernel
        .type           matmul_kernel,@function
        .size           matmul_kernel,(.L_x_4 - matmul_kernel)
        .other          matmul_kernel,@"STO_CUDA_ENTRY STV_DEFAULT"
matmul_kernel:
.text.matmul_kernel:
[----:B------:R-:W0:Y:S08]  /*0000*/  LDC R1, c[0x0][0x28] ;  /* 0x00000a00ff017b82 */ /* 0x000e300000000800 */
[----:B------:R-:W1:Y:S01]  /*0010*/  LDC.64 R8, c[0x0][0x228] ;  /* 0x00008a00ff087b82 */ /* 0x000e620000000a00 */
[----:B------:R-:W2:Y:S01]  /*0020*/  S2R R14, SR_TID.X ;  /* 0x00000000000e7919 */ /* 0x000ea20000002100 */
[----:B0-----:R-:W-:Y:S01]  /*0030*/  VIADD R1, R1, 0xffffd6f8 ;  /* 0xffffd6f801017836 */ /* 0x001fe20000000000 */
[----:B------:R-:W-:Y:S01]  /*0040*/  ULDC.64 UR8, c[0x0][0x208] ;  /* 0x0000820000087ab9 */ /* 0x000fe20000000a00 */
[----:B-1----:R-:W-:-:S05]  /*0050*/  VIADD R0, R9, 0x1ff ;  /* 0x000001ff09007836 */ /* 0x002fca0000000000 */
[----:B------:R-:W-:-:S04]  /*0060*/  SHF.R.S32.HI R3, RZ, 0x1f, R0 ;  /* 0x0000001fff037819 */ /* 0x000fc80000011400 */
[----:B------:R-:W-:-:S04]  /*0070*/  LEA.HI R3, R3, R0, RZ, 0x9 ;  /* 0x0000000003037211 */ /* 0x000fc800078f48ff */
[----:B------:R-:W-:Y:S02]  /*0080*/  SHF.R.S32.HI R0, RZ, 0x9, R3 ;  /* 0x00000009ff007819 */ /* 0x000fe40000011403 */
[----:B------:R-:W0:Y:S03]  /*0090*/  S2R R3, SR_CTAID.X ;  /* 0x0000000000037919 */ /* 0x000e260000002500 */
[----:B------:R-:W-:-:S05]  /*00a0*/  IMAD.SHL.U32 R0, R0, 0x8, RZ ;  /* 0x0000000800007824 */ /* 0x000fca00078e00ff */
[-C--:B------:R-:W-:Y:S02]  /*00b0*/  IABS R7, R0.reuse ;  /* 0x0000000000077213 */ /* 0x080fe40000000000 */
[----:B------:R-:W-:Y:S02]  /*00c0*/  IABS R12, R0 ;  /* 0x00000000000c7213 */ /* 0x000fe40000000000 */
[----:B------:R-:W1:Y:S08]  /*00d0*/  I2F.RP R2, R7 ;  /* 0x0000000700027306 */ /* 0x000e700000209400 */
[----:B-1----:R-:W1:Y:S01]  /*00e0*/  MUFU.RCP R2, R2 ;  /* 0x0000000200027308 */ /* 0x002e620000001000 */
[----:B0-----:R-:W-:Y:S01]  /*00f0*/  IABS R10, R3 ;  /* 0x00000003000a7213 */ /* 0x001fe20000000000 */
[----:B-1----:R-:W-:-:S02]  /*0100*/  VIADD R4, R2, 0xffffffe ;  /* 0x0ffffffe02047836 */ /* 0x002fc40000000000 */
[----:B------:R-:W-:-:S04]  /*0110*/  IMAD.MOV R2, RZ, RZ, -R12 ;  /* 0x000000ffff027224 */ /* 0x000fc800078e0a0c */
[----:B------:R0:W1:Y:S02]  /*0120*/  F2I.FTZ.U32.TRUNC.NTZ R5, R4 ;  /* 0x0000000400057305 */ /* 0x000064000021f000 */
[----:B0-----:R-:W-:Y:S02]  /*0130*/  IMAD.MOV.U32 R4, RZ, RZ, RZ ;  /* 0x000000ffff047224 */ /* 0x001fe400078e00ff */
[----:B-1----:R-:W-:-:S04]  /*0140*/  IMAD.MOV R6, RZ, RZ, -R5 ;  /* 0x000000ffff067224 */ /* 0x002fc800078e0a05 */
[----:B------:R-:W-:Y:S02]  /*0150*/  IMAD R11, R6, R7, RZ ;  /* 0x00000007060b7224 */ /* 0x000fe400078e02ff */
[----:B------:R-:W-:Y:S02]  /*0160*/  IMAD.MOV.U32 R6, RZ, RZ, R10 ;  /* 0x000000ffff067224 */ /* 0x000fe400078e000a */
[----:B------:R-:W-:-:S06]  /*0170*/  IMAD.HI.U32 R5, R5, R11, R4 ;  /* 0x0000000b05057227 */ /* 0x000fcc00078e0004 */
[----:B------:R-:W-:-:S04]  /*0180*/  IMAD.HI.U32 R5, R5, R6, RZ ;  /* 0x0000000605057227 */ /* 0x000fc800078e00ff */
[----:B------:R-:W-:-:S05]  /*0190*/  IMAD R2, R5, R2, R6 ;  /* 0x0000000205027224 */ /* 0x000fca00078e0206 */
[----:B------:R-:W-:-:S13]  /*01a0*/  ISETP.GT.U32.AND P1, PT, R7, R2, PT ;  /* 0x000000020700720c */ /* 0x000fda0003f24070 */
[----:B------:R-:W-:Y:S02]  /*01b0*/  @!P1 IMAD.IADD R2, R2, 0x1, -R7 ;  /* 0x0000000102029824 */ /* 0x000fe400078e0a07 */
[----:B------:R-:W-:Y:S01]  /*01c0*/  @!P1 VIADD R5, R5, 0x1 ;  /* 0x0000000105059836 */ /* 0x000fe20000000000 */
[----:B------:R-:W-:Y:S02]  /*01d0*/  ISETP.NE.AND P1, PT, R0, RZ, PT ;  /* 0x000000ff0000720c */ /* 0x000fe40003f25270 */
[----:B------:R-:W-:Y:S02]  /*01e0*/  ISETP.GE.U32.AND P0, PT, R2, R7, PT ;  /* 0x000000070200720c */ /* 0x000fe40003f06070 */
[----:B------:R-:W-:-:S04]  /*01f0*/  LOP3.LUT R2, R3, R0, RZ, 0x3c, !PT ;  /* 0x0000000003027212 */ /* 0x000fc800078e3cff */
[----:B------:R-:W-:Y:S01]  /*0200*/  ISETP.GE.AND P2, PT, R2, RZ, PT ;  /* 0x000000ff0200720c */ /* 0x000fe20003f46270 */
[----:B------:R-:W-:-:S06]  /*0210*/  VIADD R2, R8, 0xf ;  /* 0x0000000f08027836 */ /* 0x000fcc0000000000 */
[----:B------:R-:W-:-:S04]  /*0220*/  @P0 VIADD R5, R5, 0x1 ;  /* 0x0000000105050836 */ /* 0x000fc80000000000 */
[----:B------:R-:W-:Y:S01]  /*0230*/  IMAD.MOV.U32 R6, RZ, RZ, R5 ;  /* 0x000000ffff067224 */ /* 0x000fe200078e0005 */
[----:B------:R-:W-:-:S03]  /*0240*/  SHF.R.S32.HI R5, RZ, 0x1f, R2 ;  /* 0x0000001fff057819 */ /* 0x000fc60000011402 */
[----:B------:R-:W-:Y:S01]  /*0250*/  @!P2 IMAD.MOV R6, RZ, RZ, -R6 ;  /* 0x000000ffff06a224 */ /* 0x000fe200078e0a06 */
[----:B------:R-:W-:Y:S02]  /*0260*/  @!P1 LOP3.LUT R6, RZ, R0, RZ, 0x33, !PT ;  /* 0x00000000ff069212 */ /* 0x000fe400078e33ff */
[----:B------:R-:W-:-:S03]  /*0270*/  LEA.HI R5, R5, R2, RZ, 0x4 ;  /* 0x0000000205057211 */ /* 0x000fc600078f20ff */
[----:B------:R-:W-:Y:S02]  /*0280*/  IMAD.SHL.U32 R2, R6, 0x8, RZ ;  /* 0x0000000806027824 */ /* 0x000fe400078e00ff */
[----:B------:R-:W-:-:S03]  /*0290*/  IMAD.MOV R6, RZ, RZ, -R6 ;  /* 0x000000ffff067224 */ /* 0x000fc600078e0a06 */
[----:B------:R-:W-:Y:S01]  /*02a0*/  LEA.HI.SX32 R4, R5, -R2, 0x1c ;  /* 0x8000000205047211 */ /* 0x000fe200078fe2ff */
[----:B------:R-:W-:Y:S02]  /*02b0*/  IMAD R15, R0, R6, R3 ;  /* 0x00000006000f7224 */ /* 0x000fe400078e0203 */
[----:B------:R-:W-:Y:S01]  /*02c0*/  IMAD.MOV.U32 R6, RZ, RZ, RZ ;  /* 0x000000ffff067224 */ /* 0x000fe200078e00ff */
[----:B------:R-:W-:Y:S02]  /*02d0*/  VIMNMX R4, R4, 0x8, PT ;  /* 0x0000000804047848 */ /* 0x000fe40003fe0100 */
[----:B------:R-:W-:Y:S02]  /*02e0*/  IABS R13, R15 ;  /* 0x0000000f000d7213 */ /* 0x000fe40000000000 */
[----:B------:R-:W-:-:S04]  /*02f0*/  IABS R11, R4 ;  /* 0x00000004000b7213 */ /* 0x000fc80000000000 */
[----:B------:R-:W0:Y:S08]  /*0300*/  I2F.RP R5, R11 ;  /* 0x0000000b00057306 */ /* 0x000e300000209400 */
[----:B0-----:R-:W0:Y:S02]  /*0310*/  MUFU.RCP R5, R5 ;  /* 0x0000000500057308 */ /* 0x001e240000001000 */
[----:B0-----:R-:W-:-:S06]  /*0320*/  VIADD R7, R5, 0xffffffe ;  /* 0x0ffffffe05077836 */ /* 0x001fcc0000000000 */
[----:B------:R-:W0:Y:S02]  /*0330*/  F2I.FTZ.U32.TRUNC.NTZ R7, R7 ;  /* 0x0000000700077305 */ /* 0x000e24000021f000 */
[----:B0-----:R-:W-:-:S04]  /*0340*/  IMAD.MOV R10, RZ, RZ, -R7 ;  /* 0x000000ffff0a7224 */ /* 0x001fc800078e0a07 */
[----:B------:R-:W-:-:S04]  /*0350*/  IMAD.MOV.U32 R0, RZ, RZ, R10 ;  /* 0x000000ffff007224 */ /* 0x000fc800078e000a */
[----:B------:R-:W-:Y:S01]  /*0360*/  IMAD R3, R0, R11, RZ ;  /* 0x0000000b00037224 */ /* 0x000fe200078e02ff */
[----:B------:R-:W-:-:S03]  /*0370*/  IABS R0, R4 ;  /* 0x0000000400007213 */ /* 0x000fc60000000000 */
[----:B------:R-:W-:-:S04]  /*0380*/  IMAD.HI.U32 R6, R7, R3, R6 ;  /* 0x0000000307067227 */ /* 0x000fc800078e0006 */
[----:B------:R-:W-:Y:S02]  /*0390*/  IMAD.MOV R0, RZ, RZ, -R0 ;  /* 0x000000ffff007224 */ /* 0x000fe400078e0a00 */
        /* <DEDUP_REMOVED lines=8> */
[----:B------:R-:W-:Y:S02]  /*0420*/  ISETP.GE.AND P2, PT, R0, RZ, PT ;  /* 0x000000ff0000720c */ /* 0x000fe40003f46270 */
[----:B------:R-:W0:Y:S05]  /*0430*/  LDC R0, c[0x0][0x230] ;  /* 0x00008c00ff007b82 */ /* 0x000e2a0000000800 */
[----:B------:R-:W-:-:S06]  /*0440*/  @P0 VIADD R6, R6, 0x1 ;  /* 0x0000000106060836 */ /* 0x000fcc0000000000 */
[----:B------:R-:W-:Y:S01]  /*0450*/  @!P2 IMAD.MOV R6, RZ, RZ, -R6 ;  /* 0x000000ffff06a224 */ /* 0x000fe200078e0a06 */
[----:B------:R-:W-:-:S05]  /*0460*/  @!P1 LOP3.LUT R6, RZ, R4, RZ, 0x33, !PT ;  /* 0x00000004ff069212 */ /* 0x000fca00078e33ff */
[----:B------:R-:W-:-:S04]  /*0470*/  IMAD.MOV R3, RZ, RZ, -R6 ;  /* 0x000000ffff037224 */ /* 0x000fc800078e0a06 */
[----:B------:R-:W-:Y:S01]  /*0480*/  IMAD R3, R4, R3, R15 ;  /* 0x0000000304037224 */ /* 0x000fe200078e020f */
[----:B--2---:R-:W-:Y:S01]  /*0490*/  SHF.R.U32.HI R4, RZ, 0x4, R14 ;  /* 0x00000004ff047819 */ /* 0x004fe2000001160e */
[----:B0-----:R-:W-:Y:S02]  /*04a0*/  VIADD R0, R0, 0x3f ;  /* 0x0000003f00007836 */ /* 0x001fe40000000000 */
[----:B------:R-:W-:Y:S01]  /*04b0*/  IMAD.IADD R3, R2, 0x1, R3 ;  /* 0x0000000102037824 */ /* 0x000fe200078e0203 */
[----:B------:R-:W-:Y:S02]  /*04c0*/  SGXT.U32 R16, R4, 0x2 ;  /* 0x000000020410781a */ /* 0x000fe40000000000 */
[----:B------:R-:W-:Y:S02]  /*04d0*/  ISETP.GT.AND P0, PT, R0, 0x3f, PT ;  /* 0x0000003f0000780c */ /* 0x000fe40003f04270 */
[----:B------:R-:W-:Y:S02]  /*04e0*/  LOP3.LUT R0, R14, 0xf, RZ, 0xc0, !PT ;  /* 0x0000000f0e007812 */ /* 0x000fe400078ec0ff */
[----:B------:R-:W-:-:S03]  /*04f0*/  LOP3.LUT R2, R16, 0x38, RZ, 0xfc, !PT ;  /* 0x0000003810027812 */ /* 0x000fc600078efcff */
[----:B------:R-:W-:Y:S02]  /*0500*/  IMAD R29, R3, 0x10, R0 ;  /* 0x00000010031d7824 */ /* 0x000fe400078e0200 */
[----:B------:R-:W-:-:S03]  /*0510*/  IMAD.SHL.U32 R0, R6, 0x200, RZ ;  /* 0x0000020006007824 */ /* 0x000fc600078e00ff */
[----:B------:R0:W-:Y:S01]  /*0520*/  STL [R1+0x1aa0], R29 ;  /* 0x001aa01d01007387 */ /* 0x0001e20000100800 */
[----:B------:R-:W-:Y:S05]  /*0530*/  @P0 BRA `(.L_x_0) ;  /* 0x00000008000c0947 */ /* 0x000fea0003800000 */
[----:B------:R-:W-:Y:S01]  /*0540*/  IMAD.SHL.U32 R2, R14, 0x10, RZ ;  /* 0x000000100e027824 */ /* 0x000fe200078e00ff */
[----:B------:R1:W-:Y:S04]  /*0550*/  STL [R1+0x5e0], RZ ;  /* 0x0005e0ff01007387 */ /* 0x0003e80000100800 */
[----:B------:R1:W-:Y:S04]  /*0560*/  STL [R1+0x1a9c], R2 ;  /* 0x001a9c0201007387 */ /* 0x0003e80000100800 */
[----:B------:R1:W-:Y:S04]  /*0570*/  STL [R1+0x5e4], RZ ;  /* 0x0005e4ff01007387 */ /* 0x0003e80000100800 */
        /* <DEDUP_REMOVED lines=125> */
[----:B------:R1:W-:Y:S01]  /*0d50*/  STL [R1+0x5fc], RZ ;  /* 0x0005fcff01007387 */ /* 0x0003e20000100800 */
[----:B------:R-:W-:Y:S05]  /*0d60*/  BRA `(.L_x_1) ;  /* 0x000005e8000c7947 */ /* 0x000fea0003800000 */
.L_x_0:
[----:B------:R-:W-:Y:S01]  /*0d70*/  IABS R3, R9 ;  /* 0x0000000900037213 */ /* 0x000fe20000000000 */
[----:B------:R-:W-:Y:S01]  /*0d80*/  IMAD.MOV.U32 R4, RZ, RZ, RZ ;  /* 0x000000ffff047224 */ /* 0x000fe200078e00ff */
[----:B------:R1:W-:Y:S01]  /*0d90*/  STL [R1+0x1bfc], R9 ;  /* 0x001bfc0901007387 */ /* 0x0003e20000100800 */
[C---:B------:R-:W-:Y:S01]  /*0da0*/  VIADD R10, R0.reuse, 0x1fe ;  /* 0x000001fe000a7836 */ /* 0x040fe20000000000 */
[----:B------:R-:W2:Y:S01]  /*0db0*/  I2F.RP R6, R3 ;  /* 0x0000000300067306 */ /* 0x000ea20000209400 */
[C---:B------:R-:W-:Y:S01]  /*0dc0*/  VIADD R13, R0.reuse, 0x1fb ;  /* 0x000001fb000d7836 */ /* 0x040fe20000000000 */
[----:B------:R-:W-:Y:S01]  /*0dd0*/  ULDC UR6, c[0x0][0x238] ;  /* 0x00008e0000067ab9 */ /* 0x000fe20000000800 */
[----:B------:R-:W-:Y:S01]  /*0de0*/  VIADD R21, R0, 0x1fa ;  /* 0x000001fa00157836 */ /* 0x000fe20000000000 */
[----:B------:R-:W-:Y:S01]  /*0df0*/  ISETP.GE.AND P3, PT, R10, RZ, PT ;  /* 0x000000ff0a00720c */ /* 0x000fe20003f66270 */
[C---:B------:R-:W-:Y:S01]  /*0e00*/  VIADD R19, R0.reuse, 0x1f7 ;  /* 0x000001f700137836 */ /* 0x040fe20000000000 */
[----:B------:R-:W-:Y:S01]  /*0e10*/  IABS R12, R13 ;  /* 0x0000000d000c7213 */ /* 0x000fe20000000000 */
[----:B------:R-:W-:Y:S01]  /*0e20*/  VIADD R17, R0, 0x1f8 ;  /* 0x000001f800117836 */ /* 0x000fe20000000000 */
[----:B------:R-:W-:Y:S01]  /*0e30*/  ULDC UR4, c[0x0][0x23c] ;  /* 0x00008f0000047ab9 */ /* 0x000fe20000000800 */
[----:B------:R-:W-:Y:S01]  /*0e40*/  ULDC.64 UR10, c[0x0][0x210] ;  /* 0x00008400000a7ab9 */ /* 0x000fe20000000a00 */
[----:B------:R-:W-:Y:S01]  /*0e50*/  ULDC UR7, c[0x0][0x230] ;  /* 0x00008c0000077ab9 */ /* 0x000fe20000000800 */
[----:B--2---:R-:W2:Y:S02]  /*0e60*/  MUFU.RCP R6, R6 ;  /* 0x0000000600067308 */ /* 0x004ea40000001000 */
[----:B--2---:R-:W-:Y:S01]  /*0e70*/  VIADD R7, R6, 0xffffffe ;  /* 0x0ffffffe06077836 */ /* 0x004fe20000000000 */
[----:B------:R-:W-:-:S05]  /*0e80*/  IABS R6, R10 ;  /* 0x0000000a00067213 */ /* 0x000fca0000000000 */
[----:B------:R-:W2:Y:S02]  /*0e90*/  F2I.FTZ.U32.TRUNC.NTZ R5, R7 ;  /* 0x0000000700057305 */ /* 0x000ea4000021f000 */
[----:B--2---:R-:W-:-:S04]  /*0ea0*/  IMAD.MOV R2, RZ, RZ, -R5 ;  /* 0x000000ffff027224 */ /* 0x004fc800078e0a05 */
[----:B------:R-:W-:Y:S02]  /*0eb0*/  IMAD R11, R2, R3, RZ ;  /* 0x00000003020b7224 */ /* 0x000fe400078e02ff */
[----:B------:R-:W-:Y:S02]  /*0ec0*/  VIADD R2, R0, 0x1ff ;  /* 0x000001ff00027836 */ /* 0x000fe40000000000 */
[----:B------:R-:W-:-:S03]  /*0ed0*/  IMAD.HI.U32 R4, R5, R11, R4 ;  /* 0x0000000b05047227 */ /* 0x000fc600078e0004 */
[----:B------:R-:W-:Y:S01]  /*0ee0*/  IABS R16, R2 ;  /* 0x0000000200107213 */ /* 0x000fe20000000000 */
[----:B------:R-:W-:Y:S01]  /*0ef0*/  VIADD R11, R0, 0x1fd ;  /* 0x000001fd000b7836 */ /* 0x000fe20000000000 */
[----:B------:R-:W-:Y:S01]  /*0f00*/  ISETP.GE.AND P5, PT, R2, RZ, PT ;  /* 0x000000ff0200720c */ /* 0x000fe20003fa6270 */
[----:B------:R-:W-:-:S03]  /*0f10*/  IMAD.HI.U32 R10, R4, R6, RZ ;  /* 0x00000006040a7227 */ /* 0x000fc600078e00ff */
[----:B------:R-:W-:Y:S01]  /*0f20*/  IABS R7, R11 ;  /* 0x0000000b00077213 */ /* 0x000fe20000000000 */
[----:B------:R-:W-:Y:S01]  /*0f30*/  IMAD.HI.U32 R2, R4, R16, RZ ;  /* 0x0000001004027227 */ /* 0x000fe200078e00ff */
[----:B------:R-:W-:-:S03]  /*0f40*/  ISETP.GE.AND P0, PT, R11, RZ, PT ;  /* 0x000000ff0b00720c */ /* 0x000fc60003f06270 */
[----:B------:R-:W-:Y:S02]  /*0f50*/  IMAD.MOV R2, RZ, RZ, -R2 ;  /* 0x000000ffff027224 */ /* 0x000fe400078e0a02 */
[----:B------:R-:W-:-:S04]  /*0f60*/  IMAD.HI.U32 R11, R4, R7, RZ ;  /* 0x00000007040b7227 */ /* 0x000fc800078e00ff */
[----:B------:R-:W-:Y:S02]  /*0f70*/  IMAD.MOV R10, RZ, RZ, -R10 ;  /* 0x000000ffff0a7224 */ /* 0x000fe400078e0a0a */
[C---:B------:R-:W-:Y:S02]  /*0f80*/  IMAD R2, R3.reuse, R2, R16 ;  /* 0x0000000203027224 */ /* 0x040fe400078e0210 */
[----:B------:R-:W-:Y:S02]  /*0f90*/  IMAD.MOV R16, RZ, RZ, -R11 ;  /* 0x000000ffff107224 */ /* 0x000fe400078e0a0b */
[C---:B------:R-:W-:Y:S01]  /*0fa0*/  IMAD R6, R3.reuse, R10, R6 ;  /* 0x0000000a03067224 */ /* 0x040fe200078e0206 */
[C---:B------:R-:W-:Y:S01]  /*0fb0*/  ISETP.GT.U32.AND P1, PT, R3.reuse, R2, PT ;  /* 0x000000020300720c */ /* 0x040fe20003f24070 */
[C---:B------:R-:W-:Y:S01]  /*0fc0*/  IMAD R7, R3.reuse, R16, R7 ;  /* 0x0000001003077224 */ /* 0x040fe200078e0207 */
[----:B------:R-:W-:Y:S01]  /*0fd0*/  IABS R10, R21 ;  /* 0x00000015000a7213 */ /* 0x000fe20000000000 */
[----:B------:R-:W-:Y:S01]  /*0fe0*/  IMAD.HI.U32 R15, R4, R12, RZ ;  /* 0x0000000c040f7227 */ /* 0x000fe200078e00ff */
[----:B------:R-:W-:-:S02]  /*0ff0*/  ISETP.GT.U32.AND P2, PT, R3, R6, PT ;  /* 0x000000060300720c */ /* 0x000fc40003f44070 */
[----:B------:R-:W-:Y:S01]  /*1000*/  ISETP.GT.U32.AND P6, PT, R3, R7, PT ;  /* 0x000000070300720c */ /* 0x000fe20003fc4070 */
[----:B------:R-:W-:Y:S01]  /*1010*/  VIADD R5, R0, 0x1fc ;  /* 0x000001fc00057836 */ /* 0x000fe20000000000 */
[----:B------:R-:W-:Y:S01]  /*1020*/  IABS R16, R17 ;  /* 0x0000001100107213 */ /* 0x000fe20000000000 */
[----:B------:R-:W-:Y:S02]  /*1030*/  IMAD.MOV R15, RZ, RZ, -R15 ;  /* 0x000000ffff0f7224 */ /* 0x000fe400078e0a0f */
[----:B------:R-:W-:Y:S01]  /*1040*/  IMAD.HI.U32 R22, R4, R10, RZ ;  /* 0x0000000a04167227 */ /* 0x000fe200078e00ff */
[----:B------:R-:W-:-:S03]  /*1050*/  IABS R20, R5 ;  /* 0x0000000500147213 */ /* 0x000fc60000000000 */
[C---:B------:R-:W-:Y:S02]  /*1060*/  IMAD R12, R3.reuse, R15, R12 ;  /* 0x0000000f030c7224 */ /* 0x040fe400078e020c */
[----:B------:R-:W-:Y:S02]  /*1070*/  VIADD R15, R0, 0x1f9 ;  /* 0x000001f9000f7836 */ /* 0x000fe40000000000 */
[--C-:B------:R-:W-:Y:S02]  /*1080*/  @!P1 IMAD.IADD R2, R2, 0x1, -R3.reuse ;  /* 0x0000000102029824 */ /* 0x100fe400078e0a03 */
[--C-:B------:R-:W-:Y:S01]  /*1090*/  @!P2 IMAD.IADD R6, R6, 0x1, -R3.reuse ;  /* 0x000000010606a824 */ /* 0x100fe200078e0a03 */
[----:B------:R-:W-:Y:S01]  /*10a0*/  IABS R18, R15 ;  /* 0x0000000f00127213 */ /* 0x000fe20000000000 */
[----:B------:R-:W-:Y:S01]  /*10b0*/  IMAD.HI.U32 R14, R4, R20, RZ ;  /* 0x00000014040e7227 */ /* 0x000fe200078e00ff */
[C---:B------:R-:W-:Y:S02]  /*10c0*/  ISETP.GT.U32.AND P4, PT, R3.reuse, R2, PT ;  /* 0x000000020300720c */ /* 0x040fe40003f84070 */
[----:B------:R-:W-:Y:S01]  /*10d0*/  ISETP.GT.U32.AND P2, PT, R3, R6, PT ;  /* 0x000000060300720c */ /* 0x000fe20003f44070 */
[----:B------:R-:W-:-:S02]  /*10e0*/  @!P6 IMAD.IADD R7, R7, 0x1, -R3 ;  /* 0x000000010707e824 */ /* 0x000fc400078e0a03 */
[----:B------:R-:W-:Y:S02]  /*10f0*/  IMAD.MOV R14, RZ, RZ, -R14 ;  /* 0x000000ffff0e7224 */ /* 0x000fe400078e0a0e */
[----:B------:R-:W-:Y:S01]  /*1100*/  IMAD.HI.U32 R11, R4, R18, RZ ;  /* 0x00000012040b7227 */ /* 0x000fe200078e00ff */
[----:B------:R-:W-:-:S03]  /*1110*/  ISETP.GT.U32.AND P6, PT, R3, R7, PT ;  /* 0x000000070300720c */ /* 0x000fc60003fc4070 */
[C---:B------:R-:W-:Y:S01]  /*1120*/  IMAD R20, R3.reuse, R14, R20 ;  /* 0x0000000e03147224 */ /* 0x040fe200078e0214 */
[----:B------:R-:W-:Y:S01]  /*1130*/  IABS R14, R19 ;  /* 0x00000013000e7213 */ /* 0x000fe20000000000 */
[----:B------:R-:W-:Y:S02]  /*1140*/  IMAD.MOV R22, RZ, RZ, -R22 ;  /* 0x000000ffff167224 */ /* 0x000fe400078e0a16 */
[----:B------:R-:W-:Y:S01]  /*1150*/  IMAD.MOV R11, RZ, RZ, -R11 ;  /* 0x000000ffff0b7224 */ /* 0x000fe200078e0a0b */
[C---:B------:R-:W-:Y:S01]  /*1160*/  ISETP.GT.U32.AND P1, PT, R3.reuse, R20, PT ;  /* 0x000000140300720c */ /* 0x040fe20003f24070 */
[C---:B------:R-:W-:Y:S02]  /*1170*/  IMAD R10, R3.reuse, R22, R10 ;  /* 0x00000016030a7224 */ /* 0x040fe400078e020a */
[----:B------:R-:W-:Y:S01]  /*1180*/  @!P4 IMAD.IADD R2, R2, 0x1, -R3 ;  /* 0x000000010202c824 */ /* 0x000fe200078e0a03 */
[C---:B------:R-:W-:Y:S01]  /*1190*/  ISETP.GT.U32.AND P4, PT, R3.reuse, R12, PT ;  /* 0x0000000c0300720c */ /* 0x040fe20003f84070 */
[----:B------:R-:W-:-:S02]  /*11a0*/  IMAD R18, R3, R11, R18 ;  /* 0x0000000b03127224 */ /* 0x000fc400078e0212 */
[--C-:B------:R-:W-:Y:S01]  /*11b0*/  @!P2 IMAD.IADD R6, R6, 0x1, -R3.reuse ;  /* 0x000000010606a824 */ /* 0x100fe200078e0a03 */
[----:B------:R-:W-:Y:S01]  /*11c0*/  ISETP.GT.U32.AND P2, PT, R3, R10, PT ;  /* 0x0000000a0300720c */ /* 0x000fe20003f44070 */
[--C-:B------:R-:W-:Y:S01]  /*11d0*/  @!P6 IMAD.IADD R7, R7, 0x1, -R3.reuse ;  /* 0x000000010707e824 */ /* 0x100fe200078e0a03 */
[----:B------:R-:W-:Y:S01]  /*11e0*/  ISETP.GT.U32.AND P6, PT, R3, R18, PT ;  /* 0x000000120300720c */ /* 0x000fe20003fc4070 */
[----:B------:R-:W-:Y:S02]  /*11f0*/  @!P5 IMAD.MOV R2, RZ, RZ, -R2 ;  /* 0x000000ffff02d224 */ /* 0x000fe400078e0a02 */
[--C-:B------:R-:W-:Y:S01]  /*1200*/  @!P1 IMAD.IADD R20, R20, 0x1, -R3.reuse ;  /* 0x0000000114149824 */ /* 0x100fe200078e0a03 */
[----:B------:R-:W-:Y:S01]  /*1210*/  ISETP.GE.AND P1, PT, R5, RZ, PT ;  /* 0x000000ff0500720c */ /* 0x000fe20003f26270 */
[----:B------:R-:W-:Y:S01]  /*1220*/  IMAD.HI.U32 R22, R4, R14, RZ ;  /* 0x0000000e04167227 */ /* 0x000fe200078e00ff */
[----:B------:R2:W-:Y:S03]  /*1230*/  STL [R1+0x1c00], R2 ;  /* 0x001c000201007387 */ /* 0x0005e60000100800 */
[--C-:B------:R-:W-:Y:S01]  /*1240*/  @!P4 IMAD.IADD R12, R12, 0x1, -R3.reuse ;  /* 0x000000010c0cc824 */ /* 0x100fe200078e0a03 */
[----:B------:R-:W-:Y:S01]  /*1250*/  ISETP.GE.AND P4, PT, R13, RZ, PT ;  /* 0x000000ff0d00720c */ /* 0x000fe20003f86270 */
[--C-:B------:R-:W-:Y:S01]  /*1260*/  @!P2 IMAD.IADD R10, R10, 0x1, -R3.reuse ;  /* 0x000000010a0aa824 */ /* 0x100fe200078e0a03 */
[C---:B------:R-:W-:Y:S01]  /*1270*/  ISETP.GT.U32.AND P2, PT, R3.reuse, R20, PT ;  /* 0x000000140300720c */ /* 0x040fe20003f44070 */
[----:B------:R-:W-:Y:S01]  /*1280*/  @!P6 IMAD.IADD R18, R18, 0x1, -R3 ;  /* 0x000000011212e824 */ /* 0x000fe200078e0a03 */
[C---:B------:R-:W-:Y:S01]  /*1290*/  ISETP.GT.U32.AND P6, PT, R3.reuse, R12, PT ;  /* 0x0000000c0300720c */ /* 0x040fe20003fc4070 */
[C---:B------:R-:W-:Y:S01]  /*12a0*/  VIADD R13, R0.reuse, 0x1f6 ;  /* 0x000001f6000d7836 */ /* 0x040fe20000000000 */
[C---:B------:R-:W-:Y:S01]  /*12b0*/  ISETP.GT.U32.AND P5, PT, R3.reuse, R10, PT ;  /* 0x0000000a0300720c */ /* 0x040fe20003fa4070 */
[----:B------:R-:W-:Y:S01]  /*12c0*/  @!P3 IMAD.MOV R6, RZ, RZ, -R6 ;  /* 0x000000ffff06b224 */ /* 0x000fe200078e0a06 */
[----:B------:R-:W-:Y:S01]  /*12d0*/  ISETP.GT.U32.AND P3, PT, R3, R18, PT ;  /* 0x000000120300720c */ /* 0x000fe20003f64070 */
[----:B------:R-:W-:Y:S01]  /*12e0*/  IMAD.MOV R22, RZ, RZ, -R22 ;  /* 0x000000ffff167224 */ /* 0x000fe200078e0a16 */
[----:B------:R-:W-:Y:S01]  /*12f0*/  IABS R5, R13 ;  /* 0x0000000d00057213 */ /* 0x000fe20000000000 */
[----:B------:R-:W-:-:S02]  /*1300*/  VIADD R11, R0, 0x1f5 ;  /* 0x000001f5000b7836 */ /* 0x000fc40000000000 */
[----:B------:R-:W-:-:S04]  /*1310*/  IMAD.HI.U32 R23, R4, R16, RZ ;  /* 0x0000001004177227 */ /* 0x000fc800078e00ff */
[----:B------:R-:W-:Y:S01]  /*1320*/  IMAD R14, R3, R22, R14 ;  /* 0x00000016030e7224 */ /* 0x000fe200078e020e */
[----:B------:R-:W-:Y:S01]  /*1330*/  IABS R22, R11 ;  /* 0x0000000b00167213 */ /* 0x000fe20000000000 */
[----:B------:R-:W-:Y:S01]  /*1340*/  @!P2 IMAD.IADD R20, R20, 0x1, -R3 ;  /* 0x000000011414a824 */ /* 0x000fe200078e0a03 */
[----:B------:R-:W-:Y:S01]  /*1350*/  ISETP.GE.AND P2, PT, R21, RZ, PT ;  /* 0x000000ff1500720c */ /* 0x000fe20003f46270 */
[----:B------:R-:W-:Y:S02]  /*1360*/  IMAD.MOV R23, RZ, RZ, -R23 ;  /* 0x000000ffff177224 */ /* 0x000fe400078e0a17 */
[----:B------:R-:W-:Y:S02]  /*1370*/  IMAD.MOV.U32 R21, RZ, RZ, R5 ;  /* 0x000000ffff157224 */ /* 0x000fe400078e0005 */
[--C-:B------:R-:W-:Y:S01]  /*1380*/  @!P6 IMAD.IADD R12, R12, 0x1, -R3.reuse ;  /* 0x000000010c0ce824 */ /* 0x100fe200078e0a03 */
[----:B------:R-:W-:Y:S01]  /*1390*/  ISETP.GT.U32.AND P6, PT, R3, R14, PT ;  /* 0x0000000e0300720c */ /* 0x000fe20003fc4070 */
[----:B------:R-:W-:Y:S01]  /*13a0*/  @!P5 IMAD.IADD R10, R10, 0x1, -R3 ;  /* 0x000000010a0ad824 */ /* 0x000fe200078e0a03 */
[----:B------:R-:W-:Y:S01]  /*13b0*/  ISETP.GE.AND P5, PT, R15, RZ, PT ;  /* 0x000000ff0f00720c */ /* 0x000fe20003fa6270 */
[----:B------:R-:W-:-:S02]  /*13c0*/  IMAD R16, R3, R23, R16 ;  /* 0x0000001703107224 */ /* 0x000fc400078e0210 */
[----:B------:R-:W-:Y:S02]  /*13d0*/  IMAD.MOV.U32 R5, RZ, RZ, R22 ;  /* 0x000000ffff057224 */ /* 0x000fe400078e0016 */
[----:B------:R-:W-:-:S04]  /*13e0*/  IMAD.HI.U32 R15, R4, R21, RZ ;  /* 0x00000015040f7227 */ /* 0x000fc800078e00ff */
[----:B------:R-:W-:Y:S01]  /*13f0*/  @!P3 IMAD.IADD R18, R18, 0x1, -R3 ;  /* 0x000000011212b824 */ /* 0x000fe200078e0a03 */
[----:B------:R-:W-:Y:S01]  /*1400*/  ISETP.GE.AND P3, PT, R17, RZ, PT ;  /* 0x000000ff1100720c */ /* 0x000fe20003f66270 */
[----:B------:R-:W-:Y:S01]  /*1410*/  @!P0 IMAD.MOV R7, RZ, RZ, -R7 ;  /* 0x000000ffff078224 */ /* 0x000fe200078e0a07 */
[----:B------:R-:W-:Y:S01]  /*1420*/  ISETP.GT.U32.AND P0, PT, R3, R16, PT ;  /* 0x000000100300720c */ /* 0x000fe20003f04070 */
[----:B------:R-:W-:-:S04]  /*1430*/  IMAD.HI.U32 R17, R4, R5, RZ ;  /* 0x0000000504117227 */ /* 0x000fc800078e00ff */
[----:B------:R-:W-:Y:S02]  /*1440*/  IMAD.MOV R22, RZ, RZ, -R15 ;  /* 0x000000ffff167224 */ /* 0x000fe400078e0a0f */
[----:B------:R-:W-:Y:S02]  /*1450*/  IMAD.MOV.U32 R25, RZ, RZ, R20 ;  /* 0x000000ffff197224 */ /* 0x000fe400078e0014 */
[----:B------:R-:W-:Y:S02]  /*1460*/  IMAD.MOV.U32 R24, RZ, RZ, R12 ;  /* 0x000000ffff187224 */ /* 0x000fe400078e000c */
[----:B------:R-:W-:Y:S02]  /*1470*/  IMAD.MOV R20, RZ, RZ, -R17 ;  /* 0x000000ffff147224 */ /* 0x000fe400078e0a11 */
[----:B------:R-:W-:Y:S02]  /*1480*/  IMAD R12, R3, R22, R21 ;  /* 0x00000016030c7224 */ /* 0x000fe400078e0215 */
[----:B-1----:R-:W-:-:S02]  /*1490*/  IMAD.MOV.U32 R9, RZ, RZ, R10 ;  /* 0x000000ffff097224 */ /* 0x002fc400078e000a */
[----:B------:R-:W-:Y:S01]  /*14a0*/  @!P6 IMAD.IADD R14, R14, 0x1, -R3 ;  /* 0x000000010e0ee824 */ /* 0x000fe200078e0a03 */
[----:B------:R-:W-:Y:S01]  /*14b0*/  ISETP.GE.AND P6, PT, R13, RZ, PT ;  /* 0x000000ff0d00720c */ /* 0x000fe20003fc6270 */
[C---:B------:R-:W-:Y:S02]  /*14c0*/  IMAD R10, R3.reuse, R20, R5 ;  /* 0x00000014030a7224 */ /* 0x040fe400078e0205 */
[----:B--2---:R-:W-:Y:S02]  /*14d0*/  IMAD.MOV.U32 R2, RZ, RZ, R18 ;  /* 0x000000ffff027224 */ /* 0x004fe400078e0012 */
[----:B------:R-:W-:Y:S01]  /*14e0*/  @!P2 IMAD.MOV R9, RZ, RZ, -R9 ;  /* 0x000000ffff09a224 */ /* 0x000fe200078e0a09 */
[C---:B------:R-:W-:Y:S01]  /*14f0*/  ISETP.GT.U32.AND P2, PT, R3.reuse, R12, PT ;  /* 0x0000000c0300720c */ /* 0x040fe20003f44070 */
[----:B------:R-:W-:Y:S01]  /*1500*/  @!P4 IMAD.MOV R24, RZ, RZ, -R24 ;  /* 0x000000ffff18c224 */ /* 0x000fe200078e0a18 */
[C---:B------:R-:W-:Y:S01]  /*1510*/  ISETP.GT.U32.AND P4, PT, R3.reuse, R14, PT ;  /* 0x0000000e0300720c */ /* 0x040fe20003f84070 */
[----:B------:R-:W-:Y:S01]  /*1520*/  @!P5 IMAD.MOV R2, RZ, RZ, -R2 ;  /* 0x000000ffff02d224 */ /* 0x000fe200078e0a02 */
[----:B------:R-:W-:Y:S01]  /*1530*/  ISETP.GT.U32.AND P5, PT, R3, R10, PT ;  /* 0x0000000a0300720c */ /* 0x000fe20003fa4070 */
[----:B------:R-:W-:Y:S01]  /*1540*/  @!P0 IMAD.IADD R16, R16, 0x1, -R3 ;  /* 0x0000000110108824 */ /* 0x000fe200078e0a03 */
[----:B------:R-:W-:Y:S01]  /*1550*/  ISETP.GE.AND P0, PT, R19, RZ, PT ;  /* 0x000000ff1300720c */ /* 0x000fe20003f06270 */
[----:B------:R-:W-:-:S02]  /*1560*/  @!P1 IMAD.MOV R25, RZ, RZ, -R25 ;  /* 0x000000ffff199224 */ /* 0x000fc400078e0a19 */
[C---:B------:R-:W-:Y:S01]  /*1570*/  VIADD R5, R0.reuse, 0x1f4 ;  /* 0x000001f400057836 */ /* 0x040fe20000000000 */
[----:B------:R-:W-:Y:S01]  /*1580*/  ISETP.GT.U32.AND P1, PT, R3, R16, PT ;  /* 0x000000100300720c */ /* 0x000fe20003f24070 */
[----:B------:R-:W-:Y:S01]  /*1590*/  VIADD R13, R0, 0x1f3 ;  /* 0x000001f3000d7836 */ /* 0x000fe20000000000 */
[----:B------:R-:W-:Y:S01]  /*15a0*/  STL [R1+0x40], R25 ;  /* 0x0000401901007387 */ /* 0x000fe20000100800 */
[--C-:B------:R-:W-:Y:S01]  /*15b0*/  @!P2 IMAD.IADD R12, R12, 0x1, -R3.reuse ;  /* 0x000000010c0ca824 */ /* 0x100fe200078e0a03 */
[----:B------:R-:W-:Y:S01]  /*15c0*/  IABS R18, R5 ;  /* 0x0000000500127213 */ /* 0x000fe20000000000 */
[--C-:B------:R-:W-:Y:S01]  /*15d0*/  @!P4 IMAD.IADD R14, R14, 0x1, -R3.reuse ;  /* 0x000000010e0ec824 */ /* 0x100fe200078e0a03 */
[----:B------:R-:W-:Y:S01]  /*15e0*/  ISETP.GE.AND P4, PT, R5, RZ, PT ;  /* 0x000000ff0500720c */ /* 0x000fe20003f86270 */
[----:B------:R-:W-:Y:S01]  /*15f0*/  @!P5 IMAD.IADD R10, R10, 0x1, -R3 ;  /* 0x000000010a0ad824 */ /* 0x000fe200078e0a03 */
[----:B------:R-:W-:Y:S01]  /*1600*/  ISETP.GT.U32.AND P5, PT, R3, R12, PT ;  /* 0x0000000c0300720c */ /* 0x000fe20003fa4070 */
[----:B------:R-:W-:Y:S01]  /*1610*/  IMAD.HI.U32 R5, R4, R18, RZ ;  /* 0x0000001204057227 */ /* 0x000fe200078e00ff */
[----:B------:R-:W-:Y:S01]  /*1620*/  STL [R1+0x50], R24 ;  /* 0x0000501801007387 */ /* 0x000fe20000100800 */
[----:B------:R-:W-:-:S02]  /*1630*/  ISETP.GE.AND P2, PT, R13, RZ, PT ;  /* 0x000000ff0d00720c */ /* 0x000fc40003f46270 */
[----:B------:R-:W-:Y:S01]  /*1640*/  @!P1 IMAD.IADD R16, R16, 0x1, -R3 ;  /* 0x0000000110109824 */ /* 0x000fe200078e0a03 */
[----:B------:R-:W-:Y:S01]  /*1650*/  ISETP.GE.AND P1, PT, R11, RZ, PT ;  /* 0x000000ff0b00720c */ /* 0x000fe20003f26270 */
[----:B------:R-:W-:Y:S01]  /*1660*/  IMAD.MOV R5, RZ, RZ, -R5 ;  /* 0x000000ffff057224 */ /* 0x000fe200078e0a05 */
[----:B------:R-:W-:Y:S01]  /*1670*/  IABS R11, R13 ;  /* 0x0000000d000b7213 */ /* 0x000fe20000000000 */
[----:B------:R1:W-:Y:S01]  /*1680*/  STL [R1+0x5c], R9 ;  /* 0x00005c0901007387 */ /* 0x0003e20000100800 */
[----:B------:R-:W-:Y:S02]  /*1690*/  VIADD R23, R0, 0x1ee ;  /* 0x000001ee00177836 */ /* 0x000fe40000000000 */
[----:B------:R-:W-:Y:S01]  /*16a0*/  IMAD R18, R3, R5, R18 ;  /* 0x0000000503127224 */ /* 0x000fe200078e0212 */
[----:B------:R2:W-:Y:S01]  /*16b0*/  STL [R1+0x6c], R2 ;  /* 0x00006c0201007387 */ /* 0x0005e20000100800 */
[----:B------:R-:W-:-:S04]  /*16c0*/  IMAD.HI.U32 R13, R4, R11, RZ ;  /* 0x0000000b040d7227 */ /* 0x000fc800078e00ff */
[----:B------:R-:W-:Y:S01]  /*16d0*/  @!P5 IMAD.IADD R12, R12, 0x1, -R3 ;  /* 0x000000010c0cd824 */ /* 0x000fe200078e0a03 */
[C---:B------:R-:W-:Y:S01]  /*16e0*/  ISETP.GT.U32.AND P5, PT, R3.reuse, R18, PT ;  /* 0x000000120300720c */ /* 0x040fe20003fa4070 */
[----:B------:R-:W-:Y:S02]  /*16f0*/  VIADD R5, R0, 0x1f1 ;  /* 0x000001f100057836 */ /* 0x000fe40000000000 */
[----:B-1----:R-:W-:Y:S02]  /*1700*/  IMAD.MOV.U32 R9, RZ, RZ, R12 ;  /* 0x000000ffff097224 */ /* 0x002fe400078e000c */
[----:B--2---:R-:W-:Y:S02]  /*1710*/  IMAD.MOV.U32 R2, RZ, RZ, R16 ;  /* 0x000000ffff027224 */ /* 0x004fe400078e0010 */
[----:B------:R-:W-:Y:S02]  /*1720*/  IMAD.MOV R16, RZ, RZ, -R13 ;  /* 0x000000ffff107224 */ /* 0x000fe400078e0a0d */
[----:B------:R-:W-:Y:S01]  /*1730*/  @!P3 IMAD.MOV R2, RZ, RZ, -R2 ;  /* 0x000000ffff02b224 */ /* 0x000fe200078e0a02 */
[C---:B------:R-:W-:Y:S01]  /*1740*/  ISETP.GT.U32.AND P3, PT, R3.reuse, R10, PT ;  /* 0x0000000a0300720c */ /* 0x040fe20003f64070 */
[----:B------:R-:W-:-:S02]  /*1750*/  IMAD R11, R3, R16, R11 ;  /* 0x00000010030b7224 */ /* 0x000fc400078e020b */
[----:B------:R-:W-:Y:S01]  /*1760*/  @!P6 IMAD.MOV R9, RZ, RZ, -R9 ;  /* 0x000000ffff09e224 */ /* 0x000fe200078e0a09 */
[----:B------:R1:W-:Y:S01]  /*1770*/  STL [R1+0x74], R2 ;  /* 0x0000740201007387 */ /* 0x0003e20000100800 */
[----:B------:R-:W-:Y:S01]  /*1780*/  @!P5 IMAD.IADD R18, R18, 0x1, -R3 ;  /* 0x000000011212d824 */ /* 0x000fe200078e0a03 */
[C---:B------:R-:W-:Y:S01]  /*1790*/  ISETP.GT.U32.AND P6, PT, R3.reuse, R11, PT ;  /* 0x0000000b0300720c */ /* 0x040fe20003fc4070 */
[C---:B------:R-:W-:Y:S02]  /*17a0*/  VIADD R16, R0.reuse, 0x1f0 ;  /* 0x000001f000107836 */ /* 0x040fe40000000000 */
[----:B------:R-:W-:Y:S01]  /*17b0*/  VIADD R20, R0, 0x1ed ;  /* 0x000001ed00147836 */ /* 0x000fe20000000000 */
[----:B------:R-:W-:-:S03]  /*17c0*/  ISETP.GT.U32.AND P5, PT, R3, R18, PT ;  /* 0x000000120300720c */ /* 0x000fc60003fa4070 */
[--C-:B------:R-:W-:Y:S01]  /*17d0*/  @!P3 IMAD.IADD R10, R10, 0x1, -R3.reuse ;  /* 0x000000010a0ab824 */ /* 0x100fe200078e0a03 */
[----:B------:R-:W-:Y:S01]  /*17e0*/  ISETP.GE.AND P3, PT, R5, RZ, PT ;  /* 0x000000ff0500720c */ /* 0x000fe20003f66270 */
[----:B-1----:R-:W-:Y:S01]  /*17f0*/  IMAD.MOV.U32 R2, RZ, RZ, R14 ;  /* 0x000000ffff027224 */ /* 0x002fe200078e000e */
[----:B------:R-:W-:Y:S01]  /*1800*/  IABS R19, R20 ;  /* 0x0000001400137213 */ /* 0x000fe20000000000 */
[----:B------:R-:W-:Y:S02]  /*1810*/  VIADD R14, R0, 0x1f2 ;  /* 0x000001f2000e7836 */ /* 0x000fe40000000000 */
[----:B------:R-:W-:Y:S02]  /*1820*/  @!P0 IMAD.MOV R2, RZ, RZ, -R2 ;  /* 0x000000ffff028224 */ /* 0x000fe400078e0a02 */
[--C-:B------:R-:W-:Y:S01]  /*1830*/  @!P6 IMAD.IADD R11, R11, 0x1, -R3.reuse ;  /* 0x000000010b0be824 */ /* 0x100fe200078e0a03 */
[----:B------:R-:W-:Y:S01]  /*1840*/  IABS R17, R14 ;  /* 0x0000000e00117213 */ /* 0x000fe20000000000 */
[----:B------:R-:W-:Y:S01]  /*1850*/  @!P5 IMAD.IADD R18, R18, 0x1, -R3 ;  /* 0x000000011212d824 */ /* 0x000fe200078e0a03 */
[----:B------:R1:W-:Y:S01]  /*1860*/  STL [R1+0x88], R2 ;  /* 0x0000880201007387 */ /* 0x0003e20000100800 */
[----:B------:R-:W-:-:S02]  /*1870*/  ISETP.GE.AND P0, PT, R14, RZ, PT ;  /* 0x000000ff0e00720c */ /* 0x000fc40003f06270 */
[----:B------:R-:W-:Y:S01]  /*1880*/  IMAD.HI.U32 R13, R4, R17, RZ ;  /* 0x00000011040d7227 */ /* 0x000fe200078e00ff */
[----:B------:R-:W-:Y:S01]  /*1890*/  IABS R14, R5 ;  /* 0x00000005000e7213 */ /* 0x000fe20000000000 */
[----:B------:R-:W-:Y:S01]  /*18a0*/  STL [R1+0x79c], R9 ;  /* 0x00079c0901007387 */ /* 0x000fe20000100800 */
[C---:B------:R-:W-:Y:S01]  /*18b0*/  ISETP.GT.U32.AND P6, PT, R3.reuse, R11, PT ;  /* 0x0000000b0300720c */ /* 0x040fe20003fc4070 */
[----:B------:R-:W-:Y:S02]  /*18c0*/  VIADD R5, R0, 0x1ef ;  /* 0x000001ef00057836 */ /* 0x000fe40000000000 */
[----:B------:R-:W-:Y:S02]  /*18d0*/  IMAD.MOV R12, RZ, RZ, -R13 ;  /* 0x000000ffff0c7224 */ /* 0x000fe400078e0a0d */
[----:B-1----:R-:W-:Y:S01]  /*18e0*/  IMAD.MOV.U32 R2, RZ, RZ, R10 ;  /* 0x000000ffff027224 */ /* 0x002fe200078e000a */
[----:B------:R-:W-:Y:S01]  /*18f0*/  IABS R15, R5 ;  /* 0x00000005000f7213 */ /* 0x000fe20000000000 */
[----:B------:R-:W-:-:S02]  /*1900*/  IMAD R17, R3, R12, R17 ;  /* 0x0000000c03117224 */ /* 0x000fc400078e0211 */
[----:B------:R-:W-:Y:S01]  /*1910*/  @!P1 IMAD.MOV R2, RZ, RZ, -R2 ;  /* 0x000000ffff029224 */ /* 0x000fe200078e0a02 */
[----:B------:R-:W-:Y:S01]  /*1920*/  ISETP.GE.AND P1, PT, R16, RZ, PT ;  /* 0x000000ff1000720c */ /* 0x000fe20003f26270 */
[C---:B------:R-:W-:Y:S01]  /*1930*/  IMAD.HI.U32 R10, R4.reuse, R14, RZ ;  /* 0x0000000e040a7227 */ /* 0x040fe200078e00ff */
[----:B------:R-:W-:Y:S02]  /*1940*/  IABS R16, R16 ;  /* 0x0000001000107213 */ /* 0x000fe40000000000 */
[----:B------:R-:W-:Y:S01]  /*1950*/  ISETP.GT.U32.AND P5, PT, R3, R17, PT ;  /* 0x000000110300720c */ /* 0x000fe20003fa4070 */
[C---:B------:R-:W-:Y:S01]  /*1960*/  IMAD.HI.U32 R13, R4.reuse, R15, RZ ;  /* 0x0000000f040d7227 */ /* 0x040fe200078e00ff */
[----:B------:R1:W-:Y:S03]  /*1970*/  STL [R1+0x7c0], R2 ;  /* 0x0007c00201007387 */ /* 0x0003e60000100800 */
[----:B------:R-:W-:-:S04]  /*1980*/  IMAD.HI.U32 R12, R4, R16, RZ ;  /* 0x00000010040c7227 */ /* 0x000fc800078e00ff */
[----:B------:R-:W-:Y:S02]  /*1990*/  IMAD.MOV R12, RZ, RZ, -R12 ;  /* 0x000000ffff0c7224 */ /* 0x000fe400078e0a0c */
[----:B------:R-:W-:Y:S02]  /*19a0*/  IMAD.MOV R10, RZ, RZ, -R10 ;  /* 0x000000ffff0a7224 */ /* 0x000fe400078e0a0a */
[----:B------:R-:W-:Y:S02]  /*19b0*/  IMAD.MOV R13, RZ, RZ, -R13 ;  /* 0x000000ffff0d7224 */ /* 0x000fe400078e0a0d */
[C---:B------:R-:W-:Y:S02]  /*19c0*/  IMAD R16, R3.reuse, R12, R16 ;  /* 0x0000000c03107224 */ /* 0x040fe400078e0210 */
[----:B------:R-:W-:Y:S01]  /*19d0*/  IMAD R14, R3, R10, R14 ;  /* 0x0000000a030e7224 */ /* 0x000fe200078e020e */
[----:B------:R-:W-:Y:S01]  /*19e0*/  IABS R10, R23 ;  /* 0x00000017000a7213 */ /* 0x000fe20000000000 */
[----:B-1----:R-:W-:-:S02]  /*19f0*/  IMAD.MOV.U32 R2, RZ, RZ, R18 ;  /* 0x000000ffff027224 */ /* 0x002fc400078e0012 */
[----:B------:R-:W-:Y:S02]  /*1a00*/  IMAD R15, R3, R13, R15 ;  /* 0x0000000d030f7224 */ /* 0x000fe400078e020f */
[--C-:B------:R-:W-:Y:S01]  /*1a10*/  @!P6 IMAD.IADD R11, R11, 0x1, -R3.reuse ;  /* 0x000000010b0be824 */ /* 0x100fe200078e0a03 */
[C---:B------:R-:W-:Y:S01]  /*1a20*/  ISETP.GT.U32.AND P6, PT, R3.reuse, R16, PT ;  /* 0x000000100300720c */ /* 0x040fe20003fc4070 */
[----:B------:R-:W-:Y:S01]  /*1a30*/  @!P4 IMAD.MOV R2, RZ, RZ, -R2 ;  /* 0x000000ffff02c224 */ /* 0x000fe200078e0a02 */
[----:B------:R-:W-:Y:S01]  /*1a40*/  ISETP.GT.U32.AND P4, PT, R3, R14, PT ;  /* 0x0000000e0300720c */ /* 0x000fe20003f84070 */
[----:B------:R-:W-:Y:S01]  /*1a50*/  @!P5 IMAD.IADD R17, R17, 0x1, -R3 ;  /* 0x000000011111d824 */ /* 0x000fe200078e0a03 */
[----:B------:R-:W-:Y:S01]  /*1a60*/  ISETP.GT.U32.AND P5, PT, R3, R15, PT ;  /* 0x0000000f0300720c */ /* 0x000fe20003fa4070 */
[----:B------:R-:W-:Y:S01]  /*1a70*/  IMAD.HI.U32 R12, R4, R10, RZ ;  /* 0x0000000a040c7227 */ /* 0x000fe200078e00ff */
[----:B------:R1:W-:Y:S03]  /*1a80*/  STL [R1+0x7c8], R2 ;  /* 0x0007c80201007387 */ /* 0x0003e60000100800 */
[----:B------:R-:W-:-:S02]  /*1a90*/  IMAD.MOV R12, RZ, RZ, -R12 ;  /* 0x000000ffff0c7224 */ /* 0x000fc400078e0a0c */
[----:B------:R-:W-:Y:S02]  /*1aa0*/  VIADD R13, R0, 0x1ec ;  /* 0x000001ec000d7836 */ /* 0x000fe40000000000 */
[--C-:B------:R-:W-:Y:S02]  /*1ab0*/  @!P6 IMAD.IADD R16, R16, 0x1, -R3.reuse ;  /* 0x000000011010e824 */ /* 0x100fe400078e0a03 */
[--C-:B------:R-:W-:Y:S01]  /*1ac0*/  @!P4 IMAD.IADD R14, R14, 0x1, -R3.reuse ;  /* 0x000000010e0ec824 */ /* 0x100fe200078e0a03 */
[----:B------:R-:W-:Y:S01]  /*1ad0*/  ISETP.GT.U32.AND P4, PT, R3, R17, PT ;  /* 0x000000110300720c */ /* 0x000fe20003f84070 */
[----:B------:R-:W-:Y:S01]  /*1ae0*/  @!P5 IMAD.IADD R15, R15, 0x1, -R3 ;  /* 0x000000010f0fd824 */ /* 0x000fe200078e0a03 */
[C---:B------:R-:W-:Y:S01]  /*1af0*/  ISETP.GT.U32.AND P5, PT, R3.reuse, R16, PT ;  /* 0x000000100300720c */ /* 0x040fe20003fa4070 */
[----:B-1----:R-:W-:Y:S01]  /*1b00*/  IMAD.MOV.U32 R2, RZ, RZ, R11 ;  /* 0x000000ffff027224 */ /* 0x002fe200078e000b */
[----:B------:R-:W-:Y:S01]  /*1b10*/  ISETP.GT.U32.AND P6, PT, R3, R14, PT ;  /* 0x0000000e0300720c */ /* 0x000fe20003fc4070 */
[----:B------:R-:W-:Y:S01]  /*1b20*/  IMAD.HI.U32 R11, R4, R19, RZ ;  /* 0x00000013040b7227 */ /* 0x000fe200078e00ff */
[----:B------:R-:W-:-:S03]  /*1b30*/  IABS R22, R13 ;  /* 0x0000000d00167213 */ /* 0x000fc60000000000 */
[----:B------:R-:W-:Y:S02]  /*1b40*/  IMAD.MOV R11, RZ, RZ, -R11 ;  /* 0x000000ffff0b7224 */ /* 0x000fe400078e0a0b */
[----:B------:R-:W-:Y:S01]  /*1b50*/  @!P2 IMAD.MOV R2, RZ, RZ, -R2 ;  /* 0x000000ffff02a224 */ /* 0x000fe200078e0a02 */
[C---:B------:R-:W-:Y:S01]  /*1b60*/  ISETP.GT.U32.AND P2, PT, R3.reuse, R15, PT ;  /* 0x0000000f0300720c */ /* 0x040fe20003f44070 */
[C---:B------:R-:W-:Y:S02]  /*1b70*/  IMAD R10, R3.reuse, R12, R10 ;  /* 0x0000000c030a7224 */ /* 0x040fe400078e020a */
[----:B------:R-:W-:Y:S01]  /*1b80*/  IMAD R19, R3, R11, R19 ;  /* 0x0000000b03137224 */ /* 0x000fe200078e0213 */
[----:B------:R1:W-:Y:S01]  /*1b90*/  STL [R1+0x7c4], R2 ;  /* 0x0007c40201007387 */ /* 0x0003e20000100800 */
[--C-:B------:R-:W-:Y:S01]  /*1ba0*/  @!P4 IMAD.IADD R17, R17, 0x1, -R3.reuse ;  /* 0x000000011111c824 */ /* 0x100fe200078e0a03 */
[C---:B------:R-:W-:Y:S01]  /*1bb0*/  ISETP.GT.U32.AND P4, PT, R3.reuse, R10, PT ;  /* 0x0000000a0300720c */ /* 0x040fe20003f84070 */
[----:B------:R-:W-:Y:S01]  /*1bc0*/  @!P5 IMAD.IADD R16, R16, 0x1, -R3 ;  /* 0x000000011010d824 */ /* 0x000fe200078e0a03 */
[----:B------:R-:W-:Y:S01]  /*1bd0*/  ISETP.GT.U32.AND P5, PT, R3, R19, PT ;  /* 0x000000130300720c */ /* 0x000fe20003fa4070 */
[----:B------:R-:W-:-:S02]  /*1be0*/  VIADD R11, R0, 0x1ea ;  /* 0x000001ea000b7836 */ /* 0x000fc40000000000 */
[----:B------:R-:W-:Y:S02]  /*1bf0*/  VIADD R12, R0, 0x1eb ;  /* 0x000001eb000c7836 */ /* 0x000fe40000000000 */
[--C-:B------:R-:W-:Y:S01]  /*1c00*/  @!P2 IMAD.IADD R15, R15, 0x1, -R3.reuse ;  /* 0x000000010f0fa824 */ /* 0x100fe200078e0a03 */
[----:B------:R-:W-:Y:S01]  /*1c10*/  ISETP.GE.AND P2, PT, R23, RZ, PT ;  /* 0x000000ff1700720c */ /* 0x000fe20003f46270 */
[--C-:B------:R-:W-:Y:S01]  /*1c20*/  @!P6 IMAD.IADD R14, R14, 0x1, -R3.reuse ;  /* 0x000000010e0ee824 */ /* 0x100fe200078e0a03 */
[----:B------:R-:W-:Y:S01]  /*1c30*/  IABS R23, R11 ;  /* 0x0000000b00177213 */ /* 0x000fe20000000000 */
[----:B------:R-:W-:Y:S01]  /*1c40*/  IMAD.HI.U32 R18, R4, R22, RZ ;  /* 0x0000001604127227 */ /* 0x000fe200078e00ff */
[----:B------:R-:W-:Y:S02]  /*1c50*/  IABS R21, R12 ;  /* 0x0000000c00157213 */ /* 0x000fe40000000000 */
[----:B------:R-:W-:Y:S01]  /*1c60*/  ISETP.GE.AND P6, PT, R5, RZ, PT ;  /* 0x000000ff0500720c */ /* 0x000fe20003fc6270 */
[--C-:B------:R-:W-:Y:S01]  /*1c70*/  @!P4 IMAD.IADD R10, R10, 0x1, -R3.reuse ;  /* 0x000000010a0ac824 */ /* 0x100fe200078e0a03 */
[----:B------:R-:W-:Y:S01]  /*1c80*/  ISETP.GE.AND P4, PT, R20, RZ, PT ;  /* 0x000000ff1400720c */ /* 0x000fe20003f86270 */
[----:B------:R-:W-:-:S02]  /*1c90*/  @!P5 IMAD.IADD R19, R19, 0x1, -R3 ;  /* 0x000000011313d824 */ /* 0x000fc400078e0a03 */
[----:B------:R-:W-:Y:S02]  /*1ca0*/  IMAD.MOV.U32 R20, RZ, RZ, R23 ;  /* 0x000000ffff147224 */ /* 0x000fe400078e0017 */
[----:B------:R-:W-:Y:S01]  /*1cb0*/  IMAD.MOV.U32 R9, RZ, RZ, R17 ;  /* 0x000000ffff097224 */ /* 0x000fe200078e0011 */
[----:B------:R-:W-:Y:S01]  /*1cc0*/  ISETP.GT.U32.AND P5, PT, R3, R19, PT ;  /* 0x000000130300720c */ /* 0x000fe20003fa4070 */
[----:B------:R-:W-:-:S04]  /*1cd0*/  IMAD.HI.U32 R17, R4, R20, RZ ;  /* 0x0000001404117227 */ /* 0x000fc800078e00ff */
[----:B------:R-:W-:Y:S02]  /*1ce0*/  IMAD.MOV R18, RZ, RZ, -R18 ;  /* 0x000000ffff127224 */ /* 0x000fe400078e0a12 */
[----:B-1----:R-:W-:Y:S02]  /*1cf0*/  IMAD.MOV.U32 R2, RZ, RZ, R14 ;  /* 0x000000ffff027224 */ /* 0x002fe400078e000e */
[----:B------:R-:W-:Y:S02]  /*1d00*/  IMAD.MOV R14, RZ, RZ, -R17 ;  /* 0x000000ffff0e7224 */ /* 0x000fe400078e0a11 */
[----:B------:R-:W-:Y:S01]  /*1d10*/  @!P0 IMAD.MOV R9, RZ, RZ, -R9 ;  /* 0x000000ffff098224 */ /* 0x000fe200078e0a09 */
[C---:B------:R-:W-:Y:S01]  /*1d20*/  ISETP.GT.U32.AND P0, PT, R3.reuse, R10, PT ;  /* 0x0000000a0300720c */ /* 0x040fe20003f04070 */
[C---:B------:R-:W-:Y:S02]  /*1d30*/  IMAD R22, R3.reuse, R18, R22 ;  /* 0x0000001203167224 */ /* 0x040fe400078e0216 */
[----:B------:R-:W-:Y:S01]  /*1d40*/  IMAD R20, R3, R14, R20 ;  /* 0x0000000e03147224 */ /* 0x000fe200078e0214 */
[----:B------:R1:W-:Y:S01]  /*1d50*/  STL [R1+0x90], R9 ;  /* 0x0000900901007387 */ /* 0x0003e20000100800 */
[----:B------:R-:W-:-:S04]  /*1d60*/  IMAD.HI.U32 R5, R4, R21, RZ ;  /* 0x0000001504057227 */ /* 0x000fc800078e00ff */
[----:B------:R-:W-:Y:S01]  /*1d70*/  @!P3 IMAD.MOV R2, RZ, RZ, -R2 ;  /* 0x000000ffff02b224 */ /* 0x000fe200078e0a02 */
[----:B------:R-:W-:Y:S01]  /*1d80*/  ISETP.GT.U32.AND P3, PT, R3, R22, PT ;  /* 0x000000160300720c */ /* 0x000fe20003f64070 */
[----:B------:R-:W-:Y:S01]  /*1d90*/  @!P5 IMAD.IADD R19, R19, 0x1, -R3 ;  /* 0x000000011313d824 */ /* 0x000fe200078e0a03 */
[C---:B------:R-:W-:Y:S01]  /*1da0*/  ISETP.GT.U32.AND P5, PT, R3.reuse, R20, PT ;  /* 0x000000140300720c */ /* 0x040fe20003fa4070 */
[----:B------:R-:W-:Y:S01]  /*1db0*/  IMAD.MOV R5, RZ, RZ, -R5 ;  /* 0x000000ffff057224 */ /* 0x000fe200078e0a05 */
[----:B------:R2:W-:Y:S01]  /*1dc0*/  STL [R1+0x98], R2 ;  /* 0x0000980201007387 */ /* 0x0005e20000100800 */
[----:B------:R-:W-:Y:S01]  /*1dd0*/  @!P0 IMAD.IADD R10, R10, 0x1, -R3 ;  /* 0x000000010a0a8824 */ /* 0x000fe200078e0a03 */
[----:B------:R-:W-:Y:S01]  /*1de0*/  ISETP.GE.AND P0, PT, R12, RZ, PT ;  /* 0x000000ff0c00720c */ /* 0x000fe20003f06270 */
[----:B------:R-:W-:Y:S02]  /*1df0*/  IMAD R21, R3, R5, R21 ;  /* 0x0000000503157224 */ /* 0x000fe400078e0215 */
[----:B------:R-:W-:-:S02]  /*1e00*/  VIADD R12, R0, 0x1e8 ;  /* 0x000001e8000c7836 */ /* 0x000fc40000000000 */
[----:B-1----:R-:W-:Y:S02]  /*1e10*/  IMAD.MOV.U32 R9, RZ, RZ, R16 ;  /* 0x000000ffff097224 */ /* 0x002fe400078e0010 */
[----:B------:R-:W-:Y:S01]  /*1e20*/  @!P3 IMAD.IADD R22, R22, 0x1, -R3 ;  /* 0x000000011616b824 */ /* 0x000fe200078e0a03 */
[----:B------:R-:W-:Y:S01]  /*1e30*/  ISETP.GE.AND P3, PT, R11, RZ, PT ;  /* 0x000000ff0b00720c */ /* 0x000fe20003f66270 */
[----:B--2---:R-:W-:Y:S01]  /*1e40*/  IMAD.MOV.U32 R2, RZ, RZ, R15 ;  /* 0x000000ffff027224 */ /* 0x004fe200078e000f */
[----:B------:R-:W-:Y:S01]  /*1e50*/  IABS R11, R12 ;  /* 0x0000000c000b7213 */ /* 0x000fe20000000000 */
[----:B------:R-:W-:Y:S02]  /*1e60*/  @!P5 IMAD.IADD R20, R20, 0x1, -R3 ;  /* 0x000000011414d824 */ /* 0x000fe400078e0a03 */
[----:B------:R-:W-:Y:S01]  /*1e70*/  @!P6 IMAD.MOV R2, RZ, RZ, -R2 ;  /* 0x000000ffff02e224 */ /* 0x000fe200078e0a02 */
[C---:B------:R-:W-:Y:S01]  /*1e80*/  ISETP.GT.U32.AND P6, PT, R3.reuse, R21, PT ;  /* 0x000000150300720c */ /* 0x040fe20003fc4070 */
[----:B------:R-:W-:Y:S01]  /*1e90*/  VIADD R5, R0, 0x1e9 ;  /* 0x000001e900057836 */ /* 0x000fe20000000000 */
[----:B------:R-:W-:Y:S01]  /*1ea0*/  ISETP.GT.U32.AND P5, PT, R3, R20, PT ;  /* 0x000000140300720c */ /* 0x000fe20003fa4070 */
[----:B------:R-:W-:Y:S01]  /*1eb0*/  @!P1 IMAD.MOV R9, RZ, RZ, -R9 ;  /* 0x000000ffff099224 */ /* 0x000fe200078e0a09 */
[----:B------:R-:W-:Y:S01]  /*1ec0*/  ISETP.GE.AND P1, PT, R13, RZ, PT ;  /* 0x000000ff0d00720c */ /* 0x000fe20003f26270 */
[----:B------:R-:W-:Y:S01]  /*1ed0*/  IMAD.HI.U32 R13, R4, R11, RZ ;  /* 0x0000000b040d7227 */ /* 0x000fe200078e00ff */
[----:B------:R-:W-:-:S02]  /*1ee0*/  IABS R17, R5 ;  /* 0x0000000500117213 */ /* 0x000fc40000000000 */
[----:B------:R-:W-:Y:S01]  /*1ef0*/  STL [R1+0xa0], R9 ;  /* 0x0000a00901007387 */ /* 0x000fe20000100800 */
[----:B------:R-:W-:Y:S02]  /*1f00*/  IMAD.MOV R13, RZ, RZ, -R13 ;  /* 0x000000ffff0d7224 */ /* 0x000fe400078e0a0d */
[----:B------:R-:W-:Y:S01]  /*1f10*/  IMAD.HI.U32 R14, R4, R17, RZ ;  /* 0x00000011040e7227 */ /* 0x000fe200078e00ff */
[----:B------:R1:W-:Y:S03]  /*1f20*/  STL [R1+0x3dc], R2 ;  /* 0x0003dc0201007387 */ /* 0x0003e60000100800 */
[----:B------:R-:W-:Y:S01]  /*1f30*/  @!P6 IMAD.IADD R21, R21, 0x1, -R3 ;  /* 0x000000011515e824 */ /* 0x000fe200078e0a03 */
[C---:B------:R-:W-:Y:S01]  /*1f40*/  ISETP.GT.U32.AND P6, PT, R3.reuse, R22, PT ;  /* 0x000000160300720c */ /* 0x040fe20003fc4070 */
[----:B------:R-:W-:Y:S02]  /*1f50*/  IMAD R11, R3, R13, R11 ;  /* 0x0000000d030b7224 */ /* 0x000fe400078e020b */
[----:B------:R-:W-:-:S02]  /*1f60*/  IMAD.MOV R14, RZ, RZ, -R14 ;  /* 0x000000ffff0e7224 */ /* 0x000fc400078e0a0e */
[----:B------:R-:W-:Y:S01]  /*1f70*/  @!P5 IMAD.IADD R20, R20, 0x1, -R3 ;  /* 0x000000011414d824 */ /* 0x000fe200078e0a03 */
[C---:B------:R-:W-:Y:S01]  /*1f80*/  ISETP.GT.U32.AND P5, PT, R3.reuse, R11, PT ;  /* 0x0000000b0300720c */ /* 0x040fe20003fa4070 */
[----:B-1----:R-:W-:Y:S02]  /*1f90*/  IMAD.MOV.U32 R2, RZ, RZ, R10 ;  /* 0x000000ffff027224 */ /* 0x002fe400078e000a */
[C---:B------:R-:W-:Y:S02]  /*1fa0*/  IMAD R17, R3.reuse, R14, R17 ;  /* 0x0000000e03117224 */ /* 0x040fe400078e0211 */
[----:B------:R-:W-:Y:S01]  /*1fb0*/  @!P2 IMAD.MOV R2, RZ, RZ, -R2 ;  /* 0x000000ffff02a224 */ /* 0x000fe200078e0a02 */
[C---:B------:R-:W-:Y:S01]  /*1fc0*/  ISETP.GT.U32.AND P2, PT, R3.reuse, R21, PT ;  /* 0x000000150300720c */ /* 0x040fe20003f44070 */
[----:B------:R-:W-:Y:S01]  /*1fd0*/  @!P6 IMAD.IADD R22, R22, 0x1, -R3 ;  /* 0x000000011616e824 */ /* 0x000fe200078e0a03 */
[----:B------:R-:W-:Y:S01]  /*1fe0*/  ISETP.GT.U32.AND P6, PT, R3, R17, PT ;  /* 0x000000110300720c */ /* 0x000fe20003fc4070 */
[C---:B------:R-:W-:Y:S01]  /*1ff0*/  VIADD R13, R0.reuse, 0x1e5 ;  /* 0x000001e5000d7836 */ /* 0x040fe20000000000 */
[----:B------:R1:W-:Y:S01]  /*2000*/  STL [R1+0x3fc], R2 ;  /* 0x0003fc0201007387 */ /* 0x0003e20000100800 */
[----:B------:R-:W-:-:S02]  /*2010*/  VIADD R15, R0, 0x1e7 ;  /* 0x000001e7000f7836 */ /* 0x000fc40000000000 */
[----:B------:R-:W-:Y:S01]  /*2020*/  IMAD.MOV.U32 R9, RZ, RZ, R19 ;  /* 0x000000ffff097224 */ /* 0x000fe200078e0013 */
[----:B------:R-:W-:Y:S01]  /*2030*/  IABS R16, R13 ;  /* 0x0000000d00107213 */ /* 0x000fe20000000000 */
[----:B------:R-:W-:Y:S01]  /*2040*/  @!P5 IMAD.IADD R11, R11, 0x1, -R3 ;  /* 0x000000010b0bd824 */ /* 0x000fe200078e0a03 */
[----:B------:R-:W-:Y:S01]  /*2050*/  IABS R18, R15 ;  /* 0x0000000f00127213 */ /* 0x000fe20000000000 */
[----:B------:R-:W-:Y:S02]  /*2060*/  @!P4 IMAD.MOV R9, RZ, RZ, -R9 ;  /* 0x000000ffff09c224 */ /* 0x000fe400078e0a09 */
[----:B------:R-:W-:Y:S01]  /*2070*/  VIADD R10, R0, 0x1e6 ;  /* 0x000001e6000a7836 */ /* 0x000fe20000000000 */
[----:B------:R-:W-:Y:S01]  /*2080*/  ISETP.GT.U32.AND P5, PT, R3, R11, PT ;  /* 0x0000000b0300720c */ /* 0x000fe20003fa4070 */
[--C-:B------:R-:W-:Y:S01]  /*2090*/  @!P2 IMAD.IADD R21, R21, 0x1, -R3.reuse ;  /* 0x000000011515a824 */ /* 0x100fe200078e0a03 */
[----:B------:R2:W-:Y:S01]  /*20a0*/  STL [R1+0xbc], R9 ;  /* 0x0000bc0901007387 */ /* 0x0005e20000100800 */
[----:B------:R-:W-:Y:S01]  /*20b0*/  @!P6 IMAD.IADD R17, R17, 0x1, -R3 ;  /* 0x000000011111e824 */ /* 0x000fe200078e0a03 */
[----:B------:R-:W-:Y:S01]  /*20c0*/  IABS R14, R10 ;  /* 0x0000000a000e7213 */ /* 0x000fe20000000000 */
[----:B------:R-:W-:Y:S01]  /*20d0*/  IMAD.HI.U32 R19, R4, R16, RZ ;  /* 0x0000001004137227 */ /* 0x000fe200078e00ff */
[----:B------:R-:W-:-:S02]  /*20e0*/  ISETP.GE.AND P2, PT, R5, RZ, PT ;  /* 0x000000ff0500720c */ /* 0x000fc40003f46270 */
[----:B------:R-:W-:Y:S01]  /*20f0*/  ISETP.GT.U32.AND P4, PT, R3, R17, PT ;  /* 0x000000110300720c */ /* 0x000fe20003f84070 */
[----:B-1----:R-:W-:Y:S01]  /*2100*/  IMAD.MOV.U32 R2, RZ, RZ, R22 ;  /* 0x000000ffff027224 */ /* 0x002fe200078e0016 */
[----:B------:R-:W-:Y:S01]  /*2110*/  ISETP.GE.AND P6, PT, R12, RZ, PT ;  /* 0x000000ff0c00720c */ /* 0x000fe20003fc6270 */
[----:B------:R-:W-:-:S04]  /*2120*/  IMAD.HI.U32 R23, R4, R18, RZ ;  /* 0x0000001204177227 */ /* 0x000fc800078e00ff */
[----:B--2---:R-:W-:Y:S02]  /*2130*/  IMAD.MOV.U32 R9, RZ, RZ, R21 ;  /* 0x000000ffff097224 */ /* 0x004fe400078e0015 */
[----:B------:R-:W-:Y:S02]  /*2140*/  IMAD.MOV R19, RZ, RZ, -R19 ;  /* 0x000000ffff137224 */ /* 0x000fe400078e0a13 */
[----:B------:R-:W-:Y:S02]  /*2150*/  @!P1 IMAD.MOV R2, RZ, RZ, -R2 ;  /* 0x000000ffff029224 */ /* 0x000fe400078e0a02 */
[----:B------:R-:W-:Y:S02]  /*2160*/  IMAD.MOV R23, RZ, RZ, -R23 ;  /* 0x000000ffff177224 */ /* 0x000fe400078e0a17 */
[----:B------:R-:W-:Y:S01]  /*2170*/  @!P0 IMAD.MOV R9, RZ, RZ, -R9 ;  /* 0x000000ffff098224 */ /* 0x000fe200078e0a09 */
[----:B------:R-:W-:Y:S01]  /*2180*/  ISETP.GE.AND P0, PT, R15, RZ, PT ;  /* 0x000000ff0f00720c */ /* 0x000fe20003f06270 */
[----:B------:R-:W-:Y:S01]  /*2190*/  IMAD.HI.U32 R5, R4, R14, RZ ;  /* 0x0000000e04057227 */ /* 0x000fe200078e00ff */
[----:B------:R1:W-:Y:S03]  /*21a0*/  STL [R1+0xc8], R2 ;  /* 0x0000c80201007387 */ /* 0x0003e60000100800 */
[C---:B------:R-:W-:Y:S01]  /*21b0*/  IMAD R15, R3.reuse, R19, R16 ;  /* 0x00000013030f7224 */ /* 0x040fe200078e0210 */
[----:B------:R-:W-:Y:S01]  /*21c0*/  STL [R1+0xd0], R9 ;  /* 0x0000d00901007387 */ /* 0x000fe20000100800 */
[----:B------:R-:W-:-:S02]  /*21d0*/  IMAD R18, R3, R23, R18 ;  /* 0x0000001703127224 */ /* 0x000fc400078e0212 */
[----:B------:R-:W-:Y:S02]  /*21e0*/  IMAD.MOV R5, RZ, RZ, -R5 ;  /* 0x000000ffff057224 */ /* 0x000fe400078e0a05 */
[--C-:B------:R-:W-:Y:S01]  /*21f0*/  @!P5 IMAD.IADD R11, R11, 0x1, -R3.reuse ;  /* 0x000000010b0bd824 */ /* 0x100fe200078e0a03 */
[C---:B------:R-:W-:Y:S01]  /*2200*/  ISETP.GT.U32.AND P5, PT, R3.reuse, R15, PT ;  /* 0x0000000f0300720c */ /* 0x040fe20003fa4070 */
[----:B-1----:R-:W-:Y:S01]  /*2210*/  IMAD.MOV.U32 R2, RZ, RZ, R20 ;  /* 0x000000ffff027224 */ /* 0x002fe200078e0014 */
[C---:B------:R-:W-:Y:S01]  /*2220*/  ISETP.GT.U32.AND P1, PT, R3.reuse, R18, PT ;  /* 0x000000120300720c */ /* 0x040fe20003f24070 */
[----:B------:R-:W-:Y:S02]  /*2230*/  IMAD R14, R3, R5, R14 ;  /* 0x00000005030e7224 */ /* 0x000fe400078e020e */
[----:B------:R-:W-:Y:S02]  /*2240*/  @!P3 IMAD.MOV R2, RZ, RZ, -R2 ;  /* 0x000000ffff02b224 */ /* 0x000fe400078e0a02 */
[----:B------:R-:W-:Y:S01]  /*2250*/  @!P4 IMAD.IADD R17, R17, 0x1, -R3 ;  /* 0x000000011111c824 */ /* 0x000fe200078e0a03 */
[----:B------:R-:W-:Y:S01]  /*2260*/  ISETP.GT.U32.AND P3, PT, R3, R14, PT ;  /* 0x0000000e0300720c */ /* 0x000fe20003f64070 */
[----:B------:R-:W-:Y:S01]  /*2270*/  VIADD R12, R0, 0x1e4 ;  /* 0x000001e4000c7836 */ /* 0x000fe20000000000 */
[----:B------:R1:W-:Y:S01]  /*2280*/  STL [R1+0xd8], R2 ;  /* 0x0000d80201007387 */ /* 0x0003e20000100800 */
[----:B------:R-:W-:Y:S01]  /*2290*/  ISETP.GE.AND P4, PT, R10, RZ, PT ;  /* 0x000000ff0a00720c */ /* 0x000fe20003f86270 */
[----:B------:R-:W-:-:S02]  /*22a0*/  VIADD R10, R0, 0x1e3 ;  /* 0x000001e3000a7836 */ /* 0x000fc40000000000 */
[--C-:B------:R-:W-:Y:S01]  /*22b0*/  @!P5 IMAD.IADD R15, R15, 0x1, -R3.reuse ;  /* 0x000000010f0fd824 */ /* 0x100fe200078e0a03 */
[----:B------:R-:W-:Y:S01]  /*22c0*/  IABS R5, R12 ;  /* 0x0000000c00057213 */ /* 0x000fe20000000000 */
[----:B------:R-:W-:Y:S01]  /*22d0*/  @!P1 IMAD.IADD R18, R18, 0x1, -R3 ;  /* 0x0000000112129824 */ /* 0x000fe200078e0a03 */
[----:B------:R-:W-:Y:S01]  /*22e0*/  ISETP.GE.AND P1, PT, R13, RZ, PT ;  /* 0x000000ff0d00720c */ /* 0x000fe20003f26270 */
[----:B------:R-:W-:Y:S01]  /*22f0*/  VIADD R13, R0, 0x1e2 ;  /* 0x000001e2000d7836 */ /* 0x000fe20000000000 */
[----:B------:R-:W-:Y:S01]  /*2300*/  ISETP.GT.U32.AND P5, PT, R3, R15, PT ;  /* 0x0000000f0300720c */ /* 0x000fe20003fa4070 */
[----:B-1----:R-:W-:Y:S01]  /*2310*/  IMAD.MOV.U32 R2, RZ, RZ, R17 ;  /* 0x000000ffff027224 */ /* 0x002fe200078e0011 */
[----:B------:R-:W-:Y:S01]  /*2320*/  IABS R17, R10 ;  /* 0x0000000a00117213 */ /* 0x000fe20000000000 */
[----:B------:R-:W-:-:S04]  /*2330*/  IMAD.HI.U32 R16, R4, R5, RZ ;  /* 0x0000000504107227 */ /* 0x000fc800078e00ff */
[----:B------:R-:W-:Y:S01]  /*2340*/  @!P2 IMAD.MOV R2, RZ, RZ, -R2 ;  /* 0x000000ffff02a224 */ /* 0x000fe200078e0a02 */
[----:B------:R-:W-:Y:S01]  /*2350*/  ISETP.GT.U32.AND P2, PT, R3, R18, PT ;  /* 0x000000120300720c */ /* 0x000fe20003f44070 */
[--C-:B------:R-:W-:Y:S02]  /*2360*/  @!P3 IMAD.IADD R14, R14, 0x1, -R3.reuse ;  /* 0x000000010e0eb824 */ /* 0x100fe400078e0a03 */
[----:B------:R-:W-:Y:S01]  /*2370*/  IMAD.MOV R16, RZ, RZ, -R16 ;  /* 0x000000ffff107224 */ /* 0x000fe200078e0a10 */
[----:B------:R1:W-:Y:S01]  /*2380*/  STL [R1+0xe0], R2 ;  /* 0x0000e00201007387 */ /* 0x0003e20000100800 */
[----:B------:R-:W-:Y:S01]  /*2390*/  @!P5 IMAD.IADD R15, R15, 0x1, -R3 ;  /* 0x000000010f0fd824 */ /* 0x000fe200078e0a03 */
[C---:B------:R-:W-:Y:S01]  /*23a0*/  ISETP.GT.U32.AND P3, PT, R3.reuse, R14, PT ;  /* 0x0000000e0300720c */ /* 0x040fe20003f64070 */
[----:B------:R-:W-:Y:S01]  /*23b0*/  IMAD R5, R3, R16, R5 ;  /* 0x0000001003057224 */ /* 0x000fe200078e0205 */
[----:B------:R-:W-:Y:S01]  /*23c0*/  IABS R16, R13 ;  /* 0x0000000d00107213 */ /* 0x000fe20000000000 */
[----:B------:R-:W-:-:S04]  /*23d0*/  VIADD R23, R0, 0x1cf ;  /* 0x000001cf00177836 */ /* 0x000fc80000000000 */
[----:B------:R-:W-:Y:S01]  /*23e0*/  @!P2 IMAD.IADD R18, R18, 0x1, -R3 ;  /* 0x000000011212a824 */ /* 0x000fe200078e0a03 */
[----:B------:R-:W-:Y:S01]  /*23f0*/  ISETP.GT.U32.AND P2, PT, R3, R5, PT ;  /* 0x000000050300720c */ /* 0x000fe20003f44070 */
[----:B-1----:R-:W-:Y:S01]  /*2400*/  IMAD.MOV.U32 R2, RZ, RZ, R11 ;  /* 0x000000ffff027224 */ /* 0x002fe200078e000b */
[----:B------:R-:W-:Y:S01]  /*2410*/  IABS R24, R23 ;  /* 0x0000001700187213 */ /* 0x000fe20000000000 */
[----:B------:R-:W-:-:S04]  /*2420*/  IMAD.HI.U32 R11, R4, R17, RZ ;  /* 0x00000011040b7227 */ /* 0x000fc800078e00ff */
[----:B------:R-:W-:Y:S02]  /*2430*/  IMAD.MOV R11, RZ, RZ, -R11 ;  /* 0x000000ffff0b7224 */ /* 0x000fe400078e0a0b */
[----:B------:R-:W-:Y:S01]  /*2440*/  @!P3 IMAD.IADD R14, R14, 0x1, -R3 ;  /* 0x000000010e0eb824 */ /* 0x000fe200078e0a03 */
[----:B------:R-:W-:Y:S01]  /*2450*/  ISETP.GE.AND P3, PT, R10, RZ, PT ;  /* 0x000000ff0a00720c */ /* 0x000fe20003f66270 */
[C---:B------:R-:W-:Y:S02]  /*2460*/  IMAD R17, R3.reuse, R11, R17 ;  /* 0x0000000b03117224 */ /* 0x040fe400078e0211 */
[----:B------:R-:W-:Y:S01]  /*2470*/  @!P6 IMAD.MOV R2, RZ, RZ, -R2 ;  /* 0x000000ffff02e224 */ /* 0x000fe200078e0a02 */
[----:B------:R-:W-:Y:S01]  /*2480*/  ISETP.GE.AND P6, PT, R12, RZ, PT ;  /* 0x000000ff0c00720c */ /* 0x000fe20003fc6270 */
[----:B------:R-:W-:Y:S01]  /*2490*/  VIADD R10, R0, 0x1e1 ;  /* 0x000001e1000a7836 */ /* 0x000fe20000000000 */
[----:B------:R-:W-:Y:S01]  /*24a0*/  ISETP.GT.U32.AND P5, PT, R3, R17, PT ;  /* 0x000000110300720c */ /* 0x000fe20003fa4070 */
[----:B------:R-:W-:Y:S01]  /*24b0*/  IMAD.HI.U32 R20, R4, R16, RZ ;  /* 0x0000001004147227 */ /* 0x000fe200078e00ff */
[----:B------:R1:W-:Y:S02]  /*24c0*/  STL [R1+0xe8], R2 ;  /* 0x0000e80201007387 */ /* 0x0003e40000100800 */
[----:B------:R-:W-:Y:S01]  /*24d0*/  IABS R12, R10 ;  /* 0x0000000a000c7213 */ /* 0x000fe20000000000 */
[----:B------:R-:W-:-:S02]  /*24e0*/  IMAD.MOV R20, RZ, RZ, -R20 ;  /* 0x000000ffff147224 */ /* 0x000fc400078e0a14 */
[--C-:B------:R-:W-:Y:S01]  /*24f0*/  @!P2 IMAD.IADD R5, R5, 0x1, -R3.reuse ;  /* 0x000000010505a824 */ /* 0x100fe200078e0a03 */
[----:B------:R-:W-:Y:S01]  /*2500*/  ISETP.GE.AND P2, PT, R13, RZ, PT ;  /* 0x000000ff0d00720c */ /* 0x000fe20003f46270 */
[----:B------:R-:W-:Y:S02]  /*2510*/  IMAD R16, R3, R20, R16 ;  /* 0x0000001403107224 */ /* 0x000fe400078e0210 */
[----:B------:R-:W-:Y:S02]  /*2520*/  IMAD.MOV.U32 R9, RZ, RZ, R14 ;  /* 0x000000ffff097224 */ /* 0x000fe400078e000e */
[----:B------:R-:W-:Y:S02]  /*2530*/  @!P5 IMAD.IADD R17, R17, 0x1, -R3 ;  /* 0x000000011111d824 */ /* 0x000fe400078e0a03 */
[----:B-1----:R-:W-:Y:S02]  /*2540*/  IMAD.MOV.U32 R2, RZ, RZ, R18 ;  /* 0x000000ffff027224 */ /* 0x002fe400078e0012 */
[----:B------:R-:W-:Y:S01]  /*2550*/  VIADD R11, R0, 0x1e0 ;  /* 0x000001e0000b7836 */ /* 0x000fe20000000000 */
[C---:B------:R-:W-:Y:S01]  /*2560*/  ISETP.GT.U32.AND P5, PT, R3.reuse, R17, PT ;  /* 0x000000110300720c */ /* 0x040fe20003fa4070 */
[----:B------:R-:W-:Y:S01]  /*2570*/  @!P0 IMAD.MOV R2, RZ, RZ, -R2 ;  /* 0x000000ffff028224 */ /* 0x000fe200078e0a02 */
[----:B------:R-:W-:Y:S01]  /*2580*/  ISETP.GT.U32.AND P0, PT, R3, R5, PT ;  /* 0x000000050300720c */ /* 0x000fe20003f04070 */
[----:B------:R-:W-:Y:S01]  /*2590*/  IMAD.HI.U32 R13, R4, R12, RZ ;  /* 0x0000000c040d7227 */ /* 0x000fe200078e00ff */
[----:B------:R-:W-:-:S02]  /*25a0*/  IABS R19, R11 ;  /* 0x0000000b00137213 */ /* 0x000fc40000000000 */
[----:B------:R1:W-:Y:S01]  /*25b0*/  STL [R1+0xf0], R2 ;  /* 0x0000f00201007387 */ /* 0x0003e20000100800 */
[----:B------:R-:W-:Y:S01]  /*25c0*/  @!P4 IMAD.MOV R9, RZ, RZ, -R9 ;  /* 0x000000ffff09c224 */ /* 0x000fe200078e0a09 */
[C---:B------:R-:W-:Y:S01]  /*25d0*/  ISETP.GT.U32.AND P4, PT, R3.reuse, R16, PT ;  /* 0x000000100300720c */ /* 0x040fe20003f84070 */
[----:B------:R-:W-:Y:S02]  /*25e0*/  IMAD.MOV R13, RZ, RZ, -R13 ;  /* 0x000000ffff0d7224 */ /* 0x000fe400078e0a0d */
[----:B------:R-:W-:Y:S01]  /*25f0*/  IMAD.HI.U32 R14, R4, R19, RZ ;  /* 0x00000013040e7227 */ /* 0x000fe200078e00ff */
[----:B------:R2:W-:Y:S03]  /*2600*/  STL [R1+0xf8], R9 ;  /* 0x0000f80901007387 */ /* 0x0005e60000100800 */
[----:B------:R-:W-:Y:S02]  /*2610*/  IMAD R12, R3, R13, R12 ;  /* 0x0000000d030c7224 */ /* 0x000fe400078e020c */
[----:B------:R-:W-:-:S02]  /*2620*/  @!P5 IMAD.IADD R17, R17, 0x1, -R3 ;  /* 0x000000011111d824 */ /* 0x000fc400078e0a03 */
[----:B------:R-:W-:Y:S01]  /*2630*/  IMAD.MOV R14, RZ, RZ, -R14 ;  /* 0x000000ffff0e7224 */ /* 0x000fe200078e0a0e */
[----:B------:R-:W-:Y:S01]  /*2640*/  ISETP.GT.U32.AND P5, PT, R3, R12, PT ;  /* 0x0000000c0300720c */ /* 0x000fe20003fa4070 */
[--C-:B------:R-:W-:Y:S01]  /*2650*/  @!P0 IMAD.IADD R5, R5, 0x1, -R3.reuse ;  /* 0x0000000105058824 */ /* 0x100fe200078e0a03 */
[----:B------:R-:W-:Y:S01]  /*2660*/  ISETP.GE.AND P0, PT, R11, RZ, PT ;  /* 0x000000ff0b00720c */ /* 0x000fe20003f06270 */
[----:B------:R-:W-:Y:S02]  /*2670*/  @!P4 IMAD.IADD R16, R16, 0x1, -R3 ;  /* 0x000000011010c824 */ /* 0x000fe400078e0a03 */
[----:B-1----:R-:W-:Y:S02]  /*2680*/  IMAD.MOV.U32 R2, RZ, RZ, R15 ;  /* 0x000000ffff027224 */ /* 0x002fe400078e000f */
[C---:B------:R-:W-:Y:S01]  /*2690*/  IMAD R19, R3.reuse, R14, R19 ;  /* 0x0000000e03137224 */ /* 0x040fe200078e0213 */
[----:B------:R-:W-:Y:S01]  /*26a0*/  ISETP.GT.U32.AND P4, PT, R3, R16, PT ;  /* 0x000000100300720c */ /* 0x000fe20003f84070 */
[----:B--2---:R-:W-:-:S02]  /*26b0*/  IMAD.MOV.U32 R9, RZ, RZ, R5 ;  /* 0x000000ffff097224 */ /* 0x004fc400078e0005 */
[----:B------:R-:W-:Y:S01]  /*26c0*/  @!P1 IMAD.MOV R2, RZ, RZ, -R2 ;  /* 0x000000ffff029224 */ /* 0x000fe200078e0a02 */
[----:B------:R-:W-:Y:S01]  /*26d0*/  ISETP.GE.AND P1, PT, R10, RZ, PT ;  /* 0x000000ff0a00720c */ /* 0x000fe20003f26270 */
[----:B------:R-:W-:Y:S01]  /*26e0*/  @!P6 IMAD.MOV R9, RZ, RZ, -R9 ;  /* 0x000000ffff09e224 */ /* 0x000fe200078e0a09 */
[C---:B------:R-:W-:Y:S01]  /*26f0*/  ISETP.GT.U32.AND P6, PT, R3.reuse, R19, PT ;  /* 0x000000130300720c */ /* 0x040fe20003fc4070 */
[--C-:B------:R-:W-:Y:S01]  /*2700*/  @!P5 IMAD.IADD R12, R12, 0x1, -R3.reuse ;  /* 0x000000010c0cd824 */ /* 0x100fe200078e0a03 */
[----:B------:R1:W-:Y:S01]  /*2710*/  STL [R1+0x128], R2 ;  /* 0x0001280201007387 */ /* 0x0003e20000100800 */
[C---:B------:R-:W-:Y:S02]  /*2720*/  VIADD R15, R0.reuse, 0x1df ;  /* 0x000001df000f7836 */ /* 0x040fe40000000000 */
[----:B------:R-:W-:Y:S01]  /*2730*/  VIADD R14, R0, 0x1de ;  /* 0x000001de000e7836 */ /* 0x000fe20000000000 */
[----:B------:R-:W-:Y:S01]  /*2740*/  ISETP.GT.U32.AND P5, PT, R3, R12, PT ;  /* 0x0000000c0300720c */ /* 0x000fe20003fa4070 */
[----:B------:R-:W-:Y:S01]  /*2750*/  @!P4 IMAD.IADD R16, R16, 0x1, -R3 ;  /* 0x000000011010c824 */ /* 0x000fe200078e0a03 */
[----:B------:R-:W-:Y:S01]  /*2760*/  IABS R11, R15 ;  /* 0x0000000f000b7213 */ /* 0x000fe20000000000 */
[----:B------:R-:W-:Y:S01]  /*2770*/  STL [R1+0x12c], R9 ;  /* 0x00012c0901007387 */ /* 0x000fe20000100800 */
[----:B------:R-:W-:Y:S01]  /*2780*/  IABS R13, R14 ;  /* 0x0000000e000d7213 */ /* 0x000fe20000000000 */
[----:B------:R-:W-:Y:S01]  /*2790*/  VIADD R10, R0, 0x1dd ;  /* 0x000001dd000a7836 */ /* 0x000fe20000000000 */
[----:B------:R-:W-:Y:S01]  /*27a0*/  ISETP.GE.AND P4, PT, R14, RZ, PT ;  /* 0x000000ff0e00720c */ /* 0x000fe20003f86270 */
[----:B-1----:R-:W-:-:S02]  /*27b0*/  IMAD.MOV.U32 R2, RZ, RZ, R17 ;  /* 0x000000ffff027224 */ /* 0x002fc400078e0011 */
[----:B------:R-:W-:Y:S01]  /*27c0*/  @!P6 IMAD.IADD R19, R19, 0x1, -R3 ;  /* 0x000000011313e824 */ /* 0x000fe200078e0a03 */
[----:B------:R-:W-:Y:S01]  /*27d0*/  IABS R5, R10 ;  /* 0x0000000a00057213 */ /* 0x000fe20000000000 */
[----:B------:R-:W-:Y:S01]  /*27e0*/  @!P3 IMAD.MOV R2, RZ, RZ, -R2 ;  /* 0x000000ffff02b224 */ /* 0x000fe200078e0a02 */
[----:B------:R-:W-:Y:S01]  /*27f0*/  ISETP.GE.AND P3, PT, R15, RZ, PT ;  /* 0x000000ff0f00720c */ /* 0x000fe20003f66270 */
[C---:B------:R-:W-:Y:S01]  /*2800*/  IMAD.HI.U32 R17, R4.reuse, R11, RZ ;  /* 0x0000000b04117227 */ /* 0x040fe200078e00ff */
[----:B------:R-:W-:Y:S02]  /*2810*/  ISETP.GT.U32.AND P6, PT, R3, R19, PT ;  /* 0x000000130300720c */ /* 0x000fe40003fc4070 */
[----:B------:R1:W-:Y:S01]  /*2820*/  STL [R1+0x130], R2 ;  /* 0x0001300201007387 */ /* 0x0003e20000100800 */
[----:B------:R-:W-:-:S04]  /*2830*/  IMAD.HI.U32 R14, R4, R13, RZ ;  /* 0x0000000d040e7227 */ /* 0x000fc800078e00ff */
[----:B------:R-:W-:Y:S02]  /*2840*/  IMAD.MOV R17, RZ, RZ, -R17 ;  /* 0x000000ffff117224 */ /* 0x000fe400078e0a11 */
[----:B------:R-:W-:Y:S02]  /*2850*/  IMAD.MOV R14, RZ, RZ, -R14 ;  /* 0x000000ffff0e7224 */ /* 0x000fe400078e0a0e */
[----:B------:R-:W-:Y:S02]  /*2860*/  @!P5 IMAD.IADD R12, R12, 0x1, -R3 ;  /* 0x000000010c0cd824 */ /* 0x000fe400078e0a03 */
[----:B-1----:R-:W-:Y:S02]  /*2870*/  IMAD.MOV.U32 R2, RZ, RZ, R16 ;  /* 0x000000ffff027224 */ /* 0x002fe400078e0010 */
[C---:B------:R-:W-:Y:S02]  /*2880*/  IMAD R11, R3.reuse, R17, R11 ;  /* 0x00000011030b7224 */ /* 0x040fe400078e020b */
[----:B------:R-:W-:Y:S01]  /*2890*/  @!P2 IMAD.MOV R2, RZ, RZ, -R2 ;  /* 0x000000ffff02a224 */ /* 0x000fe200078e0a02 */
[----:B------:R-:W-:Y:S01]  /*28a0*/  ISETP.GE.AND P2, PT, R10, RZ, PT ;  /* 0x000000ff0a00720c */ /* 0x000fe20003f46270 */
[C---:B------:R-:W-:Y:S01]  /*28b0*/  IMAD R10, R3.reuse, R14, R13 ;  /* 0x0000000e030a7224 */ /* 0x040fe200078e020d */
[----:B------:R-:W-:Y:S01]  /*28c0*/  ISETP.GT.U32.AND P5, PT, R3, R11, PT ;  /* 0x0000000b0300720c */ /* 0x000fe20003fa4070 */
[----:B------:R-:W-:Y:S01]  /*28d0*/  IMAD.HI.U32 R15, R4, R5, RZ ;  /* 0x00000005040f7227 */ /* 0x000fe200078e00ff */
[----:B------:R1:W-:Y:S03]  /*28e0*/  STL [R1+0x134], R2 ;  /* 0x0001340201007387 */ /* 0x0003e60000100800 */
[----:B------:R-:W-:-:S02]  /*28f0*/  IMAD.MOV R15, RZ, RZ, -R15 ;  /* 0x000000ffff0f7224 */ /* 0x000fc400078e0a0f */
[----:B------:R-:W-:Y:S02]  /*2900*/  @!P6 IMAD.IADD R19, R19, 0x1, -R3 ;  /* 0x000000011313e824 */ /* 0x000fe400078e0a03 */
[----:B------:R-:W-:Y:S02]  /*2910*/  IMAD R5, R3, R15, R5 ;  /* 0x0000000f03057224 */ /* 0x000fe400078e0205 */
[C---:B------:R-:W-:Y:S02]  /*2920*/  VIADD R15, R0.reuse, 0x1dc ;  /* 0x000001dc000f7836 */ /* 0x040fe40000000000 */
[----:B-1----:R-:W-:Y:S02]  /*2930*/  IMAD.MOV.U32 R2, RZ, RZ, R12 ;  /* 0x000000ffff027224 */ /* 0x002fe400078e000c */
[----:B------:R-:W-:Y:S01]  /*2940*/  @!P5 IMAD.IADD R11, R11, 0x1, -R3 ;  /* 0x000000010b0bd824 */ /* 0x000fe200078e0a03 */
[----:B------:R-:W-:Y:S01]  /*2950*/  ISETP.GE.AND P6, PT, R15, RZ, PT ;  /* 0x000000ff0f00720c */ /* 0x000fe20003fc6270 */
[----:B------:R-:W-:Y:S01]  /*2960*/  @!P1 IMAD.MOV R2, RZ, RZ, -R2 ;  /* 0x000000ffff029224 */ /* 0x000fe200078e0a02 */
[C---:B------:R-:W-:Y:S01]  /*2970*/  ISETP.GT.U32.AND P1, PT, R3.reuse, R10, PT ;  /* 0x0000000a0300720c */ /* 0x040fe20003f24070 */
[C---:B------:R-:W-:Y:S01]  /*2980*/  VIADD R12, R0.reuse, 0x1db ;  /* 0x000001db000c7836 */ /* 0x040fe20000000000 */
[----:B------:R-:W-:Y:S01]  /*2990*/  IABS R15, R15 ;  /* 0x0000000f000f7213 */ /* 0x000fe20000000000 */
[C---:B------:R-:W-:Y:S01]  /*29a0*/  VIADD R14, R0.reuse, 0x1d9 ;  /* 0x000001d9000e7836 */ /* 0x040fe20000000000 */
[----:B------:R1:W-:Y:S01]  /*29b0*/  STL [R1+0x138], R2 ;  /* 0x0001380201007387 */ /* 0x0003e20000100800 */
[----:B------:R-:W-:Y:S01]  /*29c0*/  ISETP.GT.U32.AND P5, PT, R3, R11, PT ;  /* 0x0000000b0300720c */ /* 0x000fe20003fa4070 */
[----:B------:R-:W-:Y:S01]  /*29d0*/  VIADD R13, R0, 0x1da ;  /* 0x000001da000d7836 */ /* 0x000fe20000000000 */
[----:B------:R-:W-:Y:S01]  /*29e0*/  IABS R16, R12 ;  /* 0x0000000c00107213 */ /* 0x000fe20000000000 */
[----:B------:R-:W-:Y:S01]  /*29f0*/  IMAD.HI.U32 R27, R4, R24, RZ ;  /* 0x00000018041b7227 */ /* 0x000fe200078e00ff */
[----:B------:R-:W-:-:S02]  /*2a00*/  IABS R18, R14 ;  /* 0x0000000e00127213 */ /* 0x000fc40000000000 */
[----:B------:R-:W-:Y:S01]  /*2a10*/  IABS R17, R13 ;  /* 0x0000000d00117213 */ /* 0x000fe20000000000 */
[----:B------:R-:W-:-:S04]  /*2a20*/  IMAD.HI.U32 R20, R4, R16, RZ ;  /* 0x0000001004147227 */ /* 0x000fc800078e00ff */
[----:B-1----:R-:W-:Y:S02]  /*2a30*/  IMAD.MOV.U32 R2, RZ, RZ, R19 ;  /* 0x000000ffff027224 */ /* 0x002fe400078e0013 */
[----:B------:R-:W-:Y:S02]  /*2a40*/  @!P1 IMAD.IADD R10, R10, 0x1, -R3 ;  /* 0x000000010a0a9824 */ /* 0x000fe400078e0a03 */
[----:B------:R-:W-:Y:S01]  /*2a50*/  @!P0 IMAD.MOV R2, RZ, RZ, -R2 ;  /* 0x000000ffff028224 */ /* 0x000fe200078e0a02 */
[C---:B------:R-:W-:Y:S01]  /*2a60*/  ISETP.GT.U32.AND P0, PT, R3.reuse, R5, PT ;  /* 0x000000050300720c */ /* 0x040fe20003f04070 */
[----:B------:R-:W-:Y:S01]  /*2a70*/  IMAD.HI.U32 R19, R4, R15, RZ ;  /* 0x0000000f04137227 */ /* 0x000fe200078e00ff */
[----:B------:R-:W-:Y:S02]  /*2a80*/  ISETP.GT.U32.AND P1, PT, R3, R10, PT ;  /* 0x0000000a0300720c */ /* 0x000fe40003f24070 */
[----:B------:R1:W-:Y:S01]  /*2a90*/  STL [R1+0x13c], R2 ;  /* 0x00013c0201007387 */ /* 0x0003e20000100800 */
[----:B------:R-:W-:-:S02]  /*2aa0*/  IMAD.MOV R19, RZ, RZ, -R19 ;  /* 0x000000ffff137224 */ /* 0x000fc400078e0a13 */
[----:B------:R-:W-:Y:S01]  /*2ab0*/  @!P5 IMAD.IADD R11, R11, 0x1, -R3 ;  /* 0x000000010b0bd824 */ /* 0x000fe200078e0a03 */
[----:B------:R-:W-:Y:S01]  /*2ac0*/  ISETP.GE.AND P5, PT, R12, RZ, PT ;  /* 0x000000ff0c00720c */ /* 0x000fe20003fa6270 */
[----:B------:R-:W-:Y:S02]  /*2ad0*/  IMAD R15, R3, R19, R15 ;  /* 0x00000013030f7224 */ /* 0x000fe400078e020f */
[----:B------:R-:W-:Y:S02]  /*2ae0*/  IMAD.MOV.U32 R9, RZ, RZ, R11 ;  /* 0x000000ffff097224 */ /* 0x000fe400078e000b */
[--C-:B------:R-:W-:Y:S02]  /*2af0*/  @!P0 IMAD.IADD R5, R5, 0x1, -R3.reuse ;  /* 0x0000000105058824 */ /* 0x100fe400078e0a03 */
[----:B------:R-:W-:Y:S01]  /*2b00*/  @!P1 IMAD.IADD R10, R10, 0x1, -R3 ;  /* 0x000000010a0a9824 */ /* 0x000fe200078e0a03 */
[C---:B------:R-:W-:Y:S01]  /*2b10*/  ISETP.GT.U32.AND P1, PT, R3.reuse, R15, PT ;  /* 0x0000000f0300720c */ /* 0x040fe20003f24070 */
[----:B------:R-:W-:Y:S01]  /*2b20*/  IMAD.HI.U32 R12, R4, R18, RZ ;  /* 0x00000012040c7227 */ /* 0x000fe200078e00ff */
[----:B------:R-:W-:-:S03]  /*2b30*/  ISETP.GT.U32.AND P0, PT, R3, R5, PT ;  /* 0x000000050300720c */ /* 0x000fc60003f04070 */
[----:B-1----:R-:W-:Y:S02]  /*2b40*/  IMAD.MOV.U32 R2, RZ, RZ, R10 ;  /* 0x000000ffff027224 */ /* 0x002fe400078e000a */
[----:B------:R-:W-:Y:S02]  /*2b50*/  @!P3 IMAD.MOV R9, RZ, RZ, -R9 ;  /* 0x000000ffff09b224 */ /* 0x000fe400078e0a09 */
[----:B------:R-:W-:Y:S01]  /*2b60*/  @!P4 IMAD.MOV R2, RZ, RZ, -R2 ;  /* 0x000000ffff02c224 */ /* 0x000fe200078e0a02 */
[----:B------:R-:W-:Y:S01]  /*2b70*/  ISETP.GE.AND P4, PT, R13, RZ, PT ;  /* 0x000000ff0d00720c */ /* 0x000fe20003f86270 */
[----:B------:R-:W-:Y:S01]  /*2b80*/  IMAD.MOV R20, RZ, RZ, -R20 ;  /* 0x000000ffff147224 */ /* 0x000fe200078e0a14 */
[----:B------:R-:W-:Y:S01]  /*2b90*/  STL [R1+0x140], R9 ;  /* 0x0001400901007387 */ /* 0x000fe20000100800 */
[----:B------:R-:W-:Y:S02]  /*2ba0*/  IMAD.MOV R12, RZ, RZ, -R12 ;  /* 0x000000ffff0c7224 */ /* 0x000fe400078e0a0c */
[----:B------:R-:W-:Y:S01]  /*2bb0*/  @!P0 IMAD.IADD R5, R5, 0x1, -R3 ;  /* 0x0000000105058824 */ /* 0x000fe200078e0a03 */
[----:B------:R1:W-:Y:S01]  /*2bc0*/  STL [R1+0x184], R2 ;  /* 0x0001840201007387 */ /* 0x0003e20000100800 */
[----:B------:R-:W-:-:S02]  /*2bd0*/  IMAD R20, R3, R20, R16 ;  /* 0x0000001403147224 */ /* 0x000fc400078e0210 */
[----:B------:R-:W-:Y:S02]  /*2be0*/  IMAD R18, R3, R12, R18 ;  /* 0x0000000c03127224 */ /* 0x000fe400078e0212 */
[----:B------:R-:W-:Y:S01]  /*2bf0*/  @!P1 IMAD.IADD R15, R15, 0x1, -R3 ;  /* 0x000000010f0f9824 */ /* 0x000fe200078e0a03 */
[----:B------:R-:W-:Y:S01]  /*2c00*/  ISETP.GT.U32.AND P3, PT, R3, R20, PT ;  /* 0x000000140300720c */ /* 0x000fe20003f64070 */
[----:B------:R-:W-:-:S03]  /*2c10*/  IMAD.HI.U32 R21, R4, R17, RZ ;  /* 0x0000001104157227 */ /* 0x000fc600078e00ff */
[C---:B------:R-:W-:Y:S01]  /*2c20*/  ISETP.GT.U32.AND P1, PT, R3.reuse, R15, PT ;  /* 0x0000000f0300720c */ /* 0x040fe20003f24070 */
[----:B-1----:R-:W-:Y:S02]  /*2c30*/  IMAD.MOV.U32 R2, RZ, RZ, R5 ;  /* 0x000000ffff027224 */ /* 0x002fe400078e0005 */
[----:B------:R-:W-:Y:S02]  /*2c40*/  IMAD.MOV R21, RZ, RZ, -R21 ;  /* 0x000000ffff157224 */ /* 0x000fe400078e0a15 */
[----:B------:R-:W-:Y:S01]  /*2c50*/  @!P2 IMAD.MOV R2, RZ, RZ, -R2 ;  /* 0x000000ffff02a224 */ /* 0x000fe200078e0a02 */
[C---:B------:R-:W-:Y:S01]  /*2c60*/  ISETP.GT.U32.AND P2, PT, R3.reuse, R18, PT ;  /* 0x000000120300720c */ /* 0x040fe20003f44070 */
[C---:B------:R-:W-:Y:S02]  /*2c70*/  VIADD R11, R0.reuse, 0x1d8 ;  /* 0x000001d8000b7836 */ /* 0x040fe40000000000 */
[C---:B------:R-:W-:Y:S01]  /*2c80*/  VIADD R12, R0.reuse, 0x1d7 ;  /* 0x000001d7000c7836 */ /* 0x040fe20000000000 */
[----:B------:R1:W-:Y:S01]  /*2c90*/  STL [R1+0x188], R2 ;  /* 0x0001880201007387 */ /* 0x0003e20000100800 */
[C---:B------:R-:W-:Y:S01]  /*2ca0*/  IMAD R10, R3.reuse, R21, R17 ;  /* 0x00000015030a7224 */ /* 0x040fe200078e0211 */
[----:B------:R-:W-:Y:S01]  /*2cb0*/  IABS R16, R11 ;  /* 0x0000000b00107213 */ /* 0x000fe20000000000 */
[----:B------:R-:W-:Y:S01]  /*2cc0*/  VIADD R13, R0, 0x1d6 ;  /* 0x000001d6000d7836 */ /* 0x000fe20000000000 */
[----:B------:R-:W-:Y:S01]  /*2cd0*/  IABS R5, R12 ;  /* 0x0000000c00057213 */ /* 0x000fe20000000000 */
[--C-:B------:R-:W-:Y:S01]  /*2ce0*/  @!P3 IMAD.IADD R20, R20, 0x1, -R3.reuse ;  /* 0x000000011414b824 */ /* 0x100fe200078e0a03 */
[----:B------:R-:W-:Y:S01]  /*2cf0*/  ISETP.GT.U32.AND P0, PT, R3, R10, PT ;  /* 0x0000000a0300720c */ /* 0x000fe20003f04070 */
[--C-:B------:R-:W-:Y:S01]  /*2d00*/  @!P1 IMAD.IADD R15, R15, 0x1, -R3.reuse ;  /* 0x000000010f0f9824 */ /* 0x100fe200078e0a03 */
[----:B------:R-:W-:Y:S01]  /*2d10*/  IABS R17, R13 ;  /* 0x0000000d00117213 */ /* 0x000fe20000000000 */
[----:B------:R-:W-:Y:S01]  /*2d20*/  @!P2 IMAD.IADD R18, R18, 0x1, -R3 ;  /* 0x000000011212a824 */ /* 0x000fe200078e0a03 */
[----:B------:R-:W-:Y:S01]  /*2d30*/  ISETP.GT.U32.AND P3, PT, R3, R20, PT ;  /* 0x000000140300720c */ /* 0x000fe20003f64070 */
[----:B------:R-:W-:Y:S01]  /*2d40*/  IMAD.HI.U32 R19, R4, R16, RZ ;  /* 0x0000001004137227 */ /* 0x000fe200078e00ff */
[----:B------:R-:W-:-:S02]  /*2d50*/  ISETP.GE.AND P1, PT, R14, RZ, PT ;  /* 0x000000ff0e00720c */ /* 0x000fc40003f26270 */
[----:B------:R-:W-:Y:S01]  /*2d60*/  ISETP.GT.U32.AND P2, PT, R3, R18, PT ;  /* 0x000000120300720c */ /* 0x000fe20003f44070 */
[----:B------:R-:W-:-:S04]  /*2d70*/  IMAD.HI.U32 R14, R4, R5, RZ ;  /* 0x00000005040e7227 */ /* 0x000fc800078e00ff */
[----:B------:R-:W-:Y:S02]  /*2d80*/  IMAD.MOV.U32 R9, RZ, RZ, R15 ;  /* 0x000000ffff097224 */ /* 0x000fe400078e000f */
[----:B------:R-:W-:-:S04]  /*2d90*/  IMAD.HI.U32 R15, R4, R17, RZ ;  /* 0x00000011040f7227 */ /* 0x000fc800078e00ff */
[----:B------:R-:W-:Y:S02]  /*2da0*/  IMAD.MOV R19, RZ, RZ, -R19 ;  /* 0x000000ffff137224 */ /* 0x000fe400078e0a13 */
[----:B------:R-:W-:Y:S02]  /*2db0*/  IMAD.MOV R14, RZ, RZ, -R14 ;  /* 0x000000ffff0e7224 */ /* 0x000fe400078e0a0e */
[----:B------:R-:W-:Y:S01]  /*2dc0*/  @!P6 IMAD.MOV R9, RZ, RZ, -R9 ;  /* 0x000000ffff09e224 */ /* 0x000fe200078e0a09 */
[----:B------:R-:W-:Y:S01]  /*2dd0*/  ISETP.GE.AND P6, PT, R11, RZ, PT ;  /* 0x000000ff0b00720c */ /* 0x000fe20003fc6270 */
[----:B------:R-:W-:Y:S02]  /*2de0*/  IMAD.MOV R11, RZ, RZ, -R15 ;  /* 0x000000ffff0b7224 */ /* 0x000fe400078e0a0f */
[C---:B------:R-:W-:Y:S01]  /*2df0*/  IMAD R16, R3.reuse, R19, R16 ;  /* 0x0000001303107224 */ /* 0x040fe200078e0210 */
[----:B------:R2:W-:Y:S01]  /*2e00*/  STL [R1+0x18c], R9 ;  /* 0x00018c0901007387 */ /* 0x0005e20000100800 */
[----:B------:R-:W-:-:S02]  /*2e10*/  IMAD R15, R3, R14, R5 ;  /* 0x0000000e030f7224 */ /* 0x000fc400078e0205 */
[--C-:B------:R-:W-:Y:S02]  /*2e20*/  @!P0 IMAD.IADD R10, R10, 0x1, -R3.reuse ;  /* 0x000000010a0a8824 */ /* 0x100fe400078e0a03 */
[--C-:B------:R-:W-:Y:S01]  /*2e30*/  @!P3 IMAD.IADD R20, R20, 0x1, -R3.reuse ;  /* 0x000000011414b824 */ /* 0x100fe200078e0a03 */
[C---:B------:R-:W-:Y:S01]  /*2e40*/  ISETP.GT.U32.AND P3, PT, R3.reuse, R16, PT ;  /* 0x000000100300720c */ /* 0x040fe20003f64070 */
[----:B------:R-:W-:Y:S01]  /*2e50*/  @!P2 IMAD.IADD R18, R18, 0x1, -R3 ;  /* 0x000000011212a824 */ /* 0x000fe200078e0a03 */
[C---:B------:R-:W-:Y:S01]  /*2e60*/  ISETP.GT.U32.AND P2, PT, R3.reuse, R15, PT ;  /* 0x0000000f0300720c */ /* 0x040fe20003f44070 */
[----:B------:R-:W-:Y:S01]  /*2e70*/  VIADD R5, R0, 0x1d5 ;  /* 0x000001d500057836 */ /* 0x000fe20000000000 */
[C---:B------:R-:W-:Y:S01]  /*2e80*/  ISETP.GT.U32.AND P0, PT, R3.reuse, R10, PT ;  /* 0x0000000a0300720c */ /* 0x040fe20003f04070 */
[----:B-1----:R-:W-:Y:S02]  /*2e90*/  IMAD.MOV.U32 R2, RZ, RZ, R20 ;  /* 0x000000ffff027224 */ /* 0x002fe400078e0014 */
[----:B------:R-:W-:Y:S01]  /*2ea0*/  IMAD R17, R3, R11, R17 ;  /* 0x0000000b03117224 */ /* 0x000fe200078e0211 */
[----:B------:R-:W-:Y:S01]  /*2eb0*/  IABS R20, R5 ;  /* 0x0000000500147213 */ /* 0x000fe20000000000 */
[----:B------:R-:W-:Y:S01]  /*2ec0*/  @!P5 IMAD.MOV R2, RZ, RZ, -R2 ;  /* 0x000000ffff02d224 */ /* 0x000fe200078e0a02 */
[----:B------:R-:W-:Y:S01]  /*2ed0*/  ISETP.GE.AND P5, PT, R12, RZ, PT ;  /* 0x000000ff0c00720c */ /* 0x000fe20003fa6270 */
[----:B------:R-:W-:-:S02]  /*2ee0*/  VIADD R12, R0, 0x1d2 ;  /* 0x000001d2000c7836 */ /* 0x000fc40000000000 */
[--C-:B------:R-:W-:Y:S01]  /*2ef0*/  @!P3 IMAD.IADD R16, R16, 0x1, -R3.reuse ;  /* 0x000000011010b824 */ /* 0x100fe200078e0a03 */
[----:B------:R1:W-:Y:S01]  /*2f00*/  STL [R1+0x190], R2 ;  /* 0x0001900201007387 */ /* 0x0003e20000100800 */
[--C-:B------:R-:W-:Y:S02]  /*2f10*/  @!P2 IMAD.IADD R15, R15, 0x1, -R3.reuse ;  /* 0x000000010f0fa824 */ /* 0x100fe400078e0a03 */
[----:B------:R-:W-:Y:S01]  /*2f20*/  @!P0 IMAD.IADD R10, R10, 0x1, -R3 ;  /* 0x000000010a0a8824 */ /* 0x000fe200078e0a03 */
[C---:B------:R-:W-:Y:S01]  /*2f30*/  ISETP.GT.U32.AND P3, PT, R3.reuse, R16, PT ;  /* 0x000000100300720c */ /* 0x040fe20003f64070 */
[----:B------:R-:W-:Y:S01]  /*2f40*/  IMAD.HI.U32 R14, R4, R20, RZ ;  /* 0x00000014040e7227 */ /* 0x000fe200078e00ff */
[----:B------:R-:W-:Y:S02]  /*2f50*/  ISETP.GT.U32.AND P2, PT, R3, R15, PT ;  /* 0x0000000f0300720c */ /* 0x000fe40003f44070 */
[----:B------:R-:W-:Y:S01]  /*2f60*/  ISETP.GE.AND P0, PT, R13, RZ, PT ;  /* 0x000000ff0d00720c */ /* 0x000fe20003f06270 */
[----:B--2---:R-:W-:Y:S01]  /*2f70*/  IMAD.MOV.U32 R9, RZ, RZ, R10 ;  /* 0x000000ffff097224 */ /* 0x004fe200078e000a */
[----:B------:R-:W-:Y:S01]  /*2f80*/  IABS R13, R12 ;  /* 0x0000000c000d7213 */ /* 0x000fe20000000000 */
[----:B------:R-:W-:-:S02]  /*2f90*/  VIADD R10, R0, 0x1d4 ;  /* 0x000001d4000a7836 */ /* 0x000fc40000000000 */
[----:B-1----:R-:W-:Y:S02]  /*2fa0*/  IMAD.MOV.U32 R2, RZ, RZ, R18 ;  /* 0x000000ffff027224 */ /* 0x002fe400078e0012 */
[----:B------:R-:W-:Y:S01]  /*2fb0*/  IMAD.MOV R14, RZ, RZ, -R14 ;  /* 0x000000ffff0e7224 */ /* 0x000fe200078e0a0e */
[----:B------:R-:W-:Y:S01]  /*2fc0*/  IABS R21, R10 ;  /* 0x0000000a00157213 */ /* 0x000fe20000000000 */
[----:B------:R-:W-:Y:S01]  /*2fd0*/  @!P1 IMAD.MOV R2, RZ, RZ, -R2 ;  /* 0x000000ffff029224 */ /* 0x000fe200078e0a02 */
[----:B------:R-:W-:Y:S01]  /*2fe0*/  ISETP.GE.AND P1, PT, R10, RZ, PT ;  /* 0x000000ff0a00720c */ /* 0x000fe20003f26270 */
[----:B------:R-:W-:Y:S02]  /*2ff0*/  IMAD R20, R3, R14, R20 ;  /* 0x0000000e03147224 */ /* 0x000fe400078e0214 */
[----:B------:R-:W-:-:S04]  /*3000*/  IMAD.HI.U32 R10, R4, R21, RZ ;  /* 0x00000015040a7227 */ /* 0x000fc800078e00ff */
[----:B------:R-:W-:Y:S01]  /*3010*/  @!P4 IMAD.MOV R9, RZ, RZ, -R9 ;  /* 0x000000ffff09c224 */ /* 0x000fe200078e0a09 */
[----:B------:R-:W-:Y:S01]  /*3020*/  ISETP.GE.AND P4, PT, R5, RZ, PT ;  /* 0x000000ff0500720c */ /* 0x000fe20003f86270 */
[--C-:B------:R-:W-:Y:S01]  /*3030*/  @!P3 IMAD.IADD R16, R16, 0x1, -R3.reuse ;  /* 0x000000011010b824 */ /* 0x100fe200078e0a03 */
[----:B------:R-:W-:Y:S01]  /*3040*/  ISETP.GT.U32.AND P3, PT, R3, R17, PT ;  /* 0x000000110300720c */ /* 0x000fe20003f64070 */
[----:B------:R-:W-:Y:S01]  /*3050*/  @!P2 IMAD.IADD R15, R15, 0x1, -R3 ;  /* 0x000000010f0fa824 */ /* 0x000fe200078e0a03 */
[C---:B------:R-:W-:Y:S01]  /*3060*/  ISETP.GT.U32.AND P2, PT, R3.reuse, R20, PT ;  /* 0x000000140300720c */ /* 0x040fe20003f44070 */
[----:B------:R-:W-:Y:S01]  /*3070*/  IMAD.MOV R10, RZ, RZ, -R10 ;  /* 0x000000ffff0a7224 */ /* 0x000fe200078e0a0a */
[----:B------:R1:W-:Y:S01]  /*3080*/  STL [R1+0x194], R9 ;  /* 0x0001940901007387 */ /* 0x0003e20000100800 */
[----:B------:R-:W-:Y:S02]  /*3090*/  VIADD R5, R0, 0x1d3 ;  /* 0x000001d300057836 */ /* 0x000fe40000000000 */
[----:B------:R-:W-:Y:S01]  /*30a0*/  IMAD R21, R3, R10, R21 ;  /* 0x0000000a03157224 */ /* 0x000fe200078e0215 */
[----:B------:R2:W-:Y:S01]  /*30b0*/  STL [R1+0x198], R2 ;  /* 0x0001980201007387 */ /* 0x0005e20000100800 */
[----:B------:R-:W-:Y:S01]  /*30c0*/  IMAD.HI.U32 R10, R4, R13, RZ ;  /* 0x0000000d040a7227 */ /* 0x000fe200078e00ff */
[----:B------:R-:W-:-:S03]  /*30d0*/  IABS R11, R5 ;  /* 0x00000005000b7213 */ /* 0x000fc60000000000 */
[--C-:B------:R-:W-:Y:S02]  /*30e0*/  @!P3 IMAD.IADD R17, R17, 0x1, -R3.reuse ;  /* 0x000000011111b824 */ /* 0x100fe400078e0a03 */
[----:B-1----:R-:W-:Y:S02]  /*30f0*/  IMAD.MOV.U32 R9, RZ, RZ, R16 ;  /* 0x000000ffff097224 */ /* 0x002fe400078e0010 */
[----:B------:R-:W-:Y:S01]  /*3100*/  @!P2 IMAD.IADD R20, R20, 0x1, -R3 ;  /* 0x000000011414a824 */ /* 0x000fe200078e0a03 */
[C---:B------:R-:W-:Y:S01]  /*3110*/  ISETP.GT.U32.AND P3, PT, R3.reuse, R17, PT ;  /* 0x000000110300720c */ /* 0x040fe20003f64070 */
[----:B------:R-:W-:Y:S01]  /*3120*/  @!P6 IMAD.MOV R9, RZ, RZ, -R9 ;  /* 0x000000ffff09e224 */ /* 0x000fe200078e0a09 */
[C---:B------:R-:W-:Y:S01]  /*3130*/  ISETP.GT.U32.AND P6, PT, R3.reuse, R21, PT ;  /* 0x000000150300720c */ /* 0x040fe20003fc4070 */
[----:B------:R-:W-:Y:S01]  /*3140*/  IMAD.HI.U32 R14, R4, R11, RZ ;  /* 0x0000000b040e7227 */ /* 0x000fe200078e00ff */
[----:B------:R-:W-:Y:S02]  /*3150*/  ISETP.GT.U32.AND P2, PT, R3, R20, PT ;  /* 0x000000140300720c */ /* 0x000fe40003f44070 */
[----:B------:R-:W-:Y:S01]  /*3160*/  STL [R1+0x19c], R9 ;  /* 0x00019c0901007387 */ /* 0x000fe20000100800 */
[----:B--2---:R-:W-:-:S02]  /*3170*/  IMAD.MOV.U32 R2, RZ, RZ, R15 ;  /* 0x000000ffff027224 */ /* 0x004fc400078e000f */
[----:B------:R-:W-:Y:S02]  /*3180*/  IMAD.MOV R14, RZ, RZ, -R14 ;  /* 0x000000ffff0e7224 */ /* 0x000fe400078e0a0e */
[----:B------:R-:W-:Y:S01]  /*3190*/  @!P5 IMAD.MOV R2, RZ, RZ, -R2 ;  /* 0x000000ffff02d224 */ /* 0x000fe200078e0a02 */
[----:B------:R-:W-:Y:S01]  /*31a0*/  ISETP.GE.AND P5, PT, R5, RZ, PT ;  /* 0x000000ff0500720c */ /* 0x000fe20003fa6270 */
[----:B------:R-:W-:Y:S02]  /*31b0*/  IMAD R5, R3, R14, R11 ;  /* 0x0000000e03057224 */ /* 0x000fe400078e020b */
[----:B------:R-:W-:Y:S01]  /*31c0*/  IMAD.MOV R10, RZ, RZ, -R10 ;  /* 0x000000ffff0a7224 */ /* 0x000fe200078e0a0a */
[----:B------:R1:W-:Y:S01]  /*31d0*/  STL [R1+0x1a0], R2 ;  /* 0x0001a00201007387 */ /* 0x0003e20000100800 */
[----:B------:R-:W-:Y:S02]  /*31e0*/  VIADD R14, R0, 0x1d1 ;  /* 0x000001d1000e7836 */ /* 0x000fe40000000000 */
[----:B------:R-:W-:-:S02]  /*31f0*/  @!P6 IMAD.IADD R21, R21, 0x1, -R3 ;  /* 0x000000011515e824 */ /* 0x000fc400078e0a03 */
[----:B------:R-:W-:Y:S01]  /*3200*/  IMAD R13, R3, R10, R13 ;  /* 0x0000000a030d7224 */ /* 0x000fe200078e020d */
[----:B------:R-:W-:Y:S01]  /*3210*/  IABS R10, R14 ;  /* 0x0000000e000a7213 */ /* 0x000fe20000000000 */
[--C-:B------:R-:W-:Y:S01]  /*3220*/  @!P3 IMAD.IADD R17, R17, 0x1, -R3.reuse ;  /* 0x000000011111b824 */ /* 0x100fe200078e0a03 */
[C---:B------:R-:W-:Y:S01]  /*3230*/  ISETP.GT.U32.AND P6, PT, R3.reuse, R21, PT ;  /* 0x000000150300720c */ /* 0x040fe20003fc4070 */
[----:B------:R-:W-:Y:S01]  /*3240*/  @!P2 IMAD.IADD R20, R20, 0x1, -R3 ;  /* 0x000000011414a824 */ /* 0x000fe200078e0a03 */
[----:B------:R-:W-:Y:S01]  /*3250*/  ISETP.GE.AND P3, PT, R12, RZ, PT ;  /* 0x000000ff0c00720c */ /* 0x000fe20003f66270 */
[----:B------:R-:W-:Y:S01]  /*3260*/  VIADD R12, R0, 0x1d0 ;  /* 0x000001d0000c7836 */ /* 0x000fe20000000000 */
[----:B------:R-:W-:Y:S01]  /*3270*/  ISETP.GT.U32.AND P2, PT, R3, R5, PT ;  /* 0x000000050300720c */ /* 0x000fe20003f44070 */
[----:B------:R-:W-:-:S03]  /*3280*/  IMAD.HI.U32 R16, R4, R10, RZ ;  /* 0x0000000a04107227 */ /* 0x000fc600078e00ff */
[----:B------:R-:W-:Y:S01]  /*3290*/  IABS R26, R12 ;  /* 0x0000000c001a7213 */ /* 0x000fe20000000000 */
[----:B------:R-:W-:Y:S02]  /*32a0*/  IMAD.MOV R16, RZ, RZ, -R16 ;  /* 0x000000ffff107224 */ /* 0x000fe400078e0a10 */
[----:B-1----:R-:W-:Y:S02]  /*32b0*/  IMAD.MOV.U32 R2, RZ, RZ, R17 ;  /* 0x000000ffff027224 */ /* 0x002fe400078e0011 */
[----:B------:R-:W-:Y:S01]  /*32c0*/  @!P6 IMAD.IADD R21, R21, 0x1, -R3 ;  /* 0x000000011515e824 */ /* 0x000fe200078e0a03 */
[C---:B------:R-:W-:Y:S01]  /*32d0*/  ISETP.GT.U32.AND P6, PT, R3.reuse, R13, PT ;  /* 0x0000000d0300720c */ /* 0x040fe20003fc4070 */
[----:B------:R-:W-:Y:S02]  /*32e0*/  IMAD R10, R3, R16, R10 ;  /* 0x00000010030a7224 */ /* 0x000fe400078e020a */
[----:B------:R-:W-:-:S04]  /*32f0*/  IMAD.HI.U32 R25, R4, R26, RZ ;  /* 0x0000001a04197227 */ /* 0x000fc800078e00ff */
[----:B------:R-:W-:Y:S01]  /*3300*/  @!P2 IMAD.IADD R5, R5, 0x1, -R3 ;  /* 0x000000010505a824 */ /* 0x000fe200078e0a03 */
[C---:B------:R-:W-:Y:S01]  /*3310*/  ISETP.GT.U32.AND P2, PT, R3.reuse, R10, PT ;  /* 0x0000000a0300720c */ /* 0x040fe20003f44070 */
[----:B------:R-:W-:Y:S02]  /*3320*/  IMAD.MOV R25, RZ, RZ, -R25 ;  /* 0x000000ffff197224 */ /* 0x000fe400078e0a19 */
[C---:B------:R-:W-:Y:S02]  /*3330*/  VIADD R18, R0.reuse, 0x1ce ;  /* 0x000001ce00127836 */ /* 0x040fe40000000000 */
[----:B------:R-:W-:Y:S02]  /*3340*/  IMAD R25, R3, R25, R26 ;  /* 0x0000001903197224 */ /* 0x000fe400078e021a */
[----:B------:R-:W-:Y:S01]  /*3350*/  @!P0 IMAD.MOV R2, RZ, RZ, -R2 ;  /* 0x000000ffff028224 */ /* 0x000fe200078e0a02 */
[----:B------:R-:W-:Y:S01]  /*3360*/  IABS R11, R18 ;  /* 0x00000012000b7213 */ /* 0x000fe20000000000 */
[--C-:B------:R-:W-:Y:S01]  /*3370*/  @!P6 IMAD.IADD R13, R13, 0x1, -R3.reuse ;  /* 0x000000010d0de824 */ /* 0x100fe200078e0a03 */
[C---:B------:R-:W-:Y:S01]  /*3380*/  ISETP.GT.U32.AND P6, PT, R3.reuse, R25, PT ;  /* 0x000000190300720c */ /* 0x040fe20003fc4070 */
[----:B------:R-:W-:Y:S01]  /*3390*/  VIADD R19, R0, 0x1cd ;  /* 0x000001cd00137836 */ /* 0x000fe20000000000 */
[----:B------:R1:W-:Y:S01]  /*33a0*/  STL [R1+0x1a8], R2 ;  /* 0x0001a80201007387 */ /* 0x0003e20000100800 */
[----:B------:R-:W-:Y:S01]  /*33b0*/  @!P2 IMAD.IADD R10, R10, 0x1, -R3 ;  /* 0x000000010a0aa824 */ /* 0x000fe200078e0a03 */
[----:B------:R-:W-:Y:S01]  /*33c0*/  ISETP.GT.U32.AND P2, PT, R3, R5, PT ;  /* 0x000000050300720c */ /* 0x000fe20003f44070 */
[----:B------:R-:W-:Y:S01]  /*33d0*/  IMAD.HI.U32 R22, R4, R11, RZ ;  /* 0x0000000b04167227 */ /* 0x000fe200078e00ff */
[----:B------:R-:W-:-:S02]  /*33e0*/  IABS R15, R19 ;  /* 0x00000013000f7213 */ /* 0x000fc40000000000 */
[C---:B------:R-:W-:Y:S01]  /*33f0*/  ISETP.GT.U32.AND P0, PT, R3.reuse, R13, PT ;  /* 0x0000000d0300720c */ /* 0x040fe20003f04070 */
[----:B------:R-:W-:Y:S02]  /*3400*/  IMAD.MOV R27, RZ, RZ, -R27 ;  /* 0x000000ffff1b7224 */ /* 0x000fe400078e0a1b */
[----:B------:R-:W-:Y:S02]  /*3410*/  IMAD.MOV R22, RZ, RZ, -R22 ;  /* 0x000000ffff167224 */ /* 0x000fe400078e0a16 */
[----:B-1----:R-:W-:Y:S02]  /*3420*/  IMAD.MOV.U32 R2, RZ, RZ, R20 ;  /* 0x000000ffff027224 */ /* 0x002fe400078e0014 */
[C---:B------:R-:W-:Y:S02]  /*3430*/  IMAD R24, R3.reuse, R27, R24 ;  /* 0x0000001b03187224 */ /* 0x040fe400078e0218 */
[----:B------:R-:W-:Y:S02]  /*3440*/  @!P4 IMAD.MOV R2, RZ, RZ, -R2 ;  /* 0x000000ffff02c224 */ /* 0x000fe400078e0a02 */
[----:B------:R-:W-:-:S02]  /*3450*/  IMAD R11, R3, R22, R11 ;  /* 0x00000016030b7224 */ /* 0x000fc400078e020b */
[--C-:B------:R-:W-:Y:S01]  /*3460*/  @!P6 IMAD.IADD R25, R25, 0x1, -R3.reuse ;  /* 0x000000011919e824 */ /* 0x100fe200078e0a03 */
[----:B------:R1:W-:Y:S01]  /*3470*/  STL [R1+0x1ac], R2 ;  /* 0x0001ac0201007387 */ /* 0x0003e20000100800 */
[C---:B------:R-:W-:Y:S01]  /*3480*/  ISETP.GT.U32.AND P6, PT, R3.reuse, R10, PT ;  /* 0x0000000a0300720c */ /* 0x040fe20003fc4070 */
[----:B------:R-:W-:Y:S02]  /*3490*/  IMAD.HI.U32 R16, R4, R15, RZ ;  /* 0x0000000f04107227 */ /* 0x000fe400078e00ff */
[----:B------:R-:W-:Y:S02]  /*34a0*/  ISETP.GT.U32.AND P4, PT, R3, R25, PT ;  /* 0x000000190300720c */ /* 0x000fe40003f84070 */
[----:B------:R-:W-:Y:S01]  /*34b0*/  @!P2 IMAD.IADD R5, R5, 0x1, -R3 ;  /* 0x000000010505a824 */ /* 0x000fe200078e0a03 */
[----:B------:R-:W-:Y:S01]  /*34c0*/  ISETP.GT.U32.AND P2, PT, R3, R11, PT ;  /* 0x0000000b0300720c */ /* 0x000fe20003f44070 */
[----:B------:R-:W-:Y:S02]  /*34d0*/  IMAD.MOV R16, RZ, RZ, -R16 ;  /* 0x000000ffff107224 */ /* 0x000fe400078e0a10 */
[----:B-1----:R-:W-:-:S02]  /*34e0*/  IMAD.MOV.U32 R2, RZ, RZ, R21 ;  /* 0x000000ffff027224 */ /* 0x002fc400078e0015 */
[C---:B------:R-:W-:Y:S02]  /*34f0*/  IMAD R15, R3.reuse, R16, R15 ;  /* 0x00000010030f7224 */ /* 0x040fe400078e020f */
[----:B------:R-:W-:Y:S01]  /*3500*/  @!P1 IMAD.MOV R2, RZ, RZ, -R2 ;  /* 0x000000ffff029224 */ /* 0x000fe200078e0a02 */
[----:B------:R-:W-:Y:S01]  /*3510*/  ISETP.GT.U32.AND P1, PT, R3, R24, PT ;  /* 0x000000180300720c */ /* 0x000fe20003f24070 */
[C---:B------:R-:W-:Y:S02]  /*3520*/  VIADD R17, R0.reuse, 0x1cb ;  /* 0x000001cb00117836 */ /* 0x040fe40000000000 */
[----:B------:R-:W-:Y:S01]  /*3530*/  VIADD R22, R0, 0x1cc ;  /* 0x000001cc00167836 */ /* 0x000fe20000000000 */
[----:B------:R1:W-:Y:S01]  /*3540*/  STL [R1+0x1b0], R2 ;  /* 0x0001b00201007387 */ /* 0x0003e20000100800 */
[--C-:B------:R-:W-:Y:S01]  /*3550*/  @!P0 IMAD.IADD R13, R13, 0x1, -R3.reuse ;  /* 0x000000010d0d8824 */ /* 0x100fe200078e0a03 */
[----:B------:R-:W-:Y:S01]  /*3560*/  IABS R20, R17 ;  /* 0x0000001100147213 */ /* 0x000fe20000000000 */
[----:B------:R-:W-:Y:S01]  /*3570*/  @!P6 IMAD.IADD R10, R10, 0x1, -R3 ;  /* 0x000000010a0ae824 */ /* 0x000fe200078e0a03 */
[----:B------:R-:W-:Y:S01]  /*3580*/  ISETP.GT.U32.AND P6, PT, R3, R15, PT ;  /* 0x0000000f0300720c */ /* 0x000fe20003fc4070 */
[----:B------:R-:W-:Y:S01]  /*3590*/  IMAD.MOV.U32 R9, RZ, RZ, R5 ;  /* 0x000000ffff097224 */ /* 0x000fe200078e0005 */
[----:B------:R-:W-:Y:S01]  /*35a0*/  IABS R16, R22 ;  /* 0x0000001600107213 */ /* 0x000fe20000000000 */
[--C-:B------:R-:W-:Y:S01]  /*35b0*/  @!P2 IMAD.IADD R11, R11, 0x1, -R3.reuse ;  /* 0x000000010b0ba824 */ /* 0x100fe200078e0a03 */
[----:B------:R-:W-:Y:S01]  /*35c0*/  ISETP.GE.AND P0, PT, R14, RZ, PT ;  /* 0x000000ff0e00720c */ /* 0x000fe20003f06270 */
[----:B------:R-:W-:Y:S01]  /*35d0*/  @!P1 IMAD.IADD R24, R24, 0x1, -R3 ;  /* 0x0000000118189824 */ /* 0x000fe200078e0a03 */
[----:B------:R-:W-:Y:S01]  /*35e0*/  ISETP.GE.AND P1, PT, R23, RZ, PT ;  /* 0x000000ff1700720c */ /* 0x000fe20003f26270 */
[----:B-1----:R-:W-:Y:S01]  /*35f0*/  IMAD.MOV.U32 R2, RZ, RZ, R13 ;  /* 0x000000ffff027224 */ /* 0x002fe200078e000d */
[----:B------:R-:W-:Y:S01]  /*3600*/  ISETP.GE.AND P2, PT, R18, RZ, PT ;  /* 0x000000ff1200720c */ /* 0x000fe20003f46270 */
[----:B------:R-:W-:Y:S01]  /*3610*/  @!P4 IMAD.IADD R25, R25, 0x1, -R3 ;  /* 0x000000011919c824 */ /* 0x000fe200078e0a03 */
[----:B------:R-:W-:Y:S01]  /*3620*/  ISETP.GE.AND P4, PT, R12, RZ, PT ;  /* 0x000000ff0c00720c */ /* 0x000fe20003f86270 */
[----:B------:R-:W-:Y:S01]  /*3630*/  @!P5 IMAD.MOV R9, RZ, RZ, -R9 ;  /* 0x000000ffff09d224 */ /* 0x000fe200078e0a09 */
[----:B------:R-:W-:Y:S01]  /*3640*/  ISETP.GT.U32.AND P5, PT, R3, R24, PT ;  /* 0x000000180300720c */ /* 0x000fe20003fa4070 */
[----:B------:R-:W-:-:S03]  /*3650*/  IMAD.HI.U32 R21, R4, R20, RZ ;  /* 0x0000001404157227 */ /* 0x000fc600078e00ff */
[----:B------:R1:W-:Y:S01]  /*3660*/  STL [R1+0x1b4], R9 ;  /* 0x0001b40901007387 */ /* 0x0003e20000100800 */
[----:B------:R-:W-:Y:S01]  /*3670*/  @!P3 IMAD.MOV R2, RZ, RZ, -R2 ;  /* 0x000000ffff02b224 */ /* 0x000fe200078e0a02 */
[----:B------:R-:W-:Y:S01]  /*3680*/  ISETP.GT.U32.AND P3, PT, R3, R11, PT ;  /* 0x0000000b0300720c */ /* 0x000fe20003f64070 */
[----:B------:R-:W-:-:S03]  /*3690*/  IMAD.HI.U32 R14, R4, R16, RZ ;  /* 0x00000010040e7227 */ /* 0x000fc600078e00ff */
[----:B------:R2:W-:Y:S01]  /*36a0*/  STL [R1+0x1c4], R2 ;  /* 0x0001c40201007387 */ /* 0x0005e20000100800 */
[----:B------:R-:W-:Y:S02]  /*36b0*/  IMAD.MOV R21, RZ, RZ, -R21 ;  /* 0x000000ffff157224 */ /* 0x000fe400078e0a15 */
[----:B------:R-:W-:Y:S02]  /*36c0*/  IMAD.MOV R14, RZ, RZ, -R14 ;  /* 0x000000ffff0e7224 */ /* 0x000fe400078e0a0e */
[----:B------:R-:W-:Y:S02]  /*36d0*/  @!P6 IMAD.IADD R15, R15, 0x1, -R3 ;  /* 0x000000010f0fe824 */ /* 0x000fe400078e0a03 */
[----:B-1----:R-:W-:Y:S02]  /*36e0*/  IMAD.MOV.U32 R9, RZ, RZ, R10 ;  /* 0x000000ffff097224 */ /* 0x002fe400078e000a */
[C---:B------:R-:W-:Y:S01]  /*36f0*/  IMAD R20, R3.reuse, R21, R20 ;  /* 0x0000001503147224 */ /* 0x040fe200078e0214 */
[----:B------:R-:W-:Y:S01]  /*3700*/  ISETP.GT.U32.AND P6, PT, R3, R15, PT ;  /* 0x0000000f0300720c */ /* 0x000fe20003fc4070 */
[----:B--2---:R-:W-:-:S02]  /*3710*/  IMAD.MOV.U32 R2, RZ, RZ, R25 ;  /* 0x000000ffff027224 */ /* 0x004fc400078e0019 */
[C---:B------:R-:W-:Y:S02]  /*3720*/  IMAD R14, R3.reuse, R14, R16 ;  /* 0x0000000e030e7224 */ /* 0x040fe400078e0210 */
[----:B------:R-:W-:Y:S02]  /*3730*/  VIADD R5, R0, 0x1ca ;  /* 0x000001ca00057836 */ /* 0x000fe40000000000 */
[----:B------:R-:W-:Y:S01]  /*3740*/  @!P0 IMAD.MOV R9, RZ, RZ, -R9 ;  /* 0x000000ffff098224 */ /* 0x000fe200078e0a09 */
[C---:B------:R-:W-:Y:S01]  /*3750*/  ISETP.GT.U32.AND P0, PT, R3.reuse, R14, PT ;  /* 0x0000000e0300720c */ /* 0x040fe20003f04070 */
[----:B------:R-:W-:Y:S01]  /*3760*/  @!P4 IMAD.MOV R2, RZ, RZ, -R2 ;  /* 0x000000ffff02c224 */ /* 0x000fe200078e0a02 */
[----:B------:R-:W-:Y:S01]  /*3770*/  IABS R18, R5 ;  /* 0x0000000500127213 */ /* 0x000fe20000000000 */
[--C-:B------:R-:W-:Y:S01]  /*3780*/  @!P5 IMAD.IADD R24, R24, 0x1, -R3.reuse ;  /* 0x000000011818d824 */ /* 0x100fe200078e0a03 */
[----:B------:R-:W-:Y:S01]  /*3790*/  ISETP.GT.U32.AND P5, PT, R3, R20, PT ;  /* 0x000000140300720c */ /* 0x000fe20003fa4070 */
[----:B------:R-:W-:Y:S01]  /*37a0*/  @!P3 IMAD.IADD R11, R11, 0x1, -R3 ;  /* 0x000000010b0bb824 */ /* 0x000fe200078e0a03 */
[----:B------:R1:W-:Y:S01]  /*37b0*/  STL [R1+0x21c], R9 ;  /* 0x00021c0901007387 */ /* 0x0003e20000100800 */
[----:B------:R-:W-:Y:S01]  /*37c0*/  ISETP.GE.AND P4, PT, R19, RZ, PT ;  /* 0x000000ff1300720c */ /* 0x000fe20003f86270 */
[----:B------:R-:W-:Y:S01]  /*37d0*/  IMAD.HI.U32 R12, R4, R18, RZ ;  /* 0x00000012040c7227 */ /* 0x000fe200078e00ff */
[----:B------:R-:W-:Y:S01]  /*37e0*/  ISETP.GE.AND P3, PT, R22, RZ, PT ;  /* 0x000000ff1600720c */ /* 0x000fe20003f66270 */
[----:B------:R2:W-:Y:S02]  /*37f0*/  STL [R1+0x220], R2 ;  /* 0x0002200201007387 */ /* 0x0005e40000100800 */
[----:B------:R-:W-:-:S02]  /*3800*/  VIADD R10, R0, 0x1c9 ;  /* 0x000001c9000a7836 */ /* 0x000fc40000000000 */
[----:B------:R-:W-:Y:S01]  /*3810*/  @!P6 IMAD.IADD R15, R15, 0x1, -R3 ;  /* 0x000000010f0fe824 */ /* 0x000fe200078e0a03 */
[----:B------:R-:W-:Y:S01]  /*3820*/  ISETP.GE.AND P6, PT, R17, RZ, PT ;  /* 0x000000ff1100720c */ /* 0x000fe20003fc6270 */
[----:B-1----:R-:W-:Y:S01]  /*3830*/  IMAD.MOV.U32 R9, RZ, RZ, R24 ;  /* 0x000000ffff097224 */ /* 0x002fe200078e0018 */
[----:B------:R-:W-:Y:S01]  /*3840*/  IABS R21, R10 ;  /* 0x0000000a00157213 */ /* 0x000fe20000000000 */
[----:B------:R-:W-:Y:S02]  /*3850*/  IMAD.MOV R12, RZ, RZ, -R12 ;  /* 0x000000ffff0c7224 */ /* 0x000fe400078e0a0c */
[----:B--2---:R-:W-:Y:S02]  /*3860*/  IMAD.MOV.U32 R2, RZ, RZ, R11 ;  /* 0x000000ffff027224 */ /* 0x004fe400078e000b */
[----:B------:R-:W-:Y:S02]  /*3870*/  @!P1 IMAD.MOV R9, RZ, RZ, -R9 ;  /* 0x000000ffff099224 */ /* 0x000fe400078e0a09 */
[----:B------:R-:W-:Y:S01]  /*3880*/  @!P2 IMAD.MOV R2, RZ, RZ, -R2 ;  /* 0x000000ffff02a224 */ /* 0x000fe200078e0a02 */
[----:B------:R-:W-:Y:S01]  /*3890*/  ISETP.GE.AND P2, PT, R10, RZ, PT ;  /* 0x000000ff0a00720c */ /* 0x000fe20003f46270 */
[--C-:B------:R-:W-:Y:S01]  /*38a0*/  @!P5 IMAD.IADD R20, R20, 0x1, -R3.reuse ;  /* 0x000000011414d824 */ /* 0x100fe200078e0a03 */
[----:B------:R-:W-:Y:S01]  /*38b0*/  STL [R1+0x224], R9 ;  /* 0x0002240901007387 */ /* 0x000fe20000100800 */
[----:B------:R-:W-:Y:S01]  /*38c0*/  @!P0 IMAD.IADD R14, R14, 0x1, -R3 ;  /* 0x000000010e0e8824 */ /* 0x000fe200078e0a03 */
[----:B------:R-:W-:Y:S01]  /*38d0*/  ISETP.GE.AND P0, PT, R5, RZ, PT ;  /* 0x000000ff0500720c */ /* 0x000fe20003f06270 */
[C---:B------:R-:W-:Y:S01]  /*38e0*/  IMAD R18, R3.reuse, R12, R18 ;  /* 0x0000000c03127224 */ /* 0x040fe200078e0212 */
[----:B------:R1:W-:Y:S01]  /*38f0*/  STL [R1+0x228], R2 ;  /* 0x0002280201007387 */ /* 0x0003e20000100800 */
[C---:B------:R-:W-:Y:S01]  /*3900*/  ISETP.GT.U32.AND P5, PT, R3.reuse, R20, PT ;  /* 0x000000140300720c */ /* 0x040fe20003fa4070 */
[----:B------:R-:W-:Y:S01]  /*3910*/  IMAD.HI.U32 R5, R4, R21, RZ ;  /* 0x0000001504057227 */ /* 0x000fe200078e00ff */
[----:B------:R-:W-:-:S03]  /*3920*/  ISETP.GT.U32.AND P1, PT, R3, R14, PT ;  /* 0x0000000e0300720c */ /* 0x000fc60003f24070 */
[----:B------:R-:W-:Y:S02]  /*3930*/  IMAD.MOV R5, RZ, RZ, -R5 ;  /* 0x000000ffff057224 */ /* 0x000fe400078e0a05 */
[----:B------:R-:W-:Y:S02]  /*3940*/  VIADD R19, R0, 0x1c8 ;  /* 0x000001c800137836 */ /* 0x000fe40000000000 */
[----:B-1----:R-:W-:Y:S02]  /*3950*/  IMAD.MOV.U32 R2, RZ, RZ, R15 ;  /* 0x000000ffff027224 */ /* 0x002fe400078e000f */
[C---:B------:R-:W-:Y:S02]  /*3960*/  IMAD R21, R3.reuse, R5, R21 ;  /* 0x0000000503157224 */ /* 0x040fe400078e0215 */
[----:B------:R-:W-:Y:S01]  /*3970*/  @!P4 IMAD.MOV R2, RZ, RZ, -R2 ;  /* 0x000000ffff02c224 */ /* 0x000fe200078e0a02 */
[C---:B------:R-:W-:Y:S01]  /*3980*/  ISETP.GT.U32.AND P4, PT, R3.reuse, R18, PT ;  /* 0x000000120300720c */ /* 0x040fe20003f84070 */
[--C-:B------:R-:W-:Y:S01]  /*3990*/  @!P5 IMAD.IADD R20, R20, 0x1, -R3.reuse ;  /* 0x000000011414d824 */ /* 0x100fe200078e0a03 */
[----:B------:R-:W-:Y:S01]  /*39a0*/  ISETP.GT.U32.AND P5, PT, R3, R21, PT ;  /* 0x000000150300720c */ /* 0x000fe20003fa4070 */
[----:B------:R-:W-:Y:S01]  /*39b0*/  @!P1 IMAD.IADD R14, R14, 0x1, -R3 ;  /* 0x000000010e0e9824 */ /* 0x000fe200078e0a03 */
[----:B------:R-:W-:Y:S01]  /*39c0*/  ISETP.GE.AND P1, PT, R19, RZ, PT ;  /* 0x000000ff1300720c */ /* 0x000fe20003f26270 */
[C---:B------:R-:W-:Y:S01]  /*39d0*/  VIADD R5, R0.reuse, 0x1c6 ;  /* 0x000001c600057836 */ /* 0x040fe20000000000 */
[----:B------:R-:W-:Y:S01]  /*39e0*/  IABS R19, R19 ;  /* 0x0000001300137213 */ /* 0x000fe20000000000 */
[----:B------:R1:W-:Y:S01]  /*39f0*/  STL [R1+0x22c], R2 ;  /* 0x00022c0201007387 */ /* 0x0003e20000100800 */
[----:B------:R-:W-:-:S02]  /*3a00*/  VIADD R10, R0, 0x1c7 ;  /* 0x000001c7000a7836 */ /* 0x000fc40000000000 */
[----:B------:R-:W-:Y:S01]  /*3a10*/  IABS R11, R5 ;  /* 0x00000005000b7213 */ /* 0x000fe20000000000 */
[----:B------:R-:W-:Y:S02]  /*3a20*/  IMAD.HI.U32 R12, R4, R19, RZ ;  /* 0x00000013040c7227 */ /* 0x000fe400078e00ff */
[----:B------:R-:W-:Y:S02]  /*3a30*/  IABS R16, R10 ;  /* 0x0000000a00107213 */ /* 0x000fe40000000000 */
[----:B------:R-:W-:Y:S02]  /*3a40*/  @!P4 IMAD.IADD R18, R18, 0x1, -R3 ;  /* 0x000000011212c824 */ /* 0x000fe400078e0a03 */
[----:B-1----:R-:W-:Y:S02]  /*3a50*/  IMAD.MOV.U32 R2, RZ, RZ, R14 ;  /* 0x000000ffff027224 */ /* 0x002fe400078e000e */
[----:B------:R-:W-:Y:S01]  /*3a60*/  IMAD.MOV R12, RZ, RZ, -R12 ;  /* 0x000000ffff0c7224 */ /* 0x000fe200078e0a0c */
[----:B------:R-:W-:Y:S01]  /*3a70*/  ISETP.GT.U32.AND P4, PT, R3, R18, PT ;  /* 0x000000120300720c */ /* 0x000fe20003f84070 */
[----:B------:R-:W-:Y:S01]  /*3a80*/  @!P3 IMAD.MOV R2, RZ, RZ, -R2 ;  /* 0x000000ffff02b224 */ /* 0x000fe200078e0a02 */
[----:B------:R-:W-:Y:S01]  /*3a90*/  ISETP.GE.AND P3, PT, R10, RZ, PT ;  /* 0x000000ff0a00720c */ /* 0x000fe20003f66270 */
[----:B------:R-:W-:-:S02]  /*3aa0*/  IMAD.MOV.U32 R14, RZ, RZ, R11 ;  /* 0x000000ffff0e7224 */ /* 0x000fc400078e000b */
[----:B------:R-:W-:Y:S01]  /*3ab0*/  @!P5 IMAD.IADD R21, R21, 0x1, -R3 ;  /* 0x000000011515d824 */ /* 0x000fe200078e0a03 */
[----:B------:R1:W-:Y:S01]  /*3ac0*/  STL [R1+0x230], R2 ;  /* 0x0002300201007387 */ /* 0x0003e20000100800 */
[C---:B------:R-:W-:Y:S02]  /*3ad0*/  IMAD R19, R3.reuse, R12, R19 ;  /* 0x0000000c03137224 */ /* 0x040fe400078e0213 */
[----:B------:R-:W-:Y:S01]  /*3ae0*/  IMAD.HI.U32 R10, R4, R14, RZ ;  /* 0x0000000e040a7227 */ /* 0x000fe200078e00ff */
[----:B------:R-:W-:-:S03]  /*3af0*/  ISETP.GT.U32.AND P5, PT, R3, R21, PT ;  /* 0x000000150300720c */ /* 0x000fc60003fa4070 */
[----:B------:R-:W-:-:S04]  /*3b00*/  IMAD.HI.U32 R11, R4, R16, RZ ;  /* 0x00000010040b7227 */ /* 0x000fc800078e00ff */
[----:B-1----:R-:W-:Y:S02]  /*3b10*/  IMAD.MOV.U32 R2, RZ, RZ, R20 ;  /* 0x000000ffff027224 */ /* 0x002fe400078e0014 */
[----:B------:R-:W-:Y:S01]  /*3b20*/  @!P4 IMAD.IADD R18, R18, 0x1, -R3 ;  /* 0x000000011212c824 */ /* 0x000fe200078e0a03 */
[----:B------:R-:W-:Y:S01]  /*3b30*/  ISETP.GT.U32.AND P4, PT, R3, R19, PT ;  /* 0x000000130300720c */ /* 0x000fe20003f84070 */
[----:B------:R-:W-:Y:S01]  /*3b40*/  @!P6 IMAD.MOV R2, RZ, RZ, -R2 ;  /* 0x000000ffff02e224 */ /* 0x000fe200078e0a02 */
[----:B------:R-:W-:Y:S01]  /*3b50*/  ISETP.GE.AND P6, PT, R5, RZ, PT ;  /* 0x000000ff0500720c */ /* 0x000fe20003fc6270 */
[----:B------:R-:W-:Y:S02]  /*3b60*/  IMAD.MOV R10, RZ, RZ, -R10 ;  /* 0x000000ffff0a7224 */ /* 0x000fe400078e0a0a */
[----:B------:R-:W-:Y:S01]  /*3b70*/  IMAD.MOV R11, RZ, RZ, -R11 ;  /* 0x000000ffff0b7224 */ /* 0x000fe200078e0a0b */
[----:B------:R1:W-:Y:S01]  /*3b80*/  STL [R1+0x234], R2 ;  /* 0x0002340201007387 */ /* 0x0003e20000100800 */
[----:B------:R-:W-:-:S02]  /*3b90*/  IMAD R14, R3, R10, R14 ;  /* 0x0000000a030e7224 */ /* 0x000fc400078e020e */
[----:B------:R-:W-:Y:S02]  /*3ba0*/  IMAD R16, R3, R11, R16 ;  /* 0x0000000b03107224 */ /* 0x000fe400078e0210 */
[C---:B------:R-:W-:Y:S02]  /*3bb0*/  VIADD R5, R0.reuse, 0x1c5 ;  /* 0x000001c500057836 */ /* 0x040fe40000000000 */
[--C-:B------:R-:W-:Y:S01]  /*3bc0*/  @!P5 IMAD.IADD R21, R21, 0x1, -R3.reuse ;  /* 0x000000011515d824 */ /* 0x100fe200078e0a03 */
[----:B------:R-:W-:Y:S01]  /*3bd0*/  ISETP.GT.U32.AND P5, PT, R3, R16, PT ;  /* 0x000000100300720c */ /* 0x000fe20003fa4070 */
[----:B------:R-:W-:Y:S01]  /*3be0*/  @!P4 IMAD.IADD R19, R19, 0x1, -R3 ;  /* 0x000000011313c824 */ /* 0x000fe200078e0a03 */
[----:B------:R-:W-:Y:S01]  /*3bf0*/  IABS R13, R5 ;  /* 0x00000005000d7213 */ /* 0x000fe20000000000 */
        /* <DEDUP_REMOVED lines=8> */
[----:B------:R-:W-:Y:S02]  /*3c80*/  IMAD.MOV R18, RZ, RZ, -R18 ;  /* 0x000000ffff127224 */ /* 0x000fe400078e0a12 */
[--C-:B------:R-:W-:Y:S02]  /*3c90*/  @!P5 IMAD.IADD R16, R16, 0x1, -R3.reuse ;  /* 0x000000011010d824 */ /* 0x100fe400078e0a03 */
[C---:B------:R-:W-:Y:S02]  /*3ca0*/  VIADD R15, R0.reuse, 0x1c4 ;  /* 0x000001c4000f7836 */ /* 0x040fe40000000000 */
[----:B------:R-:W-:Y:S01]  /*3cb0*/  VIADD R10, R0, 0x1c2 ;  /* 0x000001c2000a7836 */ /* 0x000fe20000000000 */
[----:B------:R-:W-:Y:S01]  /*3cc0*/  ISETP.GT.U32.AND P5, PT, R3, R16, PT ;  /* 0x000000100300720c */ /* 0x000fe20003fa4070 */
[----:B------:R-:W-:Y:S01]  /*3cd0*/  @!P0 IMAD.IADD R14, R14, 0x1, -R3 ;  /* 0x000000010e0e8824 */ /* 0x000fe200078e0a03 */
[----:B------:R-:W-:Y:S01]  /*3ce0*/  IABS R20, R15 ;  /* 0x0000000f00147213 */ /* 0x000fe20000000000 */
[----:B-1----:R-:W-:Y:S01]  /*3cf0*/  IMAD.MOV.U32 R2, RZ, RZ, R21 ;  /* 0x000000ffff027224 */ /* 0x002fe200078e0015 */
[----:B------:R-:W-:Y:S01]  /*3d00*/  IABS R12, R10 ;  /* 0x0000000a000c7213 */ /* 0x000fe20000000000 */
[----:B------:R-:W-:Y:S01]  /*3d10*/  @!P4 IMAD.IADD R19, R19, 0x1, -R3 ;  /* 0x000000011313c824 */ /* 0x000fe200078e0a03 */
[----:B------:R-:W-:Y:S01]  /*3d20*/  ISETP.GT.U32.AND P0, PT, R3, R14, PT ;  /* 0x0000000e0300720c */ /* 0x000fe20003f04070 */
[----:B------:R-:W-:Y:S01]  /*3d30*/  @!P2 IMAD.MOV R2, RZ, RZ, -R2 ;  /* 0x000000ffff02a224 */ /* 0x000fe200078e0a02 */
[----:B------:R-:W-:Y:S01]  /*3d40*/  ISETP.GE.AND P2, PT, R5, RZ, PT ;  /* 0x000000ff0500720c */ /* 0x000fe20003f46270 */
[----:B------:R-:W-:-:S02]  /*3d50*/  IMAD R5, R3, R18, R13 ;  /* 0x0000001203057224 */ /* 0x000fc400078e020d */
[C---:B------:R-:W-:Y:S01]  /*3d60*/  IMAD.HI.U32 R13, R4.reuse, R17, RZ ;  /* 0x00000011040d7227 */ /* 0x040fe200078e00ff */
[----:B------:R1:W-:Y:S02]  /*3d70*/  STL [R1+0x23c], R2 ;  /* 0x00023c0201007387 */ /* 0x0003e40000100800 */
[----:B------:R-:W-:Y:S01]  /*3d80*/  ISETP.GT.U32.AND P4, PT, R3, R5, PT ;  /* 0x000000050300720c */ /* 0x000fe20003f84070 */
[----:B------:R-:W-:-:S04]  /*3d90*/  IMAD.HI.U32 R21, R4, R20, RZ ;  /* 0x0000001404157227 */ /* 0x000fc800078e00ff */
[----:B------:R-:W-:-:S04]  /*3da0*/  IMAD.HI.U32 R18, R4, R12, RZ ;  /* 0x0000000c04127227 */ /* 0x000fc800078e00ff */
[----:B-1----:R-:W-:Y:S02]  /*3db0*/  IMAD.MOV.U32 R2, RZ, RZ, R19 ;  /* 0x000000ffff027224 */ /* 0x002fe400078e0013 */
[----:B------:R-:W-:Y:S02]  /*3dc0*/  IMAD.MOV R13, RZ, RZ, -R13 ;  /* 0x000000ffff0d7224 */ /* 0x000fe400078e0a0d */
[----:B------:R-:W-:Y:S02]  /*3dd0*/  @!P1 IMAD.MOV R2, RZ, RZ, -R2 ;  /* 0x000000ffff029224 */ /* 0x000fe400078e0a02 */
[----:B------:R-:W-:Y:S02]  /*3de0*/  IMAD.MOV R21, RZ, RZ, -R21 ;  /* 0x000000ffff157224 */ /* 0x000fe400078e0a15 */
[----:B------:R-:W-:Y:S01]  /*3df0*/  IMAD.MOV R18, RZ, RZ, -R18 ;  /* 0x000000ffff127224 */ /* 0x000fe200078e0a12 */
[----:B------:R1:W-:Y:S01]  /*3e00*/  STL [R1+0x240], R2 ;  /* 0x0002400201007387 */ /* 0x0003e20000100800 */
[----:B------:R-:W-:-:S02]  /*3e10*/  IMAD R17, R3, R13, R17 ;  /* 0x0000000d03117224 */ /* 0x000fc400078e0211 */
[--C-:B------:R-:W-:Y:S02]  /*3e20*/  @!P0 IMAD.IADD R14, R14, 0x1, -R3.reuse ;  /* 0x000000010e0e8824 */ /* 0x100fe400078e0a03 */
[--C-:B------:R-:W-:Y:S01]  /*3e30*/  @!P5 IMAD.IADD R16, R16, 0x1, -R3.reuse ;  /* 0x000000011010d824 */ /* 0x100fe200078e0a03 */
[----:B------:R-:W-:Y:S01]  /*3e40*/  ISETP.GE.AND P5, PT, R15, RZ, PT ;  /* 0x000000ff0f00720c */ /* 0x000fe20003fa6270 */
[C---:B------:R-:W-:Y:S01]  /*3e50*/  IMAD R15, R3.reuse, R21, R20 ;  /* 0x00000015030f7224 */ /* 0x040fe200078e0214 */
[C---:B------:R-:W-:Y:S01]  /*3e60*/  ISETP.GT.U32.AND P0, PT, R3.reuse, R17, PT ;  /* 0x000000110300720c */ /* 0x040fe20003f04070 */
[C---:B------:R-:W-:Y:S02]  /*3e70*/  IMAD R12, R3.reuse, R18, R12 ;  /* 0x00000012030c7224 */ /* 0x040fe400078e020c */
[----:B-1----:R-:W-:Y:S01]  /*3e80*/  IMAD.MOV.U32 R2, RZ, RZ, R14 ;  /* 0x000000ffff027224 */ /* 0x002fe200078e000e */
[----:B------:R-:W-:Y:S01]  /*3e90*/  ISETP.GT.U32.AND P1, PT, R3, R15, PT ;  /* 0x0000000f0300720c */ /* 0x000fe20003f24070 */
[----:B------:R-:W-:-:S02]  /*3ea0*/  @!P4 IMAD.IADD R5, R5, 0x1, -R3 ;  /* 0x000000010505c824 */ /* 0x000fc400078e0a03 */
[C---:B------:R-:W-:Y:S02]  /*3eb0*/  VIADD R13, R0.reuse, 0x1c1 ;  /* 0x000001c1000d7836 */ /* 0x040fe40000000000 */
[----:B------:R-:W-:Y:S01]  /*3ec0*/  IMAD.MOV.U32 R9, RZ, RZ, R16 ;  /* 0x000000ffff097224 */ /* 0x000fe200078e0010 */
[C---:B------:R-:W-:Y:S01]  /*3ed0*/  ISETP.GT.U32.AND P4, PT, R3.reuse, R5, PT ;  /* 0x000000050300720c */ /* 0x040fe20003f84070 */
[----:B------:R-:W-:Y:S01]  /*3ee0*/  @!P6 IMAD.MOV R2, RZ, RZ, -R2 ;  /* 0x000000ffff02e224 */ /* 0x000fe200078e0a02 */
[----:B------:R-:W-:Y:S01]  /*3ef0*/  ISETP.GT.U32.AND P6, PT, R3, R12, PT ;  /* 0x0000000c0300720c */ /* 0x000fe20003fc4070 */
[----:B------:R-:W-:Y:S01]  /*3f00*/  @!P3 IMAD.MOV R9, RZ, RZ, -R9 ;  /* 0x000000ffff09b224 */ /* 0x000fe200078e0a09 */
[----:B------:R-:W-:Y:S01]  /*3f10*/  IABS R18, R13 ;  /* 0x0000000d00127213 */ /* 0x000fe20000000000 */
[----:B------:R-:W-:Y:S01]  /*3f20*/  @!P0 IMAD.IADD R17, R17, 0x1, -R3 ;  /* 0x0000000111118824 */ /* 0x000fe200078e0a03 */
[----:B------:R-:W-:Y:S01]  /*3f30*/  ISETP.GE.AND P3, PT, R11, RZ, PT ;  /* 0x000000ff0b00720c */ /* 0x000fe20003f66270 */
[----:B------:R-:W-:Y:S01]  /*3f40*/  VIADD R11, R0, 0x1c0 ;  /* 0x000001c0000b7836 */ /* 0x000fe20000000000 */
[----:B------:R-:W-:Y:S01]  /*3f50*/  STL [R1+0x244], R9 ;  /* 0x0002440901007387 */ /* 0x000fe20000100800 */
[----:B------:R-:W-:-:S02]  /*3f60*/  IMAD.MOV.U32 R16, RZ, RZ, R18 ;  /* 0x000000ffff107224 */ /* 0x000fc400078e0012 */
[--C-:B------:R-:W-:Y:S01]  /*3f70*/  @!P1 IMAD.IADD R15, R15, 0x1, -R3.reuse ;  /* 0x000000010f0f9824 */ /* 0x100fe200078e0a03 */
[----:B------:R-:W-:Y:S01]  /*3f80*/  IABS R18, R11 ;  /* 0x0000000b00127213 */ /* 0x000fe20000000000 */
[--C-:B------:R-:W-:Y:S01]  /*3f90*/  @!P4 IMAD.IADD R5, R5, 0x1, -R3.reuse ;  /* 0x000000010505c824 */ /* 0x100fe200078e0a03 */
[----:B------:R-:W-:Y:S01]  /*3fa0*/  ISETP.GE.AND P1, PT, R13, RZ, PT ;  /* 0x000000ff0d00720c */ /* 0x000fe20003f26270 */
[----:B------:R-:W-:Y:S01]  /*3fb0*/  @!P6 IMAD.IADD R12, R12, 0x1, -R3 ;  /* 0x000000010c0ce824 */ /* 0x000fe200078e0a03 */
[C---:B------:R-:W-:Y:S01]  /*3fc0*/  ISETP.GT.U32.AND P6, PT, R3.reuse, R17, PT ;  /* 0x000000110300720c */ /* 0x040fe20003fc4070 */
[C---:B------:R-:W-:Y:S01]  /*3fd0*/  IMAD.HI.U32 R13, R4.reuse, R18, RZ ;  /* 0x00000012040d7227 */ /* 0x040fe200078e00ff */
[----:B------:R1:W-:Y:S01]  /*3fe0*/  STL [R1+0x248], R2 ;  /* 0x0002480201007387 */ /* 0x0003e20000100800 */
[----:B------:R-:W-:Y:S02]  /*3ff0*/  ISETP.GT.U32.AND P0, PT, R3, R15, PT ;  /* 0x0000000f0300720c */ /* 0x000fe40003f04070 */
[----:B------:R-:W-:Y:S01]  /*4000*/  IMAD.HI.U32 R14, R4, R16, RZ ;  /* 0x00000010040e7227 */ /* 0x000fe200078e00ff */
[----:B------:R-:W-:-:S03]  /*4010*/  ISETP.GE.AND P4, PT, R10, RZ, PT ;  /* 0x000000ff0a00720c */ /* 0x000fc60003f86270 */
[----:B------:R-:W-:Y:S02]  /*4020*/  IMAD.MOV R13, RZ, RZ, -R13 ;  /* 0x000000ffff0d7224 */ /* 0x000fe400078e0a0d */
[----:B------:R-:W-:Y:S02]  /*4030*/  IMAD.MOV R14, RZ, RZ, -R14 ;  /* 0x000000ffff0e7224 */ /* 0x000fe400078e0a0e */
[----:B-1----:R-:W-:Y:S02]  /*4040*/  IMAD.MOV.U32 R2, RZ, RZ, R5 ;  /* 0x000000ffff027224 */ /* 0x002fe400078e0005 */
[C---:B------:R-:W-:Y:S02]  /*4050*/  IMAD R18, R3.reuse, R13, R18 ;  /* 0x0000000d03127224 */ /* 0x040fe400078e0212 */
[----:B------:R-:W-:Y:S01]  /*4060*/  @!P2 IMAD.MOV R2, RZ, RZ, -R2 ;  /* 0x000000ffff02a224 */ /* 0x000fe200078e0a02 */
[C---:B------:R-:W-:Y:S01]  /*4070*/  ISETP.GT.U32.AND P2, PT, R3.reuse, R12, PT ;  /* 0x0000000c0300720c */ /* 0x040fe20003f44070 */
[----:B------:R-:W-:-:S02]  /*4080*/  IMAD R16, R3, R14, R16 ;  /* 0x0000000e03107224 */ /* 0x000fc400078e0210 */
[--C-:B------:R-:W-:Y:S01]  /*4090*/  @!P6 IMAD.IADD R17, R17, 0x1, -R3.reuse ;  /* 0x000000011111e824 */ /* 0x100fe200078e0a03 */
[----:B------:R-:W-:Y:S01]  /*40a0*/  ISETP.GT.U32.AND P6, PT, R3, R18, PT ;  /* 0x000000120300720c */ /* 0x000fe20003fc4070 */
[C---:B------:R-:W-:Y:S01]  /*40b0*/  VIADD R14, R0.reuse, 0x1bd ;  /* 0x000001bd000e7836 */ /* 0x040fe20000000000 */
[----:B------:R1:W-:Y:S01]  /*40c0*/  STL [R1+0x24c], R2 ;  /* 0x00024c0201007387 */ /* 0x0003e20000100800 */
[C---:B------:R-:W-:Y:S02]  /*40d0*/  VIADD R10, R0.reuse, 0x1bf ;  /* 0x000001bf000a7836 */ /* 0x040fe40000000000 */
[--C-:B------:R-:W-:Y:S01]  /*40e0*/  @!P0 IMAD.IADD R15, R15, 0x1, -R3.reuse ;  /* 0x000000010f0f8824 */ /* 0x100fe200078e0a03 */
[----:B------:R-:W-:Y:S01]  /*40f0*/  ISETP.GT.U32.AND P0, PT, R3, R16, PT ;  /* 0x000000100300720c */ /* 0x000fe20003f04070 */
[----:B------:R-:W-:Y:S01]  /*4100*/  VIADD R5, R0, 0x1be ;  /* 0x000001be00057836 */ /* 0x000fe20000000000 */
[----:B------:R-:W-:Y:S01]  /*4110*/  IABS R20, R14 ;  /* 0x0000000e00147213 */ /* 0x000fe20000000000 */
[----:B------:R-:W-:Y:S01]  /*4120*/  @!P2 IMAD.IADD R12, R12, 0x1, -R3 ;  /* 0x000000010c0ca824 */ /* 0x000fe200078e0a03 */
[----:B------:R-:W-:Y:S01]  /*4130*/  IABS R19, R10 ;  /* 0x0000000a00137213 */ /* 0x000fe20000000000 */
[----:B------:R-:W-:Y:S01]  /*4140*/  IMAD.MOV.U32 R9, RZ, RZ, R17 ;  /* 0x000000ffff097224 */ /* 0x000fe200078e0011 */
[----:B------:R-:W-:Y:S01]  /*4150*/  ISETP.GE.AND P2, PT, R11, RZ, PT ;  /* 0x000000ff0b00720c */ /* 0x000fe20003f46270 */
[----:B------:R-:W-:Y:S01]  /*4160*/  IMAD.MOV.U32 R11, RZ, RZ, R20 ;  /* 0x000000ffff0b7224 */ /* 0x000fe200078e0014 */
[----:B------:R-:W-:Y:S01]  /*4170*/  IABS R13, R5 ;  /* 0x00000005000d7213 */ /* 0x000fe20000000000 */
[----:B------:R-:W-:-:S04]  /*4180*/  IMAD.HI.U32 R20, R4, R19, RZ ;  /* 0x0000001304147227 */ /* 0x000fc800078e00ff */
[----:B-1----:R-:W-:Y:S02]  /*4190*/  IMAD.MOV.U32 R2, RZ, RZ, R15 ;  /* 0x000000ffff027224 */ /* 0x002fe400078e000f */
[----:B------:R-:W-:Y:S02]  /*41a0*/  @!P6 IMAD.IADD R18, R18, 0x1, -R3 ;  /* 0x000000011212e824 */ /* 0x000fe400078e0a03 */
[----:B------:R-:W-:-:S03]  /*41b0*/  IMAD.HI.U32 R21, R4, R13, RZ ;  /* 0x0000000d04157227 */ /* 0x000fc600078e00ff */
[C---:B------:R-:W-:Y:S01]  /*41c0*/  ISETP.GT.U32.AND P6, PT, R3.reuse, R18, PT ;  /* 0x000000120300720c */ /* 0x040fe20003fc4070 */
[----:B------:R-:W-:Y:S02]  /*41d0*/  IMAD.MOV R20, RZ, RZ, -R20 ;  /* 0x000000ffff147224 */ /* 0x000fe400078e0a14 */
[----:B------:R-:W-:Y:S01]  /*41e0*/  @!P0 IMAD.IADD R16, R16, 0x1, -R3 ;  /* 0x0000000110108824 */ /* 0x000fe200078e0a03 */
[----:B------:R-:W-:Y:S01]  /*41f0*/  ISETP.GE.AND P0, PT, R10, RZ, PT ;  /* 0x000000ff0a00720c */ /* 0x000fe20003f06270 */
[----:B------:R-:W-:Y:S02]  /*4200*/  @!P5 IMAD.MOV R2, RZ, RZ, -R2 ;  /* 0x000000ffff02d224 */ /* 0x000fe400078e0a02 */
[----:B------:R-:W-:Y:S01]  /*4210*/  IMAD.HI.U32 R10, R4, R11, RZ ;  /* 0x0000000b040a7227 */ /* 0x000fe200078e00ff */
[----:B------:R-:W-:Y:S02]  /*4220*/  ISETP.GT.U32.AND P5, PT, R3, R16, PT ;  /* 0x000000100300720c */ /* 0x000fe40003fa4070 */
[----:B------:R1:W-:Y:S01]  /*4230*/  STL [R1+0x254], R2 ;  /* 0x0002540201007387 */ /* 0x0003e20000100800 */
[----:B------:R-:W-:-:S02]  /*4240*/  IMAD.MOV R15, RZ, RZ, -R21 ;  /* 0x000000ffff0f7224 */ /* 0x000fc400078e0a15 */
[C---:B------:R-:W-:Y:S02]  /*4250*/  IMAD R19, R3.reuse, R20, R19 ;  /* 0x0000001403137224 */ /* 0x040fe400078e0213 */
[----:B------:R-:W-:Y:S02]  /*4260*/  IMAD.MOV R10, RZ, RZ, -R10 ;  /* 0x000000ffff0a7224 */ /* 0x000fe400078e0a0a */
[C---:B------:R-:W-:Y:S02]  /*4270*/  IMAD R13, R3.reuse, R15, R13 ;  /* 0x0000000f030d7224 */ /* 0x040fe400078e020d */
[----:B------:R-:W-:Y:S01]  /*4280*/  @!P3 IMAD.MOV R9, RZ, RZ, -R9 ;  /* 0x000000ffff09b224 */ /* 0x000fe200078e0a09 */
[C---:B------:R-:W-:Y:S01]  /*4290*/  ISETP.GT.U32.AND P3, PT, R3.reuse, R19, PT ;  /* 0x000000130300720c */ /* 0x040fe20003f64070 */
[----:B-1----:R-:W-:Y:S02]  /*42a0*/  IMAD.MOV.U32 R2, RZ, RZ, R12 ;  /* 0x000000ffff027224 */ /* 0x002fe400078e000c */
[C---:B------:R-:W-:Y:S01]  /*42b0*/  IMAD R11, R3.reuse, R10, R11 ;  /* 0x0000000a030b7224 */ /* 0x040fe200078e020b */
[----:B------:R-:W-:Y:S01]  /*42c0*/  STL [R1+0x258], R9 ;  /* 0x0002580901007387 */ /* 0x000fe20000100800 */
[----:B------:R-:W-:Y:S01]  /*42d0*/  @!P4 IMAD.MOV R2, RZ, RZ, -R2 ;  /* 0x000000ffff02c224 */ /* 0x000fe200078e0a02 */
[C---:B------:R-:W-:Y:S01]  /*42e0*/  ISETP.GT.U32.AND P4, PT, R3.reuse, R13, PT ;  /* 0x0000000d0300720c */ /* 0x040fe20003f84070 */
[--C-:B------:R-:W-:Y:S01]  /*42f0*/  @!P6 IMAD.IADD R18, R18, 0x1, -R3.reuse ;  /* 0x000000011212e824 */ /* 0x100fe200078e0a03 */
[----:B------:R-:W-:Y:S01]  /*4300*/  ISETP.GT.U32.AND P6, PT, R3, R11, PT ;  /* 0x0000000b0300720c */ /* 0x000fe20003fc4070 */
[----:B------:R-:W-:Y:S01]  /*4310*/  VIADD R20, R0, 0x1bc ;  /* 0x000001bc00147836 */ /* 0x000fe20000000000 */
[----:B------:R1:W-:Y:S01]  /*4320*/  STL [R1+0x25c], R2 ;  /* 0x00025c0201007387 */ /* 0x0003e20000100800 */
[--C-:B------:R-:W-:Y:S01]  /*4330*/  @!P5 IMAD.IADD R16, R16, 0x1, -R3.reuse ;  /* 0x000000011010d824 */ /* 0x100fe200078e0a03 */
[----:B------:R-:W-:Y:S01]  /*4340*/  ISETP.GE.AND P5, PT, R5, RZ, PT ;  /* 0x000000ff0500720c */ /* 0x000fe20003fa6270 */
[----:B------:R-:W-:Y:S01]  /*4350*/  VIADD R5, R0, 0x1bb ;  /* 0x000001bb00057836 */ /* 0x000fe20000000000 */
[----:B------:R-:W-:Y:S01]  /*4360*/  IABS R10, R20 ;  /* 0x00000014000a7213 */ /* 0x000fe20000000000 */
[--C-:B------:R-:W-:Y:S01]  /*4370*/  @!P3 IMAD.IADD R19, R19, 0x1, -R3.reuse ;  /* 0x000000011313b824 */ /* 0x100fe200078e0a03 */
[----:B------:R-:W-:Y:S01]  /*4380*/  ISETP.GE.AND P3, PT, R14, RZ, PT ;  /* 0x000000ff0e00720c */ /* 0x000fe20003f66270 */
[----:B------:R-:W-:Y:S01]  /*4390*/  VIADD R14, R0, 0x1ba ;  /* 0x000001ba000e7836 */ /* 0x000fe20000000000 */
[----:B------:R-:W-:Y:S01]  /*43a0*/  IABS R12, R5 ;  /* 0x00000005000c7213 */ /* 0x000fe20000000000 */
[----:B------:R-:W-:Y:S01]  /*43b0*/  @!P4 IMAD.IADD R13, R13, 0x1, -R3 ;  /* 0x000000010d0dc824 */ /* 0x000fe200078e0a03 */
[----:B------:R-:W-:Y:S01]  /*43c0*/  ISETP.GT.U32.AND P4, PT, R3, R19, PT ;  /* 0x000000130300720c */ /* 0x000fe20003f84070 */
[----:B------:R-:W-:Y:S01]  /*43d0*/  IMAD.HI.U32 R15, R4, R10, RZ ;  /* 0x0000000a040f7227 */ /* 0x000fe200078e00ff */
[----:B------:R-:W-:-:S03]  /*43e0*/  IABS R22, R14 ;  /* 0x0000000e00167213 */ /* 0x000fc60000000000 */
[----:B------:R-:W-:Y:S01]  /*43f0*/  @!P6 IMAD.IADD R11, R11, 0x1, -R3 ;  /* 0x000000010b0be824 */ /* 0x000fe200078e0a03 */
[----:B------:R-:W-:Y:S01]  /*4400*/  ISETP.GT.U32.AND P6, PT, R3, R13, PT ;  /* 0x0000000d0300720c */ /* 0x000fe20003fc4070 */
[----:B-1----:R-:W-:Y:S02]  /*4410*/  IMAD.MOV.U32 R2, RZ, RZ, R16 ;  /* 0x000000ffff027224 */ /* 0x002fe400078e0010 */
[----:B------:R-:W-:Y:S02]  /*4420*/  IMAD.MOV R15, RZ, RZ, -R15 ;  /* 0x000000ffff0f7224 */ /* 0x000fe400078e0a0f */
[----:B------:R-:W-:-:S04]  /*4430*/  IMAD.HI.U32 R16, R4, R12, RZ ;  /* 0x0000000c04107227 */ /* 0x000fc800078e00ff */
[----:B------:R-:W-:Y:S02]  /*4440*/  IMAD R10, R3, R15, R10 ;  /* 0x0000000f030a7224 */ /* 0x000fe400078e020a */
[----:B------:R-:W-:Y:S02]  /*4450*/  IMAD.MOV R16, RZ, RZ, -R16 ;  /* 0x000000ffff107224 */ /* 0x000fe400078e0a10 */
[--C-:B------:R-:W-:Y:S01]  /*4460*/  @!P4 IMAD.IADD R19, R19, 0x1, -R3.reuse ;  /* 0x000000011313c824 */ /* 0x100fe200078e0a03 */
[C---:B------:R-:W-:Y:S01]  /*4470*/  ISETP.GT.U32.AND P4, PT, R3.reuse, R10, PT ;  /* 0x0000000a0300720c */ /* 0x040fe20003f84070 */
[----:B------:R-:W-:Y:S02]  /*4480*/  IMAD R12, R3, R16, R12 ;  /* 0x00000010030c7224 */ /* 0x000fe400078e020c */
[----:B------:R-:W-:Y:S02]  /*4490*/  @!P6 IMAD.IADD R13, R13, 0x1, -R3 ;  /* 0x000000010d0de824 */ /* 0x000fe400078e0a03 */
[----:B------:R-:W-:Y:S01]  /*44a0*/  @!P1 IMAD.MOV R2, RZ, RZ, -R2 ;  /* 0x000000ffff029224 */ /* 0x000fe200078e0a02 */
[C---:B------:R-:W-:Y:S01]  /*44b0*/  ISETP.GT.U32.AND P6, PT, R3.reuse, R12, PT ;  /* 0x0000000c0300720c */ /* 0x040fe20003fc4070 */
[----:B------:R-:W-:Y:S01]  /*44c0*/  VIADD R15, R0, 0x1b9 ;  /* 0x000001b9000f7836 */ /* 0x000fe20000000000 */
[----:B------:R-:W-:Y:S01]  /*44d0*/  ISETP.GT.U32.AND P1, PT, R3, R11, PT ;  /* 0x0000000b0300720c */ /* 0x000fe20003f24070 */
[----:B------:R-:W-:Y:S01]  /*44e0*/  IMAD.MOV.U32 R9, RZ, RZ, R18 ;  /* 0x000000ffff097224 */ /* 0x000fe200078e0012 */
[----:B------:R1:W-:Y:S01]  /*44f0*/  STL [R1+0x260], R2 ;  /* 0x0002600201007387 */ /* 0x0003e20000100800 */
[----:B------:R-:W-:Y:S01]  /*4500*/  IMAD.HI.U32 R23, R4, R22, RZ ;  /* 0x0000001604177227 */ /* 0x000fe200078e00ff */
[----:B------:R-:W-:-:S03]  /*4510*/  IABS R16, R15 ;  /* 0x0000000f00107213 */ /* 0x000fc60000000000 */
[----:B------:R-:W-:Y:S01]  /*4520*/  @!P4 IMAD.IADD R10, R10, 0x1, -R3 ;  /* 0x000000010a0ac824 */ /* 0x000fe200078e0a03 */
[----:B------:R-:W-:Y:S01]  /*4530*/  ISETP.GE.AND P4, PT, R5, RZ, PT ;  /* 0x000000ff0500720c */ /* 0x000fe20003f86270 */
[----:B------:R-:W-:Y:S02]  /*4540*/  @!P2 IMAD.MOV R9, RZ, RZ, -R9 ;  /* 0x000000ffff09a224 */ /* 0x000fe400078e0a09 */
[----:B------:R-:W-:Y:S01]  /*4550*/  @!P6 IMAD.IADD R12, R12, 0x1, -R3 ;  /* 0x000000010c0ce824 */ /* 0x000fe200078e0a03 */
[----:B------:R-:W-:Y:S01]  /*4560*/  ISETP.GT.U32.AND P6, PT, R3, R10, PT ;  /* 0x0000000a0300720c */ /* 0x000fe20003fc4070 */
[----:B-1----:R-:W-:Y:S01]  /*4570*/  IMAD.MOV.U32 R2, RZ, RZ, R19 ;  /* 0x000000ffff027224 */ /* 0x002fe200078e0013 */
[----:B------:R1:W-:Y:S01]  /*4580*/  STL [R1+0x264], R9 ;  /* 0x0002640901007387 */ /* 0x0003e20000100800 */
[----:B------:R-:W-:Y:S02]  /*4590*/  IMAD.MOV R23, RZ, RZ, -R23 ;  /* 0x000000ffff177224 */ /* 0x000fe400078e0a17 */
[----:B------:R-:W-:-:S04]  /*45a0*/  IMAD.HI.U32 R21, R4, R16, RZ ;  /* 0x0000001004157227 */ /* 0x000fc800078e00ff */
[----:B------:R-:W-:Y:S01]  /*45b0*/  @!P0 IMAD.MOV R2, RZ, RZ, -R2 ;  /* 0x000000ffff028224 */ /* 0x000fe200078e0a02 */
[----:B------:R-:W-:Y:S01]  /*45c0*/  ISETP.GT.U32.AND P0, PT, R3, R12, PT ;  /* 0x0000000c0300720c */ /* 0x000fe20003f04070 */
[----:B------:R-:W-:Y:S01]  /*45d0*/  @!P1 IMAD.IADD R11, R11, 0x1, -R3 ;  /* 0x000000010b0b9824 */ /* 0x000fe200078e0a03 */
[----:B------:R-:W-:Y:S01]  /*45e0*/  ISETP.GE.AND P1, PT, R20, RZ, PT ;  /* 0x000000ff1400720c */ /* 0x000fe20003f26270 */
[C---:B------:R-:W-:Y:S01]  /*45f0*/  IMAD R5, R3.reuse, R23, R22 ;  /* 0x0000001703057224 */ /* 0x040fe200078e0216 */
[----:B------:R2:W-:Y:S01]  /*4600*/  STL [R1+0x268], R2 ;  /* 0x0002680201007387 */ /* 0x0005e20000100800 */
[----:B------:R-:W-:Y:S02]  /*4610*/  IMAD.MOV R21, RZ, RZ, -R21 ;  /* 0x000000ffff157224 */ /* 0x000fe400078e0a15 */
[----:B-1----:R-:W-:Y:S01]  /*4620*/  IMAD.MOV.U32 R9, RZ, RZ, R13 ;  /* 0x000000ffff097224 */ /* 0x002fe200078e000d */
[----:B------:R-:W-:Y:S01]  /*4630*/  ISETP.GT.U32.AND P2, PT, R3, R5, PT ;  /* 0x000000050300720c */ /* 0x000fe20003f44070 */
[----:B------:R-:W-:-:S02]  /*4640*/  VIADD R17, R0, 0x1b8 ;  /* 0x000001b800117836 */ /* 0x000fc40000000000 */
[C---:B------:R-:W-:Y:S02]  /*4650*/  IMAD R16, R3.reuse, R21, R16 ;  /* 0x0000001503107224 */ /* 0x040fe400078e0210 */
[----:B------:R-:W-:Y:S01]  /*4660*/  @!P5 IMAD.MOV R9, RZ, RZ, -R9 ;  /* 0x000000ffff09d224 */ /* 0x000fe200078e0a09 */
[----:B------:R-:W-:Y:S01]  /*4670*/  IABS R20, R17 ;  /* 0x0000001100147213 */ /* 0x000fe20000000000 */
[----:B--2---:R-:W-:Y:S01]  /*4680*/  IMAD.MOV.U32 R2, RZ, RZ, R11 ;  /* 0x000000ffff027224 */ /* 0x004fe200078e000b */
[----:B------:R-:W-:Y:S01]  /*4690*/  ISETP.GE.AND P5, PT, R14, RZ, PT ;  /* 0x000000ff0e00720c */ /* 0x000fe20003fa6270 */
[----:B------:R-:W-:Y:S01]  /*46a0*/  @!P6 IMAD.IADD R10, R10, 0x1, -R3 ;  /* 0x000000010a0ae824 */ /* 0x000fe200078e0a03 */
[----:B------:R-:W-:Y:S01]  /*46b0*/  ISETP.GT.U32.AND P6, PT, R3, R16, PT ;  /* 0x000000100300720c */ /* 0x000fe20003fc4070 */
[----:B------:R-:W-:Y:S01]  /*46c0*/  @!P3 IMAD.MOV R2, RZ, RZ, -R2 ;  /* 0x000000ffff02b224 */ /* 0x000fe200078e0a02 */
[----:B------:R-:W-:Y:S01]  /*46d0*/  STL [R1+0x26c], R9 ;  /* 0x00026c0901007387 */ /* 0x000fe20000100800 */
[----:B------:R-:W-:Y:S01]  /*46e0*/  IMAD.HI.U32 R11, R4, R20, RZ ;  /* 0x00000014040b7227 */ /* 0x000fe200078e00ff */
[----:B------:R-:W-:-:S02]  /*46f0*/  ISETP.GE.AND P3, PT, R15, RZ, PT ;  /* 0x000000ff0f00720c */ /* 0x000fc40003f66270 */
[----:B------:R1:W-:Y:S01]  /*4700*/  STL [R1+0x270], R2 ;  /* 0x0002700201007387 */ /* 0x0003e20000100800 */
[----:B------:R-:W-:Y:S02]  /*4710*/  VIADD R13, R0, 0x1b7 ;  /* 0x000001b7000d7836 */ /* 0x000fe40000000000 */
[----:B------:R-:W-:Y:S02]  /*4720*/  IMAD.MOV R11, RZ, RZ, -R11 ;  /* 0x000000ffff0b7224 */ /* 0x000fe400078e0a0b */
[--C-:B------:R-:W-:Y:S01]  /*4730*/  @!P0 IMAD.IADD R12, R12, 0x1, -R3.reuse ;  /* 0x000000010c0c8824 */ /* 0x100fe200078e0a03 */
[----:B------:R-:W-:Y:S01]  /*4740*/  IABS R22, R13 ;  /* 0x0000000d00167213 */ /* 0x000fe20000000000 */
[----:B------:R-:W-:Y:S01]  /*4750*/  @!P2 IMAD.IADD R5, R5, 0x1, -R3 ;  /* 0x000000010505a824 */ /* 0x000fe200078e0a03 */
[----:B------:R-:W-:Y:S01]  /*4760*/  ISETP.GE.AND P2, PT, R13, RZ, PT ;  /* 0x000000ff0d00720c */ /* 0x000fe20003f46270 */
[----:B------:R-:W-:Y:S01]  /*4770*/  IMAD R23, R3, R11, R20 ;  /* 0x0000000b03177224 */ /* 0x000fe200078e0214 */
[----:B------:R-:W-:Y:S01]  /*4780*/  ISETP.GE.AND P0, PT, R17, RZ, PT ;  /* 0x000000ff1100720c */ /* 0x000fe20003f06270 */
[----:B-1----:R-:W-:-:S02]  /*4790*/  IMAD.MOV.U32 R2, RZ, RZ, R10 ;  /* 0x000000ffff027224 */ /* 0x002fc400078e000a */
[----:B------:R-:W-:Y:S01]  /*47a0*/  @!P6 IMAD.IADD R16, R16, 0x1, -R3 ;  /* 0x000000011010e824 */ /* 0x000fe200078e0a03 */
[C---:B------:R-:W-:Y:S01]  /*47b0*/  ISETP.GT.U32.AND P6, PT, R3.reuse, R5, PT ;  /* 0x000000050300720c */ /* 0x040fe20003fc4070 */
[----:B------:R-:W-:Y:S02]  /*47c0*/  @!P1 IMAD.MOV R2, RZ, RZ, -R2 ;  /* 0x000000ffff029224 */ /* 0x000fe400078e0a02 */
[----:B------:R-:W-:Y:S01]  /*47d0*/  IMAD.HI.U32 R10, R4, R22, RZ ;  /* 0x00000016040a7227 */ /* 0x000fe200078e00ff */
[----:B------:R-:W-:Y:S02]  /*47e0*/  ISETP.GT.U32.AND P1, PT, R3, R16, PT ;  /* 0x000000100300720c */ /* 0x000fe40003f24070 */
[----:B------:R1:W-:Y:S01]  /*47f0*/  STL [R1+0x274], R2 ;  /* 0x0002740201007387 */ /* 0x0003e20000100800 */
[----:B------:R-:W-:Y:S02]  /*4800*/  IMAD.MOV R10, RZ, RZ, -R10 ;  /* 0x000000ffff0a7224 */ /* 0x000fe400078e0a0a */
[----:B------:R-:W-:-:S02]  /*4810*/  VIADD R14, R0, 0x1b6 ;  /* 0x000001b6000e7836 */ /* 0x000fc40000000000 */
[----:B------:R-:W-:Y:S02]  /*4820*/  IMAD R22, R3, R10, R22 ;  /* 0x0000000a03167224 */ /* 0x000fe400078e0216 */
[----:B------:R-:W-:Y:S01]  /*4830*/  VIADD R13, R0, 0x1b5 ;  /* 0x000001b5000d7836 */ /* 0x000fe20000000000 */
[----:B------:R-:W-:Y:S01]  /*4840*/  IABS R18, R14 ;  /* 0x0000000e00127213 */ /* 0x000fe20000000000 */
[----:B------:R-:W-:Y:S01]  /*4850*/  @!P6 IMAD.IADD R5, R5, 0x1, -R3 ;  /* 0x000000010505e824 */ /* 0x000fe200078e0a03 */
[----:B------:R-:W-:Y:S01]  /*4860*/  ISETP.GT.U32.AND P6, PT, R3, R22, PT ;  /* 0x000000160300720c */ /* 0x000fe20003fc4070 */
[----:B-1----:R-:W-:Y:S01]  /*4870*/  IMAD.MOV.U32 R2, RZ, RZ, R12 ;  /* 0x000000ffff027224 */ /* 0x002fe200078e000c */
[----:B------:R-:W-:Y:S01]  /*4880*/  IABS R21, R13 ;  /* 0x0000000d00157213 */ /* 0x000fe20000000000 */
[----:B------:R-:W-:-:S04]  /*4890*/  IMAD.HI.U32 R10, R4, R18, RZ ;  /* 0x00000012040a7227 */ /* 0x000fc800078e00ff */
[----:B------:R-:W-:Y:S01]  /*48a0*/  @!P4 IMAD.MOV R2, RZ, RZ, -R2 ;  /* 0x000000ffff02c224 */ /* 0x000fe200078e0a02 */
[----:B------:R-:W-:Y:S01]  /*48b0*/  ISETP.GT.U32.AND P4, PT, R3, R23, PT ;  /* 0x000000170300720c */ /* 0x000fe20003f84070 */
[----:B------:R-:W-:Y:S01]  /*48c0*/  @!P1 IMAD.IADD R16, R16, 0x1, -R3 ;  /* 0x0000000110109824 */ /* 0x000fe200078e0a03 */
[----:B------:R-:W-:Y:S01]  /*48d0*/  ISETP.GE.AND P1, PT, R14, RZ, PT ;  /* 0x000000ff0e00720c */ /* 0x000fe20003f26270 */
[----:B------:R-:W-:Y:S01]  /*48e0*/  IMAD.HI.U32 R12, R4, R21, RZ ;  /* 0x00000015040c7227 */ /* 0x000fe200078e00ff */
[----:B------:R1:W-:Y:S03]  /*48f0*/  STL [R1+0x278], R2 ;  /* 0x0002780201007387 */ /* 0x0003e60000100800 */
[----:B------:R-:W-:Y:S02]  /*4900*/  IMAD.MOV R14, RZ, RZ, -R10 ;  /* 0x000000ffff0e7224 */ /* 0x000fe400078e0a0a */
[----:B------:R-:W-:-:S02]  /*4910*/  VIADD R11, R0, 0x1b4 ;  /* 0x000001b4000b7836 */ /* 0x000fc40000000000 */
[----:B------:R-:W-:Y:S02]  /*4920*/  IMAD.MOV R12, RZ, RZ, -R12 ;  /* 0x000000ffff0c7224 */ /* 0x000fe400078e0a0c */
[----:B------:R-:W-:Y:S01]  /*4930*/  @!P4 IMAD.IADD R23, R23, 0x1, -R3 ;  /* 0x000000011717c824 */ /* 0x000fe200078e0a03 */
[----:B------:R-:W-:Y:S01]  /*4940*/  IABS R20, R11 ;  /* 0x0000000b00147213 */ /* 0x000fe20000000000 */
[----:B-1----:R-:W-:Y:S01]  /*4950*/  IMAD.MOV.U32 R2, RZ, RZ, R5 ;  /* 0x000000ffff027224 */ /* 0x002fe200078e0005 */
[----:B------:R-:W-:Y:S01]  /*4960*/  ISETP.GE.AND P4, PT, R13, RZ, PT ;  /* 0x000000ff0d00720c */ /* 0x000fe20003f86270 */
[C---:B------:R-:W-:Y:S02]  /*4970*/  IMAD R18, R3.reuse, R14, R18 ;  /* 0x0000000e03127224 */ /* 0x040fe400078e0212 */
[----:B------:R-:W-:Y:S01]  /*4980*/  @!P5 IMAD.MOV R2, RZ, RZ, -R2 ;  /* 0x000000ffff02d224 */ /* 0x000fe200078e0a02 */
[----:B------:R-:W-:Y:S01]  /*4990*/  ISETP.GT.U32.AND P5, PT, R3, R23, PT ;  /* 0x000000170300720c */ /* 0x000fe20003fa4070 */
[----:B------:R-:W-:-:S02]  /*49a0*/  @!P6 IMAD.IADD R22, R22, 0x1, -R3 ;  /* 0x000000011616e824 */ /* 0x000fc400078e0a03 */
[C---:B------:R-:W-:Y:S01]  /*49b0*/  IMAD R21, R3.reuse, R12, R21 ;  /* 0x0000000c03157224 */ /* 0x040fe200078e0215 */
[----:B------:R1:W-:Y:S01]  /*49c0*/  STL [R1+0x27c], R2 ;  /* 0x00027c0201007387 */ /* 0x0003e20000100800 */
[----:B------:R-:W-:Y:S01]  /*49d0*/  IMAD.HI.U32 R10, R4, R20, RZ ;  /* 0x00000014040a7227 */ /* 0x000fe200078e00ff */
[----:B------:R-:W-:-:S03]  /*49e0*/  ISETP.GT.U32.AND P6, PT, R3, R22, PT ;  /* 0x000000160300720c */ /* 0x000fc60003fc4070 */
[----:B------:R-:W-:Y:S02]  /*49f0*/  IMAD.MOV R10, RZ, RZ, -R10 ;  /* 0x000000ffff0a7224 */ /* 0x000fe400078e0a0a */
[----:B------:R-:W-:Y:S02]  /*4a00*/  VIADD R14, R0, 0x1b3 ;  /* 0x000001b3000e7836 */ /* 0x000fe40000000000 */
[--C-:B------:R-:W-:Y:S01]  /*4a10*/  @!P5 IMAD.IADD R23, R23, 0x1, -R3.reuse ;  /* 0x000000011717d824 */ /* 0x100fe200078e0a03 */
[C---:B------:R-:W-:Y:S01]  /*4a20*/  ISETP.GT.U32.AND P5, PT, R3.reuse, R21, PT ;  /* 0x000000150300720c */ /* 0x040fe20003fa4070 */
[----:B-1----:R-:W-:Y:S01]  /*4a30*/  IMAD.MOV.U32 R2, RZ, RZ, R16 ;  /* 0x000000ffff027224 */ /* 0x002fe200078e0010 */
[----:B------:R-:W-:Y:S01]  /*4a40*/  IABS R16, R14 ;  /* 0x0000000e00107213 */ /* 0x000fe20000000000 */
[C---:B------:R-:W-:Y:S02]  /*4a50*/  IMAD R20, R3.reuse, R10, R20 ;  /* 0x0000000a03147224 */ /* 0x040fe400078e0214 */
[----:B------:R-:W-:Y:S01]  /*4a60*/  @!P3 IMAD.MOV R2, RZ, RZ, -R2 ;  /* 0x000000ffff02b224 */ /* 0x000fe200078e0a02 */
[C---:B------:R-:W-:Y:S01]  /*4a70*/  ISETP.GT.U32.AND P3, PT, R3.reuse, R18, PT ;  /* 0x000000120300720c */ /* 0x040fe20003f64070 */
[--C-:B------:R-:W-:Y:S01]  /*4a80*/  @!P6 IMAD.IADD R22, R22, 0x1, -R3.reuse ;  /* 0x000000011616e824 */ /* 0x100fe200078e0a03 */
[----:B------:R-:W-:Y:S01]  /*4a90*/  ISETP.GT.U32.AND P6, PT, R3, R20, PT ;  /* 0x000000140300720c */ /* 0x000fe20003fc4070 */
[----:B------:R-:W-:Y:S01]  /*4aa0*/  IMAD.HI.U32 R19, R4, R16, RZ ;  /* 0x0000001004137227 */ /* 0x000fe200078e00ff */
[----:B------:R1:W-:Y:S03]  /*4ab0*/  STL [R1+0x280], R2 ;  /* 0x0002800201007387 */ /* 0x0003e60000100800 */
[----:B------:R-:W-:-:S02]  /*4ac0*/  @!P5 IMAD.IADD R21, R21, 0x1, -R3 ;  /* 0x000000011515d824 */ /* 0x000fc400078e0a03 */
[----:B------:R-:W-:Y:S02]  /*4ad0*/  VIADD R10, R0, 0x1b2 ;  /* 0x000001b2000a7836 */ /* 0x000fe40000000000 */
[----:B------:R-:W-:Y:S02]  /*4ae0*/  IMAD.MOV R19, RZ, RZ, -R19 ;  /* 0x000000ffff137224 */ /* 0x000fe400078e0a13 */
[--C-:B------:R-:W-:Y:S01]  /*4af0*/  @!P3 IMAD.IADD R18, R18, 0x1, -R3.reuse ;  /* 0x000000011212b824 */ /* 0x100fe200078e0a03 */
[----:B------:R-:W-:Y:S01]  /*4b00*/  IABS R5, R10 ;  /* 0x0000000a00057213 */ /* 0x000fe20000000000 */
[----:B------:R-:W-:Y:S01]  /*4b10*/  IMAD R16, R3, R19, R16 ;  /* 0x0000001303107224 */ /* 0x000fe200078e0210 */
[----:B------:R-:W-:Y:S01]  /*4b20*/  ISETP.GE.AND P3, PT, R11, RZ, PT ;  /* 0x000000ff0b00720c */ /* 0x000fe20003f66270 */
[----:B------:R-:W-:Y:S01]  /*4b30*/  @!P6 IMAD.IADD R20, R20, 0x1, -R3 ;  /* 0x000000011414e824 */ /* 0x000fe200078e0a03 */
[C---:B------:R-:W-:Y:S01]  /*4b40*/  ISETP.GT.U32.AND P5, PT, R3.reuse, R18, PT ;  /* 0x000000120300720c */ /* 0x040fe20003fa4070 */
[----:B------:R-:W-:Y:S01]  /*4b50*/  VIADD R17, R0, 0x1b0 ;  /* 0x000001b000117836 */ /* 0x000fe20000000000 */
[----:B------:R-:W-:Y:S01]  /*4b60*/  ISETP.GT.U32.AND P6, PT, R3, R21, PT ;  /* 0x000000150300720c */ /* 0x000fe20003fc4070 */
[----:B------:R-:W-:-:S03]  /*4b70*/  IMAD.HI.U32 R11, R4, R5, RZ ;  /* 0x00000005040b7227 */ /* 0x000fc600078e00ff */
[----:B------:R-:W-:Y:S01]  /*4b80*/  IABS R12, R17 ;  /* 0x00000011000c7213 */ /* 0x000fe20000000000 */
[----:B------:R-:W-:Y:S02]  /*4b90*/  IMAD.MOV.U32 R9, RZ, RZ, R23 ;  /* 0x000000ffff097224 */ /* 0x000fe400078e0017 */
[----:B------:R-:W-:Y:S02]  /*4ba0*/  IMAD.MOV R11, RZ, RZ, -R11 ;  /* 0x000000ffff0b7224 */ /* 0x000fe400078e0a0b */
[----:B-1----:R-:W-:Y:S02]  /*4bb0*/  IMAD.MOV.U32 R2, RZ, RZ, R22 ;  /* 0x000000ffff027224 */ /* 0x002fe400078e0016 */
[----:B------:R-:W-:Y:S01]  /*4bc0*/  @!P5 IMAD.IADD R18, R18, 0x1, -R3 ;  /* 0x000000011212d824 */ /* 0x000fe200078e0a03 */
[C---:B------:R-:W-:Y:S01]  /*4bd0*/  ISETP.GT.U32.AND P5, PT, R3.reuse, R16, PT ;  /* 0x000000100300720c */ /* 0x040fe20003fa4070 */
[----:B------:R-:W-:Y:S01]  /*4be0*/  @!P0 IMAD.MOV R9, RZ, RZ, -R9 ;  /* 0x000000ffff098224 */ /* 0x000fe200078e0a09 */
[C---:B------:R-:W-:Y:S01]  /*4bf0*/  ISETP.GT.U32.AND P0, PT, R3.reuse, R20, PT ;  /* 0x000000140300720c */ /* 0x040fe20003f04070 */
[----:B------:R-:W-:Y:S01]  /*4c00*/  @!P2 IMAD.MOV R2, RZ, RZ, -R2 ;  /* 0x000000ffff02a224 */ /* 0x000fe200078e0a02 */
[----:B------:R-:W-:Y:S01]  /*4c10*/  ISETP.GE.AND P2, PT, R14, RZ, PT ;  /* 0x000000ff0e00720c */ /* 0x000fe20003f46270 */
[----:B------:R-:W-:Y:S01]  /*4c20*/  IMAD R5, R3, R11, R5 ;  /* 0x0000000b03057224 */ /* 0x000fe200078e0205 */
[----:B------:R-:W-:Y:S01]  /*4c30*/  STL [R1+0x284], R9 ;  /* 0x0002840901007387 */ /* 0x000fe20000100800 */
[----:B------:R-:W-:-:S03]  /*4c40*/  IMAD.HI.U32 R14, R4, R12, RZ ;  /* 0x0000000c040e7227 */ /* 0x000fc600078e00ff */
[----:B------:R1:W-:Y:S01]  /*4c50*/  STL [R1+0x324], R2 ;  /* 0x0003240201007387 */ /* 0x0003e20000100800 */
[----:B------:R-:W-:Y:S02]  /*4c60*/  VIADD R15, R0, 0x1b1 ;  /* 0x000001b1000f7836 */ /* 0x000fe40000000000 */
[--C-:B------:R-:W-:Y:S01]  /*4c70*/  @!P6 IMAD.IADD R21, R21, 0x1, -R3.reuse ;  /* 0x000000011515e824 */ /* 0x100fe200078e0a03 */
[C---:B------:R-:W-:Y:S01]  /*4c80*/  ISETP.GT.U32.AND P6, PT, R3.reuse, R5, PT ;  /* 0x000000050300720c */ /* 0x040fe20003fc4070 */
[----:B------:R-:W-:Y:S01]  /*4c90*/  IMAD.MOV R14, RZ, RZ, -R14 ;  /* 0x000000ffff0e7224 */ /* 0x000fe200078e0a0e */
[----:B------:R-:W-:Y:S01]  /*4ca0*/  IABS R13, R15 ;  /* 0x0000000f000d7213 */ /* 0x000fe20000000000 */
[----:B------:R-:W-:Y:S02]  /*4cb0*/  @!P5 IMAD.IADD R16, R16, 0x1, -R3 ;  /* 0x000000011010d824 */ /* 0x000fe400078e0a03 */
[----:B------:R-:W-:Y:S02]  /*4cc0*/  IMAD R12, R3, R14, R12 ;  /* 0x0000000e030c7224 */ /* 0x000fe400078e020c */
[----:B-1----:R-:W-:-:S02]  /*4cd0*/  IMAD.MOV.U32 R2, RZ, RZ, R18 ;  /* 0x000000ffff027224 */ /* 0x002fc400078e0012 */
[----:B------:R-:W-:Y:S02]  /*4ce0*/  IMAD.MOV.U32 R9, RZ, RZ, R21 ;  /* 0x000000ffff097224 */ /* 0x000fe400078e0015 */
[----:B------:R-:W-:Y:S01]  /*4cf0*/  @!P1 IMAD.MOV R2, RZ, RZ, -R2 ;  /* 0x000000ffff029224 */ /* 0x000fe200078e0a02 */
[----:B------:R-:W-:Y:S01]  /*4d00*/  ISETP.GT.U32.AND P1, PT, R3, R16, PT ;  /* 0x000000100300720c */ /* 0x000fe20003f24070 */
[----:B------:R-:W-:-:S03]  /*4d10*/  IMAD.HI.U32 R19, R4, R13, RZ ;  /* 0x0000000d04137227 */ /* 0x000fc600078e00ff */
[----:B------:R1:W-:Y:S01]  /*4d20*/  STL [R1+0x328], R2 ;  /* 0x0003280201007387 */ /* 0x0003e20000100800 */
[----:B------:R-:W-:Y:S02]  /*4d30*/  VIADD R11, R0, 0x1af ;  /* 0x000001af000b7836 */ /* 0x000fe40000000000 */
[----:B------:R-:W-:Y:S01]  /*4d40*/  @!P0 IMAD.IADD R20, R20, 0x1, -R3 ;  /* 0x0000000114148824 */ /* 0x000fe200078e0a03 */
[----:B------:R-:W-:Y:S01]  /*4d50*/  ISETP.GE.AND P0, PT, R10, RZ, PT ;  /* 0x000000ff0a00720c */ /* 0x000fe20003f06270 */
[----:B------:R-:W-:Y:S01]  /*4d60*/  @!P4 IMAD.MOV R9, RZ, RZ, -R9 ;  /* 0x000000ffff09c224 */ /* 0x000fe200078e0a09 */
[----:B------:R-:W-:Y:S01]  /*4d70*/  ISETP.GT.U32.AND P4, PT, R3, R12, PT ;  /* 0x0000000c0300720c */ /* 0x000fe20003f84070 */
[----:B------:R-:W-:Y:S01]  /*4d80*/  IMAD.MOV R19, RZ, RZ, -R19 ;  /* 0x000000ffff137224 */ /* 0x000fe200078e0a13 */
[----:B------:R-:W-:Y:S01]  /*4d90*/  IABS R10, R11 ;  /* 0x0000000b000a7213 */ /* 0x000fe20000000000 */
[----:B------:R-:W-:Y:S01]  /*4da0*/  @!P6 IMAD.IADD R5, R5, 0x1, -R3 ;  /* 0x000000010505e824 */ /* 0x000fe200078e0a03 */
[----:B------:R-:W-:Y:S01]  /*4db0*/  STL [R1+0x32c], R9 ;  /* 0x00032c0901007387 */ /* 0x000fe20000100800 */
[----:B-1----:R-:W-:-:S02]  /*4dc0*/  IMAD.MOV.U32 R2, RZ, RZ, R20 ;  /* 0x000000ffff027224 */ /* 0x002fc400078e0014 */
[----:B------:R-:W-:Y:S01]  /*4dd0*/  VIADD R14, R0, 0x1ae ;  /* 0x000001ae000e7836 */ /* 0x000fe20000000000 */
[C---:B------:R-:W-:Y:S01]  /*4de0*/  ISETP.GT.U32.AND P6, PT, R3.reuse, R5, PT ;  /* 0x000000050300720c */ /* 0x040fe20003fc4070 */
[C---:B------:R-:W-:Y:S02]  /*4df0*/  IMAD R13, R3.reuse, R19, R13 ;  /* 0x00000013030d7224 */ /* 0x040fe400078e020d */
[----:B------:R-:W-:Y:S01]  /*4e00*/  @!P3 IMAD.MOV R2, RZ, RZ, -R2 ;  /* 0x000000ffff02b224 */ /* 0x000fe200078e0a02 */
[----:B------:R-:W-:Y:S01]  /*4e10*/  IABS R19, R14 ;  /* 0x0000000e00137213 */ /* 0x000fe20000000000 */
[----:B------:R-:W-:Y:S01]  /*4e20*/  IMAD.HI.U32 R18, R4, R10, RZ ;  /* 0x0000000a04127227 */ /* 0x000fe200078e00ff */
[----:B------:R-:W-:Y:S02]  /*4e30*/  ISETP.GT.U32.AND P5, PT, R3, R13, PT ;  /* 0x0000000d0300720c */ /* 0x000fe40003fa4070 */
[----:B------:R1:W-:Y:S01]  /*4e40*/  STL [R1+0x338], R2 ;  /* 0x0003380201007387 */ /* 0x0003e20000100800 */
[--C-:B------:R-:W-:Y:S01]  /*4e50*/  @!P1 IMAD.IADD R16, R16, 0x1, -R3.reuse ;  /* 0x0000000110109824 */ /* 0x100fe200078e0a03 */
[----:B------:R-:W-:Y:S01]  /*4e60*/  ISETP.GE.AND P3, PT, R15, RZ, PT ;  /* 0x000000ff0f00720c */ /* 0x000fe20003f66270 */
[----:B------:R-:W-:Y:S01]  /*4e70*/  IMAD.MOV R18, RZ, RZ, -R18 ;  /* 0x000000ffff127224 */ /* 0x000fe200078e0a12 */
[----:B------:R-:W-:Y:S01]  /*4e80*/  ISETP.GE.AND P1, PT, R17, RZ, PT ;  /* 0x000000ff1100720c */ /* 0x000fe20003f26270 */
[----:B------:R-:W-:Y:S01]  /*4e90*/  @!P4 IMAD.IADD R12, R12, 0x1, -R3 ;  /* 0x000000010c0cc824 */ /* 0x000fe200078e0a03 */
[----:B------:R-:W-:Y:S01]  /*4ea0*/  ISETP.GE.AND P4, PT, R11, RZ, PT ;  /* 0x000000ff0b00720c */ /* 0x000fe20003f86270 */
[----:B------:R-:W-:-:S02]  /*4eb0*/  IMAD.MOV.U32 R15, RZ, RZ, R19 ;  /* 0x000000ffff0f7224 */ /* 0x000fc400078e0013 */
[----:B------:R-:W-:Y:S02]  /*4ec0*/  IMAD R10, R3, R18, R10 ;  /* 0x00000012030a7224 */ /* 0x000fe400078e020a */
[----:B-1----:R-:W-:Y:S02]  /*4ed0*/  IMAD.MOV.U32 R2, RZ, RZ, R16 ;  /* 0x000000ffff027224 */ /* 0x002fe400078e0010 */
[----:B------:R-:W-:-:S04]  /*4ee0*/  IMAD.HI.U32 R17, R4, R15, RZ ;  /* 0x0000000f04117227 */ /* 0x000fc800078e00ff */
[----:B------:R-:W-:Y:S01]  /*4ef0*/  @!P2 IMAD.MOV R2, RZ, RZ, -R2 ;  /* 0x000000ffff02a224 */ /* 0x000fe200078e0a02 */
[----:B------:R-:W-:Y:S01]  /*4f00*/  ISETP.GT.U32.AND P2, PT, R3, R12, PT ;  /* 0x0000000c0300720c */ /* 0x000fe20003f44070 */
[----:B------:R-:W-:Y:S01]  /*4f10*/  @!P6 IMAD.IADD R5, R5, 0x1, -R3 ;  /* 0x000000010505e824 */ /* 0x000fe200078e0a03 */
[----:B------:R-:W-:Y:S01]  /*4f20*/  ISETP.GT.U32.AND P6, PT, R3, R10, PT ;  /* 0x0000000a0300720c */ /* 0x000fe20003fc4070 */
[----:B------:R-:W-:Y:S01]  /*4f30*/  IMAD.MOV R17, RZ, RZ, -R17 ;  /* 0x000000ffff117224 */ /* 0x000fe200078e0a11 */
[----:B------:R1:W-:Y:S01]  /*4f40*/  STL [R1+0x340], R2 ;  /* 0x0003400201007387 */ /* 0x0003e20000100800 */
[----:B------:R-:W-:Y:S02]  /*4f50*/  @!P5 IMAD.IADD R13, R13, 0x1, -R3 ;  /* 0x000000010d0dd824 */ /* 0x000fe400078e0a03 */
[C---:B------:R-:W-:Y:S02]  /*4f60*/  IMAD R11, R3.reuse, R17, R15 ;  /* 0x00000011030b7224 */ /* 0x040fe400078e020f */
[C---:B------:R-:W-:Y:S01]  /*4f70*/  VIADD R19, R0.reuse, 0x1ad ;  /* 0x000001ad00137836 */ /* 0x040fe20000000000 */
[----:B------:R-:W-:Y:S01]  /*4f80*/  ISETP.GT.U32.AND P5, PT, R3, R13, PT ;  /* 0x0000000d0300720c */ /* 0x000fe20003fa4070 */
[----:B------:R-:W-:-:S02]  /*4f90*/  VIADD R16, R0, 0x1ac ;  /* 0x000001ac00107836 */ /* 0x000fc40000000000 */
[--C-:B------:R-:W-:Y:S01]  /*4fa0*/  @!P2 IMAD.IADD R12, R12, 0x1, -R3.reuse ;  /* 0x000000010c0ca824 */ /* 0x100fe200078e0a03 */
[C---:B------:R-:W-:Y:S01]  /*4fb0*/  ISETP.GT.U32.AND P2, PT, R3.reuse, R11, PT ;  /* 0x0000000b0300720c */ /* 0x040fe20003f44070 */
[----:B------:R-:W-:Y:S02]  /*4fc0*/  @!P6 IMAD.IADD R10, R10, 0x1, -R3 ;  /* 0x000000010a0ae824 */ /* 0x000fe400078e0a03 */
[----:B-1----:R-:W-:Y:S02]  /*4fd0*/  IMAD.MOV.U32 R2, RZ, RZ, R5 ;  /* 0x000000ffff027224 */ /* 0x002fe400078e0005 */
[C---:B------:R-:W-:Y:S01]  /*4fe0*/  VIADD R5, R0.reuse, 0x1ab ;  /* 0x000001ab00057836 */ /* 0x040fe20000000000 */
[----:B------:R-:W-:Y:S01]  /*4ff0*/  ISETP.GT.U32.AND P6, PT, R3, R10, PT ;  /* 0x0000000a0300720c */ /* 0x000fe20003fc4070 */
[----:B------:R-:W-:Y:S01]  /*5000*/  @!P0 IMAD.MOV R2, RZ, RZ, -R2 ;  /* 0x000000ffff028224 */ /* 0x000fe200078e0a02 */
[----:B------:R-:W-:Y:S01]  /*5010*/  ISETP.GE.AND P0, PT, R19, RZ, PT ;  /* 0x000000ff1300720c */ /* 0x000fe20003f06270 */
[--C-:B------:R-:W-:Y:S01]  /*5020*/  @!P5 IMAD.IADD R13, R13, 0x1, -R3.reuse ;  /* 0x000000010d0dd824 */ /* 0x100fe200078e0a03 */
[----:B------:R-:W-:Y:S01]  /*5030*/  IABS R19, R19 ;  /* 0x0000001300137213 */ /* 0x000fe20000000000 */
[----:B------:R-:W-:Y:S01]  /*5040*/  VIADD R15, R0, 0x1aa ;  /* 0x000001aa000f7836 */ /* 0x000fe20000000000 */
[----:B------:R1:W-:Y:S01]  /*5050*/  STL [R1+0x344], R2 ;  /* 0x0003440201007387 */ /* 0x0003e20000100800 */
[----:B------:R-:W-:Y:S01]  /*5060*/  @!P2 IMAD.IADD R11, R11, 0x1, -R3 ;  /* 0x000000010b0ba824 */ /* 0x000fe200078e0a03 */
[----:B------:R-:W-:Y:S01]  /*5070*/  ISETP.GE.AND P5, PT, R14, RZ, PT ;  /* 0x000000ff0e00720c */ /* 0x000fe20003fa6270 */
[----:B------:R-:W-:-:S02]  /*5080*/  IMAD.MOV.U32 R9, RZ, RZ, R13 ;  /* 0x000000ffff097224 */ /* 0x000fc400078e000d */
[----:B------:R-:W-:Y:S01]  /*5090*/  IMAD.HI.U32 R14, R4, R19, RZ ;  /* 0x00000013040e7227 */ /* 0x000fe200078e00ff */
[----:B------:R-:W-:-:S03]  /*50a0*/  ISETP.GT.U32.AND P2, PT, R3, R11, PT ;  /* 0x0000000b0300720c */ /* 0x000fc60003f44070 */
[----:B------:R-:W-:Y:S01]  /*50b0*/  @!P3 IMAD.MOV R9, RZ, RZ, -R9 ;  /* 0x000000ffff09b224 */ /* 0x000fe200078e0a09 */
[----:B------:R-:W-:Y:S01]  /*50c0*/  ISETP.GE.AND P3, PT, R16, RZ, PT ;  /* 0x000000ff1000720c */ /* 0x000fe20003f66270 */
[----:B-1----:R-:W-:Y:S01]  /*50d0*/  IMAD.MOV.U32 R2, RZ, RZ, R12 ;  /* 0x000000ffff027224 */ /* 0x002fe200078e000c */
[----:B------:R-:W-:Y:S01]  /*50e0*/  IABS R16, R16 ;  /* 0x0000001000107213 */ /* 0x000fe20000000000 */
[----:B------:R-:W-:Y:S01]  /*50f0*/  @!P6 IMAD.IADD R10, R10, 0x1, -R3 ;  /* 0x000000010a0ae824 */ /* 0x000fe200078e0a03 */
[----:B------:R-:W-:Y:S01]  /*5100*/  STL [R1+0x348], R9 ;  /* 0x0003480901007387 */ /* 0x000fe20000100800 */
[----:B------:R-:W-:Y:S01]  /*5110*/  @!P1 IMAD.MOV R2, RZ, RZ, -R2 ;  /* 0x000000ffff029224 */ /* 0x000fe200078e0a02 */
[----:B------:R-:W-:Y:S01]  /*5120*/  ISETP.GE.AND P1, PT, R5, RZ, PT ;  /* 0x000000ff0500720c */ /* 0x000fe20003f26270 */
[----:B------:R-:W-:Y:S01]  /*5130*/  IMAD.MOV R14, RZ, RZ, -R14 ;  /* 0x000000ffff0e7224 */ /* 0x000fe200078e0a0e */
[----:B------:R-:W-:Y:S01]  /*5140*/  IABS R5, R5 ;  /* 0x0000000500057213 */ /* 0x000fe20000000000 */
[----:B------:R-:W-:Y:S01]  /*5150*/  IMAD.HI.U32 R13, R4, R16, RZ ;  /* 0x00000010040d7227 */ /* 0x000fe200078e00ff */
[----:B------:R1:W-:Y:S01]  /*5160*/  STL [R1+0x34c], R2 ;  /* 0x00034c0201007387 */ /* 0x0003e20000100800 */
[----:B------:R-:W-:-:S02]  /*5170*/  ISETP.GE.AND P6, PT, R15, RZ, PT ;  /* 0x000000ff0f00720c */ /* 0x000fc40003fc6270 */
[----:B------:R-:W-:Y:S01]  /*5180*/  IMAD.HI.U32 R12, R4, R5, RZ ;  /* 0x00000005040c7227 */ /* 0x000fe200078e00ff */
[----:B------:R-:W-:-:S03]  /*5190*/  IABS R15, R15 ;  /* 0x0000000f000f7213 */ /* 0x000fc60000000000 */
[----:B------:R-:W-:Y:S02]  /*51a0*/  IMAD R19, R3, R14, R19 ;  /* 0x0000000e03137224 */ /* 0x000fe400078e0213 */
[----:B------:R-:W-:Y:S02]  /*51b0*/  IMAD.MOV R12, RZ, RZ, -R12 ;  /* 0x000000ffff0c7224 */ /* 0x000fe400078e0a0c */
[----:B-1----:R-:W-:Y:S02]  /*51c0*/  IMAD.MOV.U32 R2, RZ, RZ, R10 ;  /* 0x000000ffff027224 */ /* 0x002fe400078e000a */
[----:B------:R-:W-:Y:S02]  /*51d0*/  @!P2 IMAD.IADD R11, R11, 0x1, -R3 ;  /* 0x000000010b0ba824 */ /* 0x000fe400078e0a03 */
[----:B------:R-:W-:Y:S01]  /*51e0*/  @!P4 IMAD.MOV R2, RZ, RZ, -R2 ;  /* 0x000000ffff02c224 */ /* 0x000fe200078e0a02 */
[----:B------:R-:W-:Y:S01]  /*51f0*/  ISETP.GT.U32.AND P4, PT, R3, R19, PT ;  /* 0x000000130300720c */ /* 0x000fe20003f84070 */
[----:B------:R-:W-:-:S02]  /*5200*/  IMAD.MOV R13, RZ, RZ, -R13 ;  /* 0x000000ffff0d7224 */ /* 0x000fc400078e0a0d */
[C---:B------:R-:W-:Y:S01]  /*5210*/  IMAD R5, R3.reuse, R12, R5 ;  /* 0x0000000c03057224 */ /* 0x040fe200078e0205 */
[----:B------:R1:W-:Y:S01]  /*5220*/  STL [R1+0x350], R2 ;  /* 0x0003500201007387 */ /* 0x0003e20000100800 */
[C---:B------:R-:W-:Y:S02]  /*5230*/  IMAD R16, R3.reuse, R13, R16 ;  /* 0x0000000d03107224 */ /* 0x040fe400078e0210 */
[----:B------:R-:W-:Y:S02]  /*5240*/  VIADD R18, R0, 0x1a8 ;  /* 0x000001a800127836 */ /* 0x000fe40000000000 */
[----:B------:R-:W-:Y:S01]  /*5250*/  IMAD.HI.U32 R10, R4, R15, RZ ;  /* 0x0000000f040a7227 */ /* 0x000fe200078e00ff */
[----:B------:R-:W-:Y:S02]  /*5260*/  ISETP.GT.U32.AND P2, PT, R3, R16, PT ;  /* 0x000000100300720c */ /* 0x000fe40003f44070 */
[----:B------:R-:W-:Y:S01]  /*5270*/  IABS R21, R18 ;  /* 0x0000001200157213 */ /* 0x000fe20000000000 */
[----:B------:R-:W-:-:S02]  /*5280*/  @!P4 IMAD.IADD R19, R19, 0x1, -R3 ;  /* 0x000000011313c824 */ /* 0x000fc400078e0a03 */
[----:B-1----:R-:W-:Y:S02]  /*5290*/  IMAD.MOV.U32 R2, RZ, RZ, R11 ;  /* 0x000000ffff027224 */ /* 0x002fe400078e000b */
[----:B------:R-:W-:Y:S01]  /*52a0*/  VIADD R23, R0, 0x1a9 ;  /* 0x000001a900177836 */ /* 0x000fe20000000000 */
[C---:B------:R-:W-:Y:S01]  /*52b0*/  ISETP.GT.U32.AND P4, PT, R3.reuse, R19, PT ;  /* 0x000000130300720c */ /* 0x040fe20003f84070 */
[----:B------:R-:W-:Y:S01]  /*52c0*/  @!P5 IMAD.MOV R2, RZ, RZ, -R2 ;  /* 0x000000ffff02d224 */ /* 0x000fe200078e0a02 */
[C---:B------:R-:W-:Y:S01]  /*52d0*/  ISETP.GT.U32.AND P5, PT, R3.reuse, R5, PT ;  /* 0x000000050300720c */ /* 0x040fe20003fa4070 */
[----:B------:R-:W-:Y:S01]  /*52e0*/  IMAD.MOV R10, RZ, RZ, -R10 ;  /* 0x000000ffff0a7224 */ /* 0x000fe200078e0a0a */
[----:B------:R-:W-:Y:S01]  /*52f0*/  IABS R11, R23 ;  /* 0x00000017000b7213 */ /* 0x000fe20000000000 */
[----:B------:R-:W-:Y:S01]  /*5300*/  @!P2 IMAD.IADD R16, R16, 0x1, -R3 ;  /* 0x000000011010a824 */ /* 0x000fe200078e0a03 */
[----:B------:R1:W-:Y:S01]  /*5310*/  STL [R1+0x354], R2 ;  /* 0x0003540201007387 */ /* 0x0003e20000100800 */
[----:B------:R-:W-:-:S02]  /*5320*/  IMAD R15, R3, R10, R15 ;  /* 0x0000000a030f7224 */ /* 0x000fc400078e020f */
[----:B------:R-:W-:Y:S01]  /*5330*/  IMAD.HI.U32 R12, R4, R21, RZ ;  /* 0x00000015040c7227 */ /* 0x000fe200078e00ff */
[----:B------:R-:W-:-:S03]  /*5340*/  ISETP.GT.U32.AND P2, PT, R3, R16, PT ;  /* 0x000000100300720c */ /* 0x000fc60003f44070 */
[----:B------:R-:W-:-:S04]  /*5350*/  IMAD.HI.U32 R17, R4, R11, RZ ;  /* 0x0000000b04117227 */ /* 0x000fc800078e00ff */
[--C-:B------:R-:W-:Y:S02]  /*5360*/  @!P5 IMAD.IADD R5, R5, 0x1, -R3.reuse ;  /* 0x000000010505d824 */ /* 0x100fe400078e0a03 */
[----:B------:R-:W-:Y:S02]  /*5370*/  IMAD.MOV R12, RZ, RZ, -R12 ;  /* 0x000000ffff0c7224 */ /* 0x000fe400078e0a0c */
[----:B------:R-:W-:Y:S01]  /*5380*/  @!P4 IMAD.IADD R19, R19, 0x1, -R3 ;  /* 0x000000011313c824 */ /* 0x000fe200078e0a03 */
[C---:B------:R-:W-:Y:S01]  /*5390*/  ISETP.GT.U32.AND P5, PT, R3.reuse, R5, PT ;  /* 0x000000050300720c */ /* 0x040fe20003fa4070 */
[----:B------:R-:W-:Y:S01]  /*53a0*/  IMAD.MOV R17, RZ, RZ, -R17 ;  /* 0x000000ffff117224 */ /* 0x000fe200078e0a11 */
[C---:B------:R-:W-:Y:S01]  /*53b0*/  ISETP.GT.U32.AND P4, PT, R3.reuse, R15, PT ;  /* 0x0000000f0300720c */ /* 0x040fe20003f84070 */
[C---:B------:R-:W-:Y:S02]  /*53c0*/  IMAD R21, R3.reuse, R12, R21 ;  /* 0x0000000c03157224 */ /* 0x040fe400078e0215 */
[----:B------:R-:W-:-:S02]  /*53d0*/  IMAD R11, R3, R17, R11 ;  /* 0x00000011030b7224 */ /* 0x000fc400078e020b */
[----:B------:R-:W-:Y:S02]  /*53e0*/  @!P2 IMAD.IADD R16, R16, 0x1, -R3 ;  /* 0x000000011010a824 */ /* 0x000fe400078e0a03 */
[C---:B------:R-:W-:Y:S01]  /*53f0*/  VIADD R14, R0.reuse, 0x1a7 ;  /* 0x000001a7000e7836 */ /* 0x040fe20000000000 */
[----:B------:R-:W-:Y:S01]  /*5400*/  ISETP.GT.U32.AND P2, PT, R3, R11, PT ;  /* 0x0000000b0300720c */ /* 0x000fe20003f44070 */
[----:B-1----:R-:W-:Y:S02]  /*5410*/  IMAD.MOV.U32 R2, RZ, RZ, R19 ;  /* 0x000000ffff027224 */ /* 0x002fe400078e0013 */
[--C-:B------:R-:W-:Y:S01]  /*5420*/  @!P5 IMAD.IADD R5, R5, 0x1, -R3.reuse ;  /* 0x000000010505d824 */ /* 0x100fe200078e0a03 */
[----:B------:R-:W-:Y:S01]  /*5430*/  ISETP.GT.U32.AND P5, PT, R3, R21, PT ;  /* 0x000000150300720c */ /* 0x000fe20003fa4070 */
[----:B------:R-:W-:Y:S01]  /*5440*/  @!P4 IMAD.IADD R15, R15, 0x1, -R3 ;  /* 0x000000010f0fc824 */ /* 0x000fe200078e0a03 */
[----:B------:R-:W-:Y:S01]  /*5450*/  IABS R10, R14 ;  /* 0x0000000e000a7213 */ /* 0x000fe20000000000 */
[C---:B------:R-:W-:Y:S01]  /*5460*/  VIADD R13, R0.reuse, 0x1a6 ;  /* 0x000001a6000d7836 */ /* 0x040fe20000000000 */
[----:B------:R-:W-:Y:S01]  /*5470*/  ISETP.GE.AND P4, PT, R23, RZ, PT ;  /* 0x000000ff1700720c */ /* 0x000fe20003f86270 */
[----:B------:R-:W-:-:S02]  /*5480*/  VIADD R12, R0, 0x1a5 ;  /* 0x000001a5000c7836 */ /* 0x000fc40000000000 */
[----:B------:R-:W-:Y:S01]  /*5490*/  @!P0 IMAD.MOV R2, RZ, RZ, -R2 ;  /* 0x000000ffff028224 */ /* 0x000fe200078e0a02 */
[----:B------:R-:W-:Y:S01]  /*54a0*/  ISETP.GT.U32.AND P0, PT, R3, R15, PT ;  /* 0x0000000f0300720c */ /* 0x000fe20003f04070 */
[----:B------:R-:W-:Y:S01]  /*54b0*/  IMAD.HI.U32 R22, R4, R10, RZ ;  /* 0x0000000a04167227 */ /* 0x000fe200078e00ff */
[----:B------:R-:W-:Y:S02]  /*54c0*/  IABS R20, R13 ;  /* 0x0000000d00147213 */ /* 0x000fe40000000000 */
[----:B------:R-:W-:Y:S01]  /*54d0*/  IABS R19, R12 ;  /* 0x0000000c00137213 */ /* 0x000fe20000000000 */
[--C-:B------:R-:W-:Y:S01]  /*54e0*/  @!P5 IMAD.IADD R21, R21, 0x1, -R3.reuse ;  /* 0x000000011515d824 */ /* 0x100fe200078e0a03 */
[----:B------:R1:W-:Y:S01]  /*54f0*/  STL [R1+0x358], R2 ;  /* 0x0003580201007387 */ /* 0x0003e20000100800 */
[----:B------:R-:W-:Y:S01]  /*5500*/  @!P2 IMAD.IADD R11, R11, 0x1, -R3 ;  /* 0x000000010b0ba824 */ /* 0x000fe200078e0a03 */
[----:B------:R-:W-:Y:S01]  /*5510*/  ISETP.GE.AND P2, PT, R18, RZ, PT ;  /* 0x000000ff1200720c */ /* 0x000fe20003f46270 */
[----:B------:R-:W-:Y:S01]  /*5520*/  IMAD.MOV R22, RZ, RZ, -R22 ;  /* 0x000000ffff167224 */ /* 0x000fe200078e0a16 */
[----:B------:R-:W-:Y:S01]  /*5530*/  ISETP.GT.U32.AND P5, PT, R3, R21, PT ;  /* 0x000000150300720c */ /* 0x000fe20003fa4070 */
[----:B------:R-:W-:-:S04]  /*5540*/  IMAD.HI.U32 R17, R4, R20, RZ ;  /* 0x0000001404117227 */ /* 0x000fc800078e00ff */
[----:B------:R-:W-:Y:S02]  /*5550*/  IMAD R10, R3, R22, R10 ;  /* 0x00000016030a7224 */ /* 0x000fe400078e020a */
[----:B-1----:R-:W-:Y:S02]  /*5560*/  IMAD.MOV.U32 R2, RZ, RZ, R16 ;  /* 0x000000ffff027224 */ /* 0x002fe400078e0010 */
[----:B------:R-:W-:-:S04]  /*5570*/  IMAD.HI.U32 R16, R4, R19, RZ ;  /* 0x0000001304107227 */ /* 0x000fc800078e00ff */
[----:B------:R-:W-:Y:S01]  /*5580*/  @!P3 IMAD.MOV R2, RZ, RZ, -R2 ;  /* 0x000000ffff02b224 */ /* 0x000fe200078e0a02 */
[----:B------:R-:W-:Y:S01]  /*5590*/  ISETP.GT.U32.AND P3, PT, R3, R11, PT ;  /* 0x0000000b0300720c */ /* 0x000fe20003f64070 */
[----:B------:R-:W-:Y:S02]  /*55a0*/  IMAD.MOV R17, RZ, RZ, -R17 ;  /* 0x000000ffff117224 */ /* 0x000fe400078e0a11 */
[----:B------:R-:W-:Y:S01]  /*55b0*/  @!P0 IMAD.IADD R15, R15, 0x1, -R3 ;  /* 0x000000010f0f8824 */ /* 0x000fe200078e0a03 */
[----:B------:R1:W-:Y:S01]  /*55c0*/  STL [R1+0x35c], R2 ;  /* 0x00035c0201007387 */ /* 0x0003e20000100800 */
[----:B------:R-:W-:Y:S01]  /*55d0*/  IMAD.MOV R16, RZ, RZ, -R16 ;  /* 0x000000ffff107224 */ /* 0x000fe200078e0a10 */
[C---:B------:R-:W-:Y:S01]  /*55e0*/  ISETP.GT.U32.AND P0, PT, R3.reuse, R10, PT ;  /* 0x0000000a0300720c */ /* 0x040fe20003f04070 */
[C---:B------:R-:W-:Y:S02]  /*55f0*/  IMAD R20, R3.reuse, R17, R20 ;  /* 0x0000001103147224 */ /* 0x040fe400078e0214 */
[----:B------:R-:W-:-:S02]  /*5600*/  IMAD R19, R3, R16, R19 ;  /* 0x0000001003137224 */ /* 0x000fc400078e0213 */
[----:B------:R-:W-:Y:S01]  /*5610*/  @!P1 IMAD.MOV R5, RZ, RZ, -R5 ;  /* 0x000000ffff059224 */ /* 0x000fe200078e0a05 */
[----:B------:R-:W-:Y:S01]  /*5620*/  ISETP.GE.AND P1, PT, R14, RZ, PT ;  /* 0x000000ff0e00720c */ /* 0x000fe20003f26270 */
[----:B------:R-:W-:Y:S01]  /*5630*/  @!P5 IMAD.IADD R21, R21, 0x1, -R3 ;  /* 0x000000011515d824 */ /* 0x000fe200078e0a03 */
[----:B------:R-:W-:Y:S01]  /*5640*/  ISETP.GT.U32.AND P5, PT, R3, R19, PT ;  /* 0x000000130300720c */ /* 0x000fe20003fa4070 */
[----:B-1----:R-:W-:Y:S01]  /*5650*/  IMAD.MOV.U32 R2, RZ, RZ, R15 ;  /* 0x000000ffff027224 */ /* 0x002fe200078e000f */
[----:B------:R1:W-:Y:S01]  /*5660*/  STL [R1+0x364], R5 ;  /* 0x0003640501007387 */ /* 0x0003e20000100800 */
[----:B------:R-:W-:Y:S01]  /*5670*/  @!P3 IMAD.IADD R11, R11, 0x1, -R3 ;  /* 0x000000010b0bb824 */ /* 0x000fe200078e0a03 */
[----:B------:R-:W-:Y:S01]  /*5680*/  ISETP.GE.AND P3, PT, R13, RZ, PT ;  /* 0x000000ff0d00720c */ /* 0x000fe20003f66270 */
[----:B------:R-:W-:Y:S01]  /*5690*/  @!P6 IMAD.MOV R2, RZ, RZ, -R2 ;  /* 0x000000ffff02e224 */ /* 0x000fe200078e0a02 */
[----:B------:R-:W-:Y:S01]  /*56a0*/  ISETP.GT.U32.AND P6, PT, R3, R20, PT ;  /* 0x000000140300720c */ /* 0x000fe20003fc4070 */
[----:B------:R-:W-:-:S02]  /*56b0*/  VIADD R13, R0, 0x1a3 ;  /* 0x000001a3000d7836 */ /* 0x000fc40000000000 */
[--C-:B------:R-:W-:Y:S01]  /*56c0*/  @!P0 IMAD.IADD R10, R10, 0x1, -R3.reuse ;  /* 0x000000010a0a8824 */ /* 0x100fe200078e0a03 */
[----:B------:R-:W-:Y:S01]  /*56d0*/  ISETP.GE.AND P0, PT, R12, RZ, PT ;  /* 0x000000ff0c00720c */ /* 0x000fe20003f06270 */
[----:B------:R2:W-:Y:S01]  /*56e0*/  STL [R1+0x368], R2 ;  /* 0x0003680201007387 */ /* 0x0005e20000100800 */
[C---:B-1----:R-:W-:Y:S01]  /*56f0*/  VIADD R5, R0.reuse, 0x1a4 ;  /* 0x000001a400057836 */ /* 0x042fe20000000000 */
[----:B------:R-:W-:Y:S01]  /*5700*/  IABS R12, R13 ;  /* 0x0000000d000c7213 */ /* 0x000fe20000000000 */
[--C-:B------:R-:W-:Y:S02]  /*5710*/  @!P5 IMAD.IADD R19, R19, 0x1, -R3.reuse ;  /* 0x000000011313d824 */ /* 0x100fe400078e0a03 */
[C---:B------:R-:W-:Y:S01]  /*5720*/  VIADD R18, R0.reuse, 0x1a2 ;  /* 0x000001a200127836 */ /* 0x040fe20000000000 */
[----:B------:R-:W-:Y:S01]  /*5730*/  IABS R15, R5 ;  /* 0x00000005000f7213 */ /* 0x000fe20000000000 */
[----:B------:R-:W-:Y:S02]  /*5740*/  VIADD R16, R0, 0x1a1 ;  /* 0x000001a100107836 */ /* 0x000fe40000000000 */
[----:B------:R-:W-:Y:S01]  /*5750*/  @!P6 IMAD.IADD R20, R20, 0x1, -R3 ;  /* 0x000000011414e824 */ /* 0x000fe200078e0a03 */
[C---:B------:R-:W-:Y:S01]  /*5760*/  ISETP.GT.U32.AND P6, PT, R3.reuse, R10, PT ;  /* 0x0000000a0300720c */ /* 0x040fe20003fc4070 */
[----:B--2---:R-:W-:Y:S01]  /*5770*/  IMAD.MOV.U32 R2, RZ, RZ, R11 ;  /* 0x000000ffff027224 */ /* 0x004fe200078e000b */
[----:B------:R-:W-:Y:S01]  /*5780*/  IABS R17, R18 ;  /* 0x0000001200117213 */ /* 0x000fe20000000000 */
[----:B------:R-:W-:Y:S01]  /*5790*/  IMAD.HI.U32 R14, R4, R15, RZ ;  /* 0x0000000f040e7227 */ /* 0x000fe200078e00ff */
[----:B------:R-:W-:-:S02]  /*57a0*/  ISETP.GT.U32.AND P5, PT, R3, R20, PT ;  /* 0x000000140300720c */ /* 0x000fc40003fa4070 */
[----:B------:R-:W-:Y:S01]  /*57b0*/  IABS R23, R16 ;  /* 0x0000001000177213 */ /* 0x000fe20000000000 */
[----:B------:R-:W-:Y:S02]  /*57c0*/  IMAD.MOV.U32 R11, RZ, RZ, R12 ;  /* 0x000000ffff0b7224 */ /* 0x000fe400078e000c */
[----:B------:R-:W-:Y:S01]  /*57d0*/  @!P4 IMAD.MOV R2, RZ, RZ, -R2 ;  /* 0x000000ffff02c224 */ /* 0x000fe200078e0a02 */
[C---:B------:R-:W-:Y:S01]  /*57e0*/  ISETP.GT.U32.AND P4, PT, R3.reuse, R19, PT ;  /* 0x000000130300720c */ /* 0x040fe20003f84070 */
[----:B------:R-:W-:Y:S02]  /*57f0*/  IMAD.MOV R14, RZ, RZ, -R14 ;  /* 0x000000ffff0e7224 */ /* 0x000fe400078e0a0e */
[----:B------:R-:W-:Y:S01]  /*5800*/  IMAD.HI.U32 R12, R4, R11, RZ ;  /* 0x0000000b040c7227 */ /* 0x000fe200078e00ff */
[----:B------:R1:W-:Y:S03]  /*5810*/  STL [R1+0x36c], R2 ;  /* 0x00036c0201007387 */ /* 0x0003e60000100800 */
[----:B------:R-:W-:-:S02]  /*5820*/  IMAD R15, R3, R14, R15 ;  /* 0x0000000e030f7224 */ /* 0x000fc400078e020f */
[----:B------:R-:W-:Y:S02]  /*5830*/  IMAD.MOV R12, RZ, RZ, -R12 ;  /* 0x000000ffff0c7224 */ /* 0x000fe400078e0a0c */
[----:B------:R-:W-:Y:S01]  /*5840*/  @!P6 IMAD.IADD R10, R10, 0x1, -R3 ;  /* 0x000000010a0ae824 */ /* 0x000fe200078e0a03 */
[C---:B------:R-:W-:Y:S01]  /*5850*/  ISETP.GT.U32.AND P6, PT, R3.reuse, R15, PT ;  /* 0x0000000f0300720c */ /* 0x040fe20003fc4070 */
[----:B------:R-:W-:Y:S02]  /*5860*/  IMAD R11, R3, R12, R11 ;  /* 0x0000000c030b7224 */ /* 0x000fe400078e020b */
[----:B------:R-:W-:Y:S02]  /*5870*/  @!P4 IMAD.IADD R19, R19, 0x1, -R3 ;  /* 0x000000011313c824 */ /* 0x000fe400078e0a03 */
[----:B------:R-:W-:Y:S01]  /*5880*/  IMAD.HI.U32 R12, R4, R17, RZ ;  /* 0x00000011040c7227 */ /* 0x000fe200078e00ff */
[----:B------:R-:W-:-:S03]  /*5890*/  ISETP.GT.U32.AND P4, PT, R3, R11, PT ;  /* 0x0000000b0300720c */ /* 0x000fc60003f84070 */
[----:B------:R-:W-:Y:S01]  /*58a0*/  @!P5 IMAD.IADD R20, R20, 0x1, -R3 ;  /* 0x000000011414d824 */ /* 0x000fe200078e0a03 */
[----:B------:R-:W-:Y:S01]  /*58b0*/  ISETP.GE.AND P5, PT, R5, RZ, PT ;  /* 0x000000ff0500720c */ /* 0x000fe20003fa6270 */
[----:B------:R-:W-:Y:S02]  /*58c0*/  IMAD.MOV.U32 R9, RZ, RZ, R21 ;  /* 0x000000ffff097224 */ /* 0x000fe400078e0015 */
[----:B------:R-:W-:Y:S01]  /*58d0*/  @!P6 IMAD.IADD R15, R15, 0x1, -R3 ;  /* 0x000000010f0fe824 */ /* 0x000fe200078e0a03 */
[----:B------:R-:W-:Y:S01]  /*58e0*/  ISETP.GE.AND P6, PT, R13, RZ, PT ;  /* 0x000000ff0d00720c */ /* 0x000fe20003fc6270 */
[----:B------:R-:W-:-:S04]  /*58f0*/  IMAD.HI.U32 R14, R4, R23, RZ ;  /* 0x00000017040e7227 */ /* 0x000fc800078e00ff */
[----:B------:R-:W-:Y:S02]  /*5900*/  VIADD R5, R0, 0x1a0 ;  /* 0x000001a000057836 */ /* 0x000fe40000000000 */
[----:B------:R-:W-:Y:S02]  /*5910*/  IMAD.MOV R12, RZ, RZ, -R12 ;  /* 0x000000ffff0c7224 */ /* 0x000fe400078e0a0c */
[----:B------:R-:W-:Y:S01]  /*5920*/  @!P4 IMAD.IADD R11, R11, 0x1, -R3 ;  /* 0x000000010b0bc824 */ /* 0x000fe200078e0a03 */
[C---:B------:R-:W-:Y:S01]  /*5930*/  ISETP.GT.U32.AND P4, PT, R3.reuse, R15, PT ;  /* 0x0000000f0300720c */ /* 0x040fe20003f84070 */
[----:B-1----:R-:W-:Y:S02]  /*5940*/  IMAD.MOV.U32 R2, RZ, RZ, R10 ;  /* 0x000000ffff027224 */ /* 0x002fe400078e000a */
[----:B------:R-:W-:Y:S01]  /*5950*/  @!P2 IMAD.MOV R9, RZ, RZ, -R9 ;  /* 0x000000ffff09a224 */ /* 0x000fe200078e0a09 */
[----:B------:R-:W-:Y:S01]  /*5960*/  ISETP.GT.U32.AND P2, PT, R3, R11, PT ;  /* 0x0000000b0300720c */ /* 0x000fe20003f44070 */
[----:B------:R-:W-:-:S02]  /*5970*/  IMAD.MOV R14, RZ, RZ, -R14 ;  /* 0x000000ffff0e7224 */ /* 0x000fc400078e0a0e */
[----:B------:R-:W-:Y:S01]  /*5980*/  VIADD R13, R0, 0x19f ;  /* 0x0000019f000d7836 */ /* 0x000fe20000000000 */
[----:B------:R1:W-:Y:S01]  /*5990*/  STL [R1+0x370], R9 ;  /* 0x0003700901007387 */ /* 0x0003e20000100800 */
[C---:B------:R-:W-:Y:S01]  /*59a0*/  IMAD R17, R3.reuse, R12, R17 ;  /* 0x0000000c03117224 */ /* 0x040fe200078e0211 */
[----:B------:R-:W-:Y:S01]  /*59b0*/  IABS R12, R5 ;  /* 0x00000005000c7213 */ /* 0x000fe20000000000 */
[----:B------:R-:W-:Y:S02]  /*59c0*/  @!P1 IMAD.MOV R2, RZ, RZ, -R2 ;  /* 0x000000ffff029224 */ /* 0x000fe400078e0a02 */
[C---:B------:R-:W-:Y:S01]  /*59d0*/  IMAD R23, R3.reuse, R14, R23 ;  /* 0x0000000e03177224 */ /* 0x040fe200078e0217 */
[----:B------:R-:W-:Y:S01]  /*59e0*/  IABS R14, R13 ;  /* 0x0000000d000e7213 */ /* 0x000fe20000000000 */
[----:B------:R-:W-:Y:S01]  /*59f0*/  IMAD.HI.U32 R10, R4, R12, RZ ;  /* 0x0000000c040a7227 */ /* 0x000fe200078e00ff */
[----:B------:R2:W-:Y:S01]  /*5a00*/  STL [R1+0x374], R2 ;  /* 0x0003740201007387 */ /* 0x0005e20000100800 */
[----:B------:R-:W-:-:S02]  /*5a10*/  ISETP.GT.U32.AND P1, PT, R3, R17, PT ;  /* 0x000000110300720c */ /* 0x000fc40003f24070 */
[----:B-1----:R-:W-:Y:S02]  /*5a20*/  IMAD.MOV.U32 R9, RZ, RZ, R20 ;  /* 0x000000ffff097224 */ /* 0x002fe400078e0014 */
[----:B------:R-:W-:Y:S01]  /*5a30*/  @!P4 IMAD.IADD R15, R15, 0x1, -R3 ;  /* 0x000000010f0fc824 */ /* 0x000fe200078e0a03 */
[----:B------:R-:W-:Y:S01]  /*5a40*/  ISETP.GE.AND P4, PT, R16, RZ, PT ;  /* 0x000000ff1000720c */ /* 0x000fe20003f86270 */
[----:B------:R-:W-:Y:S01]  /*5a50*/  @!P3 IMAD.MOV R9, RZ, RZ, -R9 ;  /* 0x000000ffff09b224 */ /* 0x000fe200078e0a09 */
[----:B------:R-:W-:Y:S01]  /*5a60*/  ISETP.GT.U32.AND P3, PT, R3, R23, PT ;  /* 0x000000170300720c */ /* 0x000fe20003f64070 */
[----:B------:R-:W-:Y:S02]  /*5a70*/  IMAD.MOV R10, RZ, RZ, -R10 ;  /* 0x000000ffff0a7224 */ /* 0x000fe400078e0a0a */
[----:B--2---:R-:W-:Y:S01]  /*5a80*/  IMAD.MOV.U32 R2, RZ, RZ, R19 ;  /* 0x000000ffff027224 */ /* 0x004fe200078e0013 */
[----:B------:R1:W-:Y:S01]  /*5a90*/  STL [R1+0x37c], R9 ;  /* 0x00037c0901007387 */ /* 0x0003e20000100800 */
[----:B------:R-:W-:-:S04]  /*5aa0*/  IMAD.HI.U32 R19, R4, R14, RZ ;  /* 0x0000000e04137227 */ /* 0x000fc800078e00ff */
[----:B------:R-:W-:Y:S01]  /*5ab0*/  @!P0 IMAD.MOV R2, RZ, RZ, -R2 ;  /* 0x000000ffff028224 */ /* 0x000fe200078e0a02 */
[----:B------:R-:W-:Y:S01]  /*5ac0*/  ISETP.GE.AND P0, PT, R18, RZ, PT ;  /* 0x000000ff1200720c */ /* 0x000fe20003f06270 */
[----:B------:R-:W-:Y:S02]  /*5ad0*/  IMAD.MOV R19, RZ, RZ, -R19 ;  /* 0x000000ffff137224 */ /* 0x000fe400078e0a13 */
[----:B------:R-:W-:Y:S01]  /*5ae0*/  @!P2 IMAD.IADD R11, R11, 0x1, -R3 ;  /* 0x000000010b0ba824 */ /* 0x000fe200078e0a03 */
[----:B------:R2:W-:Y:S01]  /*5af0*/  STL [R1+0x380], R2 ;  /* 0x0003800201007387 */ /* 0x0005e20000100800 */
[----:B------:R-:W-:Y:S01]  /*5b00*/  IMAD R12, R3, R10, R12 ;  /* 0x0000000a030c7224 */ /* 0x000fe200078e020c */
[----:B------:R-:W-:Y:S01]  /*5b10*/  ISETP.GE.AND P2, PT, R5, RZ, PT ;  /* 0x000000ff0500720c */ /* 0x000fe20003f46270 */
[----:B-1----:R-:W-:Y:S02]  /*5b20*/  IMAD.MOV.U32 R9, RZ, RZ, R15 ;  /* 0x000000ffff097224 */ /* 0x002fe400078e000f */
[----:B------:R-:W-:-:S02]  /*5b30*/  IMAD R14, R3, R19, R14 ;  /* 0x00000013030e7224 */ /* 0x000fc400078e020e */
[----:B------:R-:W-:Y:S01]  /*5b40*/  @!P5 IMAD.MOV R9, RZ, RZ, -R9 ;  /* 0x000000ffff09d224 */ /* 0x000fe200078e0a09 */
[----:B------:R-:W-:Y:S01]  /*5b50*/  ISETP.GT.U32.AND P5, PT, R3, R12, PT ;  /* 0x0000000c0300720c */ /* 0x000fe20003fa4070 */
[----:B------:R-:W-:Y:S02]  /*5b60*/  @!P3 IMAD.IADD R23, R23, 0x1, -R3 ;  /* 0x000000011717b824 */ /* 0x000fe400078e0a03 */
[----:B--2---:R-:W-:Y:S01]  /*5b70*/  IMAD.MOV.U32 R2, RZ, RZ, R11 ;  /* 0x000000ffff027224 */ /* 0x004fe200078e000b */
[----:B------:R-:W-:Y:S01]  /*5b80*/  STL [R1+0x384], R9 ;  /* 0x0003840901007387 */ /* 0x000fe20000100800 */
[C---:B------:R-:W-:Y:S01]  /*5b90*/  VIADD R5, R0.reuse, 0x19e ;  /* 0x0000019e00057836 */ /* 0x040fe20000000000 */
[C---:B------:R-:W-:Y:S01]  /*5ba0*/  ISETP.GT.U32.AND P3, PT, R3.reuse, R23, PT ;  /* 0x000000170300720c */ /* 0x040fe20003f64070 */
[----:B------:R-:W-:Y:S01]  /*5bb0*/  @!P6 IMAD.MOV R2, RZ, RZ, -R2 ;  /* 0x000000ffff02e224 */ /* 0x000fe200078e0a02 */
[----:B------:R-:W-:Y:S01]  /*5bc0*/  ISETP.GT.U32.AND P6, PT, R3, R14, PT ;  /* 0x0000000e0300720c */ /* 0x000fe20003fc4070 */
[--C-:B------:R-:W-:Y:S01]  /*5bd0*/  @!P1 IMAD.IADD R17, R17, 0x1, -R3.reuse ;  /* 0x0000000111119824 */ /* 0x100fe200078e0a03 */
[----:B------:R-:W-:Y:S01]  /*5be0*/  IABS R15, R5 ;  /* 0x00000005000f7213 */ /* 0x000fe20000000000 */
[----:B------:R-:W-:Y:S01]  /*5bf0*/  VIADD R10, R0, 0x19d ;  /* 0x0000019d000a7836 */ /* 0x000fe20000000000 */
[----:B------:R1:W-:Y:S01]  /*5c00*/  STL [R1+0x388], R2 ;  /* 0x0003880201007387 */ /* 0x0003e20000100800 */
[----:B------:R-:W-:Y:S01]  /*5c10*/  @!P5 IMAD.IADD R12, R12, 0x1, -R3 ;  /* 0x000000010c0cd824 */ /* 0x000fe200078e0a03 */
[----:B------:R-:W-:Y:S01]  /*5c20*/  ISETP.GT.U32.AND P1, PT, R3, R17, PT ;  /* 0x000000110300720c */ /* 0x000fe20003f24070 */
[----:B------:R-:W-:Y:S01]  /*5c30*/  IMAD.HI.U32 R16, R4, R15, RZ ;  /* 0x0000000f04107227 */ /* 0x000fe200078e00ff */
[----:B------:R-:W-:-:S02]  /*5c40*/  IABS R11, R10 ;  /* 0x0000000a000b7213 */ /* 0x000fc40000000000 */
[----:B------:R-:W-:Y:S01]  /*5c50*/  ISETP.GT.U32.AND P5, PT, R3, R12, PT ;  /* 0x0000000c0300720c */ /* 0x000fe20003fa4070 */
[--C-:B------:R-:W-:Y:S01]  /*5c60*/  @!P3 IMAD.IADD R23, R23, 0x1, -R3.reuse ;  /* 0x000000011717b824 */ /* 0x100fe200078e0a03 */
[----:B------:R-:W-:Y:S01]  /*5c70*/  ISETP.GE.AND P3, PT, R5, RZ, PT ;  /* 0x000000ff0500720c */ /* 0x000fe20003f66270 */
[----:B------:R-:W-:Y:S02]  /*5c80*/  @!P6 IMAD.IADD R14, R14, 0x1, -R3 ;  /* 0x000000010e0ee824 */ /* 0x000fe400078e0a03 */
[----:B------:R-:W-:-:S03]  /*5c90*/  IMAD.HI.U32 R5, R4, R11, RZ ;  /* 0x0000000b04057227 */ /* 0x000fc600078e00ff */
[C---:B------:R-:W-:Y:S01]  /*5ca0*/  ISETP.GT.U32.AND P6, PT, R3.reuse, R14, PT ;  /* 0x0000000e0300720c */ /* 0x040fe20003fc4070 */
[----:B------:R-:W-:Y:S02]  /*5cb0*/  IMAD.MOV R16, RZ, RZ, -R16 ;  /* 0x000000ffff107224 */ /* 0x000fe400078e0a10 */
[----:B------:R-:W-:Y:S02]  /*5cc0*/  IMAD.MOV R5, RZ, RZ, -R5 ;  /* 0x000000ffff057224 */ /* 0x000fe400078e0a05 */
[----:B------:R-:W-:Y:S02]  /*5cd0*/  IMAD R15, R3, R16, R15 ;  /* 0x00000010030f7224 */ /* 0x000fe400078e020f */
[----:B------:R-:W-:Y:S01]  /*5ce0*/  @!P1 IMAD.IADD R17, R17, 0x1, -R3 ;  /* 0x0000000111119824 */ /* 0x000fe200078e0a03 */
[----:B------:R-:W-:Y:S01]  /*5cf0*/  ISETP.GE.AND P1, PT, R13, RZ, PT ;  /* 0x000000ff0d00720c */ /* 0x000fe20003f26270 */
[C---:B------:R-:W-:Y:S02]  /*5d00*/  IMAD R11, R3.reuse, R5, R11 ;  /* 0x00000005030b7224 */ /* 0x040fe400078e020b */
[----:B------:R-:W-:Y:S01]  /*5d10*/  @!P5 IMAD.IADD R12, R12, 0x1, -R3 ;  /* 0x000000010c0cd824 */ /* 0x000fe200078e0a03 */
[----:B------:R-:W-:Y:S01]  /*5d20*/  ISETP.GT.U32.AND P5, PT, R3, R15, PT ;  /* 0x0000000f0300720c */ /* 0x000fe20003fa4070 */
[----:B-1----:R-:W-:-:S02]  /*5d30*/  IMAD.MOV.U32 R2, RZ, RZ, R17 ;  /* 0x000000ffff027224 */ /* 0x002fc400078e0011 */
[----:B------:R-:W-:Y:S02]  /*5d40*/  VIADD R19, R0, 0x19c ;  /* 0x0000019c00137836 */ /* 0x000fe40000000000 */
[----:B------:R-:W-:Y:S01]  /*5d50*/  @!P6 IMAD.IADD R14, R14, 0x1, -R3 ;  /* 0x000000010e0ee824 */ /* 0x000fe200078e0a03 */
[----:B------:R-:W-:Y:S01]  /*5d60*/  ISETP.GT.U32.AND P6, PT, R3, R11, PT ;  /* 0x0000000b0300720c */ /* 0x000fe20003fc4070 */
[----:B------:R-:W-:Y:S01]  /*5d70*/  @!P0 IMAD.MOV R2, RZ, RZ, -R2 ;  /* 0x000000ffff028224 */ /* 0x000fe200078e0a02 */
[----:B------:R-:W-:Y:S01]  /*5d80*/  IABS R13, R19 ;  /* 0x00000013000d7213 */ /* 0x000fe20000000000 */
[----:B------:R-:W-:Y:S01]  /*5d90*/  VIADD R16, R0, 0x19b ;  /* 0x0000019b00107836 */ /* 0x000fe20000000000 */
[----:B------:R-:W-:Y:S01]  /*5da0*/  ISETP.GE.AND P0, PT, R10, RZ, PT ;  /* 0x000000ff0a00720c */ /* 0x000fe20003f06270 */
[----:B------:R-:W-:Y:S01]  /*5db0*/  VIADD R17, R0, 0x19a ;  /* 0x0000019a00117836 */ /* 0x000fe20000000000 */
[----:B------:R1:W-:Y:S01]  /*5dc0*/  STL [R1+0x38c], R2 ;  /* 0x00038c0201007387 */ /* 0x0003e20000100800 */
[----:B------:R-:W-:Y:S01]  /*5dd0*/  IMAD.HI.U32 R10, R4, R13, RZ ;  /* 0x0000000d040a7227 */ /* 0x000fe200078e00ff */
[----:B------:R-:W-:-:S02]  /*5de0*/  IABS R21, R16 ;  /* 0x0000001000157213 */ /* 0x000fc40000000000 */
[----:B------:R-:W-:Y:S01]  /*5df0*/  IABS R20, R17 ;  /* 0x0000001100147213 */ /* 0x000fe20000000000 */
[--C-:B------:R-:W-:Y:S02]  /*5e00*/  @!P5 IMAD.IADD R15, R15, 0x1, -R3.reuse ;  /* 0x000000010f0fd824 */ /* 0x100fe400078e0a03 */
[----:B------:R-:W-:Y:S02]  /*5e10*/  IMAD.MOV R10, RZ, RZ, -R10 ;  /* 0x000000ffff0a7224 */ /* 0x000fe400078e0a0a */
[----:B------:R-:W-:Y:S01]  /*5e20*/  @!P6 IMAD.IADD R11, R11, 0x1, -R3 ;  /* 0x000000010b0be824 */ /* 0x000fe200078e0a03 */
[----:B------:R-:W-:Y:S01]  /*5e30*/  ISETP.GT.U32.AND P6, PT, R3, R15, PT ;  /* 0x0000000f0300720c */ /* 0x000fe20003fc4070 */
[----:B-1----:R-:W-:Y:S02]  /*5e40*/  IMAD.MOV.U32 R2, RZ, RZ, R23 ;  /* 0x000000ffff027224 */ /* 0x002fe400078e0017 */
[----:B------:R-:W-:Y:S02]  /*5e50*/  VIADD R5, R0, 0x199 ;  /* 0x0000019900057836 */ /* 0x000fe40000000000 */
[----:B------:R-:W-:Y:S01]  /*5e60*/  @!P4 IMAD.MOV R2, RZ, RZ, -R2 ;  /* 0x000000ffff02c224 */ /* 0x000fe200078e0a02 */
[----:B------:R-:W-:Y:S01]  /*5e70*/  ISETP.GE.AND P4, PT, R19, RZ, PT ;  /* 0x000000ff1300720c */ /* 0x000fe20003f86270 */
[----:B------:R-:W-:-:S03]  /*5e80*/  IMAD.HI.U32 R24, R4, R21, RZ ;  /* 0x0000001504187227 */ /* 0x000fc600078e00ff */
[----:B------:R1:W-:Y:S01]  /*5e90*/  STL [R1+0x390], R2 ;  /* 0x0003900201007387 */ /* 0x0003e20000100800 */
[C---:B------:R-:W-:Y:S01]  /*5ea0*/  IMAD R13, R3.reuse, R10, R13 ;  /* 0x0000000a030d7224 */ /* 0x040fe200078e020d */
[----:B------:R-:W-:Y:S01]  /*5eb0*/  IABS R10, R5 ;  /* 0x00000005000a7213 */ /* 0x000fe20000000000 */
[----:B------:R-:W-:Y:S02]  /*5ec0*/  IMAD.MOV R24, RZ, RZ, -R24 ;  /* 0x000000ffff187224 */ /* 0x000fe400078e0a18 */
[----:B------:R-:W-:Y:S01]  /*5ed0*/  IMAD.HI.U32 R22, R4, R20, RZ ;  /* 0x0000001404167227 */ /* 0x000fe200078e00ff */
[----:B------:R-:W-:-:S03]  /*5ee0*/  ISETP.GT.U32.AND P5, PT, R3, R13, PT ;  /* 0x0000000d0300720c */ /* 0x000fc60003fa4070 */
[C---:B------:R-:W-:Y:S02]  /*5ef0*/  IMAD R19, R3.reuse, R24, R21 ;  /* 0x0000001803137224 */ /* 0x040fe400078e0215 */
[----:B-1----:R-:W-:Y:S02]  /*5f00*/  IMAD.MOV.U32 R2, RZ, RZ, R12 ;  /* 0x000000ffff027224 */ /* 0x002fe400078e000c */
[----:B------:R-:W-:Y:S02]  /*5f10*/  IMAD.MOV.U32 R23, RZ, RZ, R10 ;  /* 0x000000ffff177224 */ /* 0x000fe400078e000a */
[----:B------:R-:W-:Y:S01]  /*5f20*/  @!P2 IMAD.MOV R2, RZ, RZ, -R2 ;  /* 0x000000ffff02a224 */ /* 0x000fe200078e0a02 */
[----:B------:R-:W-:Y:S01]  /*5f30*/  ISETP.GT.U32.AND P2, PT, R3, R11, PT ;  /* 0x0000000b0300720c */ /* 0x000fe20003f44070 */
[----:B------:R-:W-:Y:S02]  /*5f40*/  IMAD.MOV R22, RZ, RZ, -R22 ;  /* 0x000000ffff167224 */ /* 0x000fe400078e0a16 */
[----:B------:R-:W-:Y:S01]  /*5f50*/  @!P6 IMAD.IADD R15, R15, 0x1, -R3 ;  /* 0x000000010f0fe824 */ /* 0x000fe200078e0a03 */
[C---:B------:R-:W-:Y:S01]  /*5f60*/  ISETP.GT.U32.AND P6, PT, R3.reuse, R19, PT ;  /* 0x000000130300720c */ /* 0x040fe20003fc4070 */
[----:B------:R-:W-:Y:S01]  /*5f70*/  IMAD.HI.U32 R12, R4, R23, RZ ;  /* 0x00000017040c7227 */ /* 0x000fe200078e00ff */
[----:B------:R1:W-:Y:S03]  /*5f80*/  STL [R1+0x394], R2 ;  /* 0x0003940201007387 */ /* 0x0003e60000100800 */
[----:B------:R-:W-:-:S02]  /*5f90*/  IMAD R10, R3, R22, R20 ;  /* 0x00000016030a7224 */ /* 0x000fc400078e0214 */
[----:B------:R-:W-:Y:S02]  /*5fa0*/  IMAD.MOV R12, RZ, RZ, -R12 ;  /* 0x000000ffff0c7224 */ /* 0x000fe400078e0a0c */
[--C-:B------:R-:W-:Y:S02]  /*5fb0*/  @!P5 IMAD.IADD R13, R13, 0x1, -R3.reuse ;  /* 0x000000010d0dd824 */ /* 0x100fe400078e0a03 */
[----:B------:R-:W-:Y:S01]  /*5fc0*/  @!P2 IMAD.IADD R11, R11, 0x1, -R3 ;  /* 0x000000010b0ba824 */ /* 0x000fe200078e0a03 */
[----:B------:R-:W-:Y:S01]  /*5fd0*/  ISETP.GE.AND P2, PT, R17, RZ, PT ;  /* 0x000000ff1100720c */ /* 0x000fe20003f46270 */
[----:B-1----:R-:W-:Y:S01]  /*5fe0*/  IMAD.MOV.U32 R2, RZ, RZ, R15 ;  /* 0x000000ffff027224 */ /* 0x002fe200078e000f */
[C---:B------:R-:W-:Y:S01]  /*5ff0*/  ISETP.GT.U32.AND P5, PT, R3.reuse, R13, PT ;  /* 0x0000000d0300720c */ /* 0x040fe20003fa4070 */
[----:B------:R-:W-:Y:S02]  /*6000*/  VIADD R18, R0, 0x198 ;  /* 0x0000019800127836 */ /* 0x000fe40000000000 */
[----:B------:R-:W-:Y:S01]  /*6010*/  @!P3 IMAD.MOV R2, RZ, RZ, -R2 ;  /* 0x000000ffff02b224 */ /* 0x000fe200078e0a02 */
[C---:B------:R-:W-:Y:S01]  /*6020*/  ISETP.GT.U32.AND P3, PT, R3.reuse, R10, PT ;  /* 0x0000000a0300720c */ /* 0x040fe20003f64070 */
[----:B------:R-:W-:Y:S01]  /*6030*/  IMAD R17, R3, R12, R23 ;  /* 0x0000000c03117224 */ /* 0x000fe200078e0217 */
[----:B------:R-:W-:Y:S01]  /*6040*/  IABS R21, R18 ;  /* 0x0000001200157213 */ /* 0x000fe20000000000 */
[----:B------:R-:W-:-:S02]  /*6050*/  IMAD.MOV.U32 R9, RZ, RZ, R14 ;  /* 0x000000ffff097224 */ /* 0x000fc400078e000e */
[----:B------:R-:W-:Y:S01]  /*6060*/  @!P6 IMAD.IADD R19, R19, 0x1, -R3 ;  /* 0x000000011313e824 */ /* 0x000fe200078e0a03 */
[----:B------:R-:W-:Y:S01]  /*6070*/  ISETP.GT.U32.AND P6, PT, R3, R17, PT ;  /* 0x000000110300720c */ /* 0x000fe20003fc4070 */
[----:B------:R-:W-:Y:S01]  /*6080*/  @!P1 IMAD.MOV R9, RZ, RZ, -R9 ;  /* 0x000000ffff099224 */ /* 0x000fe200078e0a09 */
[----:B------:R-:W-:Y:S01]  /*6090*/  ISETP.GE.AND P1, PT, R16, RZ, PT ;  /* 0x000000ff1000720c */ /* 0x000fe20003f26270 */
[----:B------:R-:W-:-:S03]  /*60a0*/  IMAD.HI.U32 R14, R4, R21, RZ ;  /* 0x00000015040e7227 */ /* 0x000fc600078e00ff */
[----:B------:R-:W-:Y:S01]  /*60b0*/  STL [R1+0x398], R9 ;  /* 0x0003980901007387 */ /* 0x000fe20000100800 */
[--C-:B------:R-:W-:Y:S02]  /*60c0*/  @!P3 IMAD.IADD R10, R10, 0x1, -R3.reuse ;  /* 0x000000010a0ab824 */ /* 0x100fe400078e0a03 */
[----:B------:R-:W-:Y:S01]  /*60d0*/  IMAD.MOV R14, RZ, RZ, -R14 ;  /* 0x000000ffff0e7224 */ /* 0x000fe200078e0a0e */
[----:B------:R1:W-:Y:S01]  /*60e0*/  STL [R1+0x39c], R2 ;  /* 0x00039c0201007387 */ /* 0x0003e20000100800 */
[----:B------:R-:W-:Y:S01]  /*60f0*/  VIADD R16, R0, 0x197 ;  /* 0x0000019700107836 */ /* 0x000fe20000000000 */
[----:B------:R-:W-:Y:S01]  /*6100*/  ISETP.GT.U32.AND P3, PT, R3, R10, PT ;  /* 0x0000000a0300720c */ /* 0x000fe20003f64070 */
[----:B------:R-:W-:Y:S01]  /*6110*/  @!P5 IMAD.IADD R13, R13, 0x1, -R3 ;  /* 0x000000010d0dd824 */ /* 0x000fe200078e0a03 */
[----:B------:R-:W-:Y:S01]  /*6120*/  ISETP.GE.AND P5, PT, R5, RZ, PT ;  /* 0x000000ff0500720c */ /* 0x000fe20003fa6270 */
[----:B------:R-:W-:Y:S01]  /*6130*/  IMAD R5, R3, R14, R21 ;  /* 0x0000000e03057224 */ /* 0x000fe200078e0215 */
[----:B------:R-:W-:Y:S01]  /*6140*/  IABS R21, R16 ;  /* 0x0000001000157213 */ /* 0x000fe20000000000 */
[----:B------:R-:W-:-:S02]  /*6150*/  @!P6 IMAD.IADD R17, R17, 0x1, -R3 ;  /* 0x000000011111e824 */ /* 0x000fc400078e0a03 */
[----:B------:R-:W-:Y:S02]  /*6160*/  VIADD R15, R0, 0x196 ;  /* 0x00000196000f7836 */ /* 0x000fe40000000000 */
[----:B-1----:R-:W-:Y:S01]  /*6170*/  IMAD.MOV.U32 R2, RZ, RZ, R11 ;  /* 0x000000ffff027224 */ /* 0x002fe200078e000b */
[----:B------:R-:W-:Y:S01]  /*6180*/  ISETP.GT.U32.AND P6, PT, R3, R17, PT ;  /* 0x000000110300720c */ /* 0x000fe20003fc4070 */
[----:B------:R-:W-:Y:S01]  /*6190*/  IMAD.HI.U32 R23, R4, R21, RZ ;  /* 0x0000001504177227 */ /* 0x000fe200078e00ff */
[----:B------:R-:W-:-:S03]  /*61a0*/  IABS R22, R15 ;  /* 0x0000000f00167213 */ /* 0x000fc60000000000 */
[----:B------:R-:W-:Y:S01]  /*61b0*/  @!P0 IMAD.MOV R2, RZ, RZ, -R2 ;  /* 0x000000ffff028224 */ /* 0x000fe200078e0a02 */
[C---:B------:R-:W-:Y:S01]  /*61c0*/  ISETP.GT.U32.AND P0, PT, R3.reuse, R19, PT ;  /* 0x000000130300720c */ /* 0x040fe20003f04070 */
[----:B------:R-:W-:Y:S02]  /*61d0*/  IMAD.MOV R23, RZ, RZ, -R23 ;  /* 0x000000ffff177224 */ /* 0x000fe400078e0a17 */
[----:B------:R-:W-:Y:S01]  /*61e0*/  @!P3 IMAD.IADD R10, R10, 0x1, -R3 ;  /* 0x000000010a0ab824 */ /* 0x000fe200078e0a03 */
[----:B------:R-:W-:Y:S01]  /*61f0*/  ISETP.GE.AND P3, PT, R18, RZ, PT ;  /* 0x000000ff1200720c */ /* 0x000fe20003f66270 */
[----:B------:R-:W-:Y:S01]  /*6200*/  IMAD R18, R3, R23, R21 ;  /* 0x0000001703127224 */ /* 0x000fe200078e0215 */
[----:B------:R1:W-:Y:S01]  /*6210*/  STL [R1+0x3a0], R2 ;  /* 0x0003a00201007387 */ /* 0x0003e20000100800 */
[----:B------:R-:W-:Y:S02]  /*6220*/  @!P6 IMAD.IADD R17, R17, 0x1, -R3 ;  /* 0x000000011111e824 */ /* 0x000fe400078e0a03 */
[C---:B------:R-:W-:Y:S01]  /*6230*/  VIADD R20, R0.reuse, 0x195 ;  /* 0x0000019500147836 */ /* 0x040fe20000000000 */
[----:B------:R-:W-:Y:S01]  /*6240*/  ISETP.GT.U32.AND P6, PT, R3, R18, PT ;  /* 0x000000120300720c */ /* 0x000fe20003fc4070 */
[----:B------:R-:W-:-:S02]  /*6250*/  VIADD R14, R0, 0x194 ;  /* 0x00000194000e7836 */ /* 0x000fc40000000000 */
[----:B------:R-:W-:Y:S01]  /*6260*/  @!P0 IMAD.IADD R19, R19, 0x1, -R3 ;  /* 0x0000000113138824 */ /* 0x000fe200078e0a03 */
[----:B------:R-:W-:Y:S01]  /*6270*/  ISETP.GT.U32.AND P0, PT, R3, R5, PT ;  /* 0x000000050300720c */ /* 0x000fe20003f04070 */
[----:B------:R-:W-:Y:S01]  /*6280*/  IMAD.MOV.U32 R9, RZ, RZ, R13 ;  /* 0x000000ffff097224 */ /* 0x000fe200078e000d */
[----:B------:R-:W-:Y:S01]  /*6290*/  IABS R12, R20 ;  /* 0x00000014000c7213 */ /* 0x000fe20000000000 */
[----:B------:R-:W-:Y:S01]  /*62a0*/  IMAD.HI.U32 R21, R4, R22, RZ ;  /* 0x0000001604157227 */ /* 0x000fe200078e00ff */
[----:B------:R-:W-:-:S03]  /*62b0*/  IABS R11, R14 ;  /* 0x0000000e000b7213 */ /* 0x000fc60000000000 */
[----:B-1----:R-:W-:Y:S02]  /*62c0*/  IMAD.MOV.U32 R2, RZ, RZ, R19 ;  /* 0x000000ffff027224 */ /* 0x002fe400078e0013 */
[----:B------:R-:W-:-:S04]  /*62d0*/  IMAD.HI.U32 R24, R4, R12, RZ ;  /* 0x0000000c04187227 */ /* 0x000fc800078e00ff */
[--C-:B------:R-:W-:Y:S01]  /*62e0*/  @!P0 IMAD.IADD R5, R5, 0x1, -R3.reuse ;  /* 0x0000000105058824 */ /* 0x100fe200078e0a03 */
[----:B------:R-:W-:Y:S01]  /*62f0*/  ISETP.GE.AND P0, PT, R16, RZ, PT ;  /* 0x000000ff1000720c */ /* 0x000fe20003f06270 */
[----:B------:R-:W-:Y:S02]  /*6300*/  @!P6 IMAD.IADD R18, R18, 0x1, -R3 ;  /* 0x000000011212e824 */ /* 0x000fe400078e0a03 */
[----:B------:R-:W-:Y:S01]  /*6310*/  @!P4 IMAD.MOV R9, RZ, RZ, -R9 ;  /* 0x000000ffff09c224 */ /* 0x000fe200078e0a09 */
[C---:B------:R-:W-:Y:S01]  /*6320*/  ISETP.GT.U32.AND P6, PT, R3.reuse, R5, PT ;  /* 0x000000050300720c */ /* 0x040fe20003fc4070 */
[----:B------:R-:W-:Y:S02]  /*6330*/  IMAD.MOV R21, RZ, RZ, -R21 ;  /* 0x000000ffff157224 */ /* 0x000fe400078e0a15 */
[----:B------:R-:W-:Y:S01]  /*6340*/  @!P1 IMAD.MOV R2, RZ, RZ, -R2 ;  /* 0x000000ffff029224 */ /* 0x000fe200078e0a02 */
[----:B------:R1:W-:Y:S01]  /*6350*/  STL [R1+0x3a8], R9 ;  /* 0x0003a80901007387 */ /* 0x0003e20000100800 */
[----:B------:R-:W-:Y:S01]  /*6360*/  IMAD.HI.U32 R23, R4, R11, RZ ;  /* 0x0000000b04177227 */ /* 0x000fe200078e00ff */
[----:B------:R-:W-:-:S02]  /*6370*/  ISETP.GT.U32.AND P1, PT, R3, R18, PT ;  /* 0x000000120300720c */ /* 0x000fc40003f24070 */
[----:B------:R2:W-:Y:S01]  /*6380*/  STL [R1+0x3ac], R2 ;  /* 0x0003ac0201007387 */ /* 0x0005e20000100800 */
[----:B------:R-:W-:Y:S02]  /*6390*/  IMAD.MOV R24, RZ, RZ, -R24 ;  /* 0x000000ffff187224 */ /* 0x000fe400078e0a18 */
[C---:B------:R-:W-:Y:S02]  /*63a0*/  IMAD R21, R3.reuse, R21, R22 ;  /* 0x0000001503157224 */ /* 0x040fe400078e0216 */
[----:B------:R-:W-:Y:S02]  /*63b0*/  IMAD.MOV R23, RZ, RZ, -R23 ;  /* 0x000000ffff177224 */ /* 0x000fe400078e0a17 */
[----:B-1----:R-:W-:Y:S01]  /*63c0*/  IMAD.MOV.U32 R9, RZ, RZ, R10 ;  /* 0x000000ffff097224 */ /* 0x002fe200078e000a */
[C---:B------:R-:W-:Y:S01]  /*63d0*/  ISETP.GT.U32.AND P4, PT, R3.reuse, R21, PT ;  /* 0x000000150300720c */ /* 0x040fe20003f84070 */
[----:B------:R-:W-:Y:S02]  /*63e0*/  IMAD R12, R3, R24, R12 ;  /* 0x00000018030c7224 */ /* 0x000fe400078e020c */
[----:B--2---:R-:W-:-:S02]  /*63f0*/  IMAD.MOV.U32 R2, RZ, RZ, R17 ;  /* 0x000000ffff027224 */ /* 0x004fc400078e0011 */
[C---:B------:R-:W-:Y:S02]  /*6400*/  VIADD R16, R0.reuse, 0x193 ;  /* 0x0000019300107836 */ /* 0x040fe40000000000 */
[----:B------:R-:W-:Y:S01]  /*6410*/  @!P2 IMAD.MOV R9, RZ, RZ, -R9 ;  /* 0x000000ffff09a224 */ /* 0x000fe200078e0a09 */
[C---:B------:R-:W-:Y:S01]  /*6420*/  ISETP.GT.U32.AND P2, PT, R3.reuse, R12, PT ;  /* 0x0000000c0300720c */ /* 0x040fe20003f44070 */
[----:B------:R-:W-:Y:S01]  /*6430*/  IMAD R11, R3, R23, R11 ;  /* 0x00000017030b7224 */ /* 0x000fe200078e020b */
[----:B------:R-:W-:Y:S01]  /*6440*/  IABS R13, R16 ;  /* 0x00000010000d7213 */ /* 0x000fe20000000000 */
[----:B------:R-:W-:Y:S01]  /*6450*/  @!P5 IMAD.MOV R2, RZ, RZ, -R2 ;  /* 0x000000ffff02d224 */ /* 0x000fe200078e0a02 */
[----:B------:R-:W-:Y:S01]  /*6460*/  STL [R1+0x3b0], R9 ;  /* 0x0003b00901007387 */ /* 0x000fe20000100800 */
[----:B------:R-:W-:Y:S01]  /*6470*/  @!P6 IMAD.IADD R5, R5, 0x1, -R3 ;  /* 0x000000010505e824 */ /* 0x000fe200078e0a03 */
[----:B------:R-:W-:Y:S01]  /*6480*/  ISETP.GT.U32.AND P6, PT, R3, R11, PT ;  /* 0x0000000b0300720c */ /* 0x000fe20003fc4070 */
[----:B------:R-:W-:Y:S01]  /*6490*/  VIADD R22, R0, 0x192 ;  /* 0x0000019200167836 */ /* 0x000fe20000000000 */
[----:B------:R1:W-:Y:S01]  /*64a0*/  STL [R1+0x3b4], R2 ;  /* 0x0003b40201007387 */ /* 0x0003e20000100800 */
[----:B------:R-:W-:Y:S01]  /*64b0*/  IMAD.HI.U32 R17, R4, R13, RZ ;  /* 0x0000000d04117227 */ /* 0x000fe200078e00ff */
[----:B------:R-:W-:-:S02]  /*64c0*/  ISETP.GE.AND P5, PT, R15, RZ, PT ;  /* 0x000000ff0f00720c */ /* 0x000fc40003fa6270 */
[----:B------:R-:W-:Y:S01]  /*64d0*/  IABS R19, R22 ;  /* 0x0000001600137213 */ /* 0x000fe20000000000 */
[----:B------:R-:W-:Y:S02]  /*64e0*/  IMAD.MOV R17, RZ, RZ, -R17 ;  /* 0x000000ffff117224 */ /* 0x000fe400078e0a11 */
[--C-:B------:R-:W-:Y:S01]  /*64f0*/  @!P1 IMAD.IADD R18, R18, 0x1, -R3.reuse ;  /* 0x0000000112129824 */ /* 0x100fe200078e0a03 */
[----:B------:R-:W-:Y:S01]  /*6500*/  ISETP.GE.AND P1, PT, R20, RZ, PT ;  /* 0x000000ff1400720c */ /* 0x000fe20003f26270 */
[----:B------:R-:W-:Y:S01]  /*6510*/  @!P4 IMAD.IADD R21, R21, 0x1, -R3 ;  /* 0x000000011515c824 */ /* 0x000fe200078e0a03 */
[----:B------:R-:W-:Y:S01]  /*6520*/  ISETP.GE.AND P4, PT, R14, RZ, PT ;  /* 0x000000ff0e00720c */ /* 0x000fe20003f86270 */
[----:B-1----:R-:W-:Y:S02]  /*6530*/  IMAD.MOV.U32 R2, RZ, RZ, R5 ;  /* 0x000000ffff027224 */ /* 0x002fe400078e0005 */
[----:B------:R-:W-:Y:S02]  /*6540*/  IMAD.MOV.U32 R10, RZ, RZ, R19 ;  /* 0x000000ffff0a7224 */ /* 0x000fe400078e0013 */
[----:B------:R-:W-:-:S02]  /*6550*/  @!P3 IMAD.MOV R2, RZ, RZ, -R2 ;  /* 0x000000ffff02b224 */ /* 0x000fc400078e0a02 */
[----:B------:R-:W-:Y:S01]  /*6560*/  @!P2 IMAD.IADD R12, R12, 0x1, -R3 ;  /* 0x000000010c0ca824 */ /* 0x000fe200078e0a03 */
[C---:B------:R-:W-:Y:S01]  /*6570*/  ISETP.GT.U32.AND P2, PT, R3.reuse, R21, PT ;  /* 0x000000150300720c */ /* 0x040fe20003f44070 */
[----:B------:R-:W-:Y:S01]  /*6580*/  IMAD R15, R3, R17, R13 ;  /* 0x00000011030f7224 */ /* 0x000fe200078e020d */
[----:B------:R1:W-:Y:S01]  /*6590*/  STL [R1+0x3b8], R2 ;  /* 0x0003b80201007387 */ /* 0x0003e20000100800 */
[----:B------:R-:W-:-:S04]  /*65a0*/  IMAD.HI.U32 R14, R4, R10, RZ ;  /* 0x0000000a040e7227 */ /* 0x000fc800078e00ff */
[--C-:B------:R-:W-:Y:S01]  /*65b0*/  @!P6 IMAD.IADD R11, R11, 0x1, -R3.reuse ;  /* 0x000000010b0be824 */ /* 0x100fe200078e0a03 */
[C---:B------:R-:W-:Y:S01]  /*65c0*/  ISETP.GT.U32.AND P6, PT, R3.reuse, R12, PT ;  /* 0x0000000c0300720c */ /* 0x040fe20003fc4070 */
[----:B------:R-:W-:Y:S02]  /*65d0*/  IMAD.MOV R14, RZ, RZ, -R14 ;  /* 0x000000ffff0e7224 */ /* 0x000fe400078e0a0e */
[----:B------:R-:W-:Y:S01]  /*65e0*/  VIADD R17, R0, 0x191 ;  /* 0x0000019100117836 */ /* 0x000fe20000000000 */
[C---:B------:R-:W-:Y:S01]  /*65f0*/  ISETP.GT.U32.AND P3, PT, R3.reuse, R11, PT ;  /* 0x0000000b0300720c */ /* 0x040fe20003f64070 */
[----:B-1----:R-:W-:Y:S02]  /*6600*/  IMAD.MOV.U32 R2, RZ, RZ, R18 ;  /* 0x000000ffff027224 */ /* 0x002fe400078e0012 */
[C---:B------:R-:W-:Y:S01]  /*6610*/  IMAD R5, R3.reuse, R14, R10 ;  /* 0x0000000e03057224 */ /* 0x040fe200078e020a */
[----:B------:R-:W-:Y:S01]  /*6620*/  IABS R14, R17 ;  /* 0x00000011000e7213 */ /* 0x000fe20000000000 */
[----:B------:R-:W-:Y:S01]  /*6630*/  @!P0 IMAD.MOV R2, RZ, RZ, -R2 ;  /* 0x000000ffff028224 */ /* 0x000fe200078e0a02 */
[----:B------:R-:W-:Y:S01]  /*6640*/  ISETP.GT.U32.AND P0, PT, R3, R15, PT ;  /* 0x0000000f0300720c */ /* 0x000fe20003f04070 */
[--C-:B------:R-:W-:Y:S01]  /*6650*/  @!P2 IMAD.IADD R21, R21, 0x1, -R3.reuse ;  /* 0x000000011515a824 */ /* 0x100fe200078e0a03 */
[----:B------:R-:W-:Y:S01]  /*6660*/  ISETP.GE.AND P2, PT, R16, RZ, PT ;  /* 0x000000ff1000720c */ /* 0x000fe20003f46270 */
[----:B------:R-:W-:Y:S01]  /*6670*/  @!P6 IMAD.IADD R12, R12, 0x1, -R3 ;  /* 0x000000010c0ce824 */ /* 0x000fe200078e0a03 */
[----:B------:R1:W-:Y:S01]  /*6680*/  STL [R1+0x3bc], R2 ;  /* 0x0003bc0201007387 */ /* 0x0003e20000100800 */
[----:B------:R-:W-:Y:S01]  /*6690*/  IMAD.HI.U32 R20, R4, R14, RZ ;  /* 0x0000000e04147227 */ /* 0x000fe200078e00ff */
[----:B------:R-:W-:-:S03]  /*66a0*/  ISETP.GT.U32.AND P6, PT, R3, R5, PT ;  /* 0x000000050300720c */ /* 0x000fc60003fc4070 */
[----:B------:R-:W-:Y:S02]  /*66b0*/  IMAD.MOV R20, RZ, RZ, -R20 ;  /* 0x000000ffff147224 */ /* 0x000fe400078e0a14 */
[----:B------:R-:W-:Y:S02]  /*66c0*/  VIADD R16, R0, 0x18f ;  /* 0x0000018f00107836 */ /* 0x000fe40000000000 */
[----:B------:R-:W-:Y:S01]  /*66d0*/  @!P0 IMAD.IADD R15, R15, 0x1, -R3 ;  /* 0x000000010f0f8824 */ /* 0x000fe200078e0a03 */
[----:B------:R-:W-:Y:S01]  /*66e0*/  ISETP.GE.AND P0, PT, R17, RZ, PT ;  /* 0x000000ff1100720c */ /* 0x000fe20003f06270 */
[----:B-1----:R-:W-:Y:S01]  /*66f0*/  IMAD.MOV.U32 R2, RZ, RZ, R21 ;  /* 0x000000ffff027224 */ /* 0x002fe200078e0015 */
[----:B------:R-:W-:Y:S01]  /*6700*/  IABS R18, R16 ;  /* 0x0000001000127213 */ /* 0x000fe20000000000 */
[C---:B------:R-:W-:Y:S02]  /*6710*/  IMAD R14, R3.reuse, R20, R14 ;  /* 0x00000014030e7224 */ /* 0x040fe400078e020e */
[----:B------:R-:W-:Y:S01]  /*6720*/  @!P5 IMAD.MOV R2, RZ, RZ, -R2 ;  /* 0x000000ffff02d224 */ /* 0x000fe200078e0a02 */
[----:B------:R-:W-:Y:S01]  /*6730*/  ISETP.GT.U32.AND P5, PT, R3, R15, PT ;  /* 0x0000000f0300720c */ /* 0x000fe20003fa4070 */
[----:B------:R-:W-:-:S02]  /*6740*/  IMAD.MOV.U32 R9, RZ, RZ, R12 ;  /* 0x000000ffff097224 */ /* 0x000fc400078e000c */
[----:B------:R-:W-:Y:S01]  /*6750*/  VIADD R13, R0, 0x190 ;  /* 0x00000190000d7836 */ /* 0x000fe20000000000 */
[----:B------:R1:W-:Y:S01]  /*6760*/  STL [R1+0x3d4], R2 ;  /* 0x0003d40201007387 */ /* 0x0003e20000100800 */
[----:B------:R-:W-:Y:S01]  /*6770*/  @!P3 IMAD.IADD R11, R11, 0x1, -R3 ;  /* 0x000000010b0bb824 */ /* 0x000fe200078e0a03 */
[----:B------:R-:W-:Y:S01]  /*6780*/  ISETP.GE.AND P3, PT, R22, RZ, PT ;  /* 0x000000ff1600720c */ /* 0x000fe20003f66270 */
        /* <DEDUP_REMOVED lines=8> */
[----:B-1----:R-:W-:-:S02]  /*6810*/  IMAD.MOV.U32 R2, RZ, RZ, R11 ;  /* 0x000000ffff027224 */ /* 0x002fc400078e000b */
[----:B------:R-:W-:-:S04]  /*6820*/  IMAD.HI.U32 R11, R4, R18, RZ ;  /* 0x00000012040b7227 */ /* 0x000fc800078e00ff */
[----:B------:R-:W-:Y:S01]  /*6830*/  @!P4 IMAD.MOV R2, RZ, RZ, -R2 ;  /* 0x000000ffff02c224 */ /* 0x000fe200078e0a02 */
[----:B------:R-:W-:Y:S01]  /*6840*/  ISETP.GE.AND P4, PT, R13, RZ, PT ;  /* 0x000000ff0d00720c */ /* 0x000fe20003f86270 */
[----:B------:R-:W-:-:S03]  /*6850*/  IMAD.HI.U32 R19, R4, R10, RZ ;  /* 0x0000000a04137227 */ /* 0x000fc600078e00ff */
[----:B------:R1:W-:Y:S01]  /*6860*/  STL [R1+0x3f0], R2 ;  /* 0x0003f00201007387 */ /* 0x0003e20000100800 */
[----:B------:R-:W-:Y:S01]  /*6870*/  IMAD.MOV R13, RZ, RZ, -R11 ;  /* 0x000000ffff0d7224 */ /* 0x000fe200078e0a0b */
[----:B------:R-:W-:Y:S01]  /*6880*/  IABS R11, R12 ;  /* 0x0000000c000b7213 */ /* 0x000fe20000000000 */
[----:B------:R-:W-:Y:S02]  /*6890*/  IMAD.MOV R17, RZ, RZ, -R19 ;  /* 0x000000ffff117224 */ /* 0x000fe400078e0a13 */
[C---:B------:R-:W-:Y:S02]  /*68a0*/  IMAD R13, R3.reuse, R13, R18 ;  /* 0x0000000d030d7224 */ /* 0x040fe400078e0212 */
[----:B--2---:R-:W-:Y:S02]  /*68b0*/  IMAD.MOV.U32 R9, RZ, RZ, R15 ;  /* 0x000000ffff097224 */ /* 0x004fe400078e000f */
[----:B------:R-:W-:Y:S02]  /*68c0*/  @!P1 IMAD.IADD R14, R14, 0x1, -R3 ;  /* 0x000000010e0e9824 */ /* 0x000fe400078e0a03 */
[----:B------:R-:W-:-:S02]  /*68d0*/  IMAD R10, R3, R17, R10 ;  /* 0x00000011030a7224 */ /* 0x000fc400078e020a */
[----:B------:R-:W-:Y:S01]  /*68e0*/  @!P2 IMAD.MOV R9, RZ, RZ, -R9 ;  /* 0x000000ffff09a224 */ /* 0x000fe200078e0a09 */
[----:B------:R-:W-:Y:S01]  /*68f0*/  ISETP.GT.U32.AND P2, PT, R3, R13, PT ;  /* 0x0000000d0300720c */ /* 0x000fe20003f44070 */
[----:B------:R-:W-:Y:S01]  /*6900*/  @!P6 IMAD.IADD R5, R5, 0x1, -R3 ;  /* 0x000000010505e824 */ /* 0x000fe200078e0a03 */
[C---:B------:R-:W-:Y:S01]  /*6910*/  ISETP.GT.U32.AND P1, PT, R3.reuse, R14, PT ;  /* 0x0000000e0300720c */ /* 0x040fe20003f24070 */
[----:B------:R-:W-:Y:S01]  /*6920*/  VIADD R17, R0, 0x18e ;  /* 0x0000018e00117836 */ /* 0x000fe20000000000 */
[----:B------:R-:W-:Y:S01]  /*6930*/  ISETP.GT.U32.AND P5, PT, R3, R10, PT ;  /* 0x0000000a0300720c */ /* 0x000fe20003fa4070 */
[----:B-1----:R-:W-:Y:S01]  /*6940*/  IMAD.MOV.U32 R2, RZ, RZ, R5 ;  /* 0x000000ffff027224 */ /* 0x002fe200078e0005 */
[----:B------:R-:W-:Y:S01]  /*6950*/  ISETP.GE.AND P6, PT, R16, RZ, PT ;  /* 0x000000ff1000720c */ /* 0x000fe20003fc6270 */
[----:B------:R-:W-:Y:S01]  /*6960*/  VIADD R16, R0, 0x18d ;  /* 0x0000018d00107836 */ /* 0x000fe20000000000 */
[----:B------:R-:W-:Y:S01]  /*6970*/  IABS R24, R17 ;  /* 0x0000001100187213 */ /* 0x000fe20000000000 */
[----:B------:R-:W-:Y:S01]  /*6980*/  @!P3 IMAD.MOV R2, RZ, RZ, -R2 ;  /* 0x000000ffff02b224 */ /* 0x000fe200078e0a02 */
[----:B------:R-:W-:Y:S01]  /*6990*/  ISETP.GE.AND P3, PT, R17, RZ, PT ;  /* 0x000000ff1100720c */ /* 0x000fe20003f66270 */
[----:B------:R1:W-:Y:S01]  /*69a0*/  STL [R1+0x3f4], R9 ;  /* 0x0003f40901007387 */ /* 0x0003e20000100800 */
[----:B------:R-:W-:Y:S01]  /*69b0*/  IABS R25, R16 ;  /* 0x0000001000197213 */ /* 0x000fe20000000000 */
[----:B------:R-:W-:-:S02]  /*69c0*/  IMAD.HI.U32 R17, R4, R24, RZ ;  /* 0x0000001804117227 */ /* 0x000fc400078e00ff */
[----:B------:R2:W-:Y:S02]  /*69d0*/  STL [R1+0x3f8], R2 ;  /* 0x0003f80201007387 */ /* 0x0005e40000100800 */
[--C-:B------:R-:W-:Y:S02]  /*69e0*/  @!P2 IMAD.IADD R13, R13, 0x1, -R3.reuse ;  /* 0x000000010d0da824 */ /* 0x100fe400078e0a03 */
[--C-:B------:R-:W-:Y:S01]  /*69f0*/  @!P1 IMAD.IADD R14, R14, 0x1, -R3.reuse ;  /* 0x000000010e0e9824 */ /* 0x100fe200078e0a03 */
[----:B------:R-:W-:Y:S01]  /*6a00*/  ISETP.GE.AND P1, PT, R16, RZ, PT ;  /* 0x000000ff1000720c */ /* 0x000fe20003f26270 */
[----:B------:R-:W-:Y:S01]  /*6a10*/  @!P5 IMAD.IADD R10, R10, 0x1, -R3 ;  /* 0x000000010a0ad824 */ /* 0x000fe200078e0a03 */
[C---:B------:R-:W-:Y:S01]  /*6a20*/  ISETP.GT.U32.AND P2, PT, R3.reuse, R13, PT ;  /* 0x0000000d0300720c */ /* 0x040fe20003f44070 */
[----:B------:R-:W-:Y:S02]  /*6a30*/  IMAD.MOV R16, RZ, RZ, -R17 ;  /* 0x000000ffff107224 */ /* 0x000fe400078e0a11 */
[----:B------:R-:W-:Y:S01]  /*6a40*/  IMAD.HI.U32 R15, R4, R25, RZ ;  /* 0x00000019040f7227 */ /* 0x000fe200078e00ff */
[----:B------:R-:W-:-:S03]  /*6a50*/  ISETP.GT.U32.AND P5, PT, R3, R10, PT ;  /* 0x0000000a0300720c */ /* 0x000fc60003fa4070 */
[C---:B------:R-:W-:Y:S02]  /*6a60*/  IMAD R24, R3.reuse, R16, R24 ;  /* 0x0000001003187224 */ /* 0x040fe400078e0218 */
[----:B-1----:R-:W-:Y:S02]  /*6a70*/  IMAD.MOV.U32 R9, RZ, RZ, R14 ;  /* 0x000000ffff097224 */ /* 0x002fe400078e000e */
[----:B------:R-:W-:Y:S02]  /*6a80*/  IMAD.MOV R15, RZ, RZ, -R15 ;  /* 0x000000ffff0f7224 */ /* 0x000fe400078e0a0f */
[----:B------:R-:W-:Y:S01]  /*6a90*/  @!P0 IMAD.MOV R9, RZ, RZ, -R9 ;  /* 0x000000ffff098224 */ /* 0x000fe200078e0a09 */
[C---:B------:R-:W-:Y:S01]  /*6aa0*/  ISETP.GT.U32.AND P0, PT, R3.reuse, R24, PT ;  /* 0x000000180300720c */ /* 0x040fe20003f04070 */
[----:B------:R-:W-:Y:S02]  /*6ab0*/  IMAD R25, R3, R15, R25 ;  /* 0x0000000f03197224 */ /* 0x000fe400078e0219 */
[--C-:B------:R-:W-:Y:S01]  /*6ac0*/  @!P2 IMAD.IADD R13, R13, 0x1, -R3.reuse ;  /* 0x000000010d0da824 */ /* 0x100fe200078e0a03 */
[----:B------:R-:W-:Y:S01]  /*6ad0*/  STL [R1+0x4bc], R9 ;  /* 0x0004bc0901007387 */ /* 0x000fe20000100800 */
[----:B------:R-:W-:Y:S01]  /*6ae0*/  @!P5 IMAD.IADD R10, R10, 0x1, -R3 ;  /* 0x000000010a0ad824 */ /* 0x000fe200078e0a03 */
[----:B------:R-:W-:Y:S01]  /*6af0*/  ISETP.GT.U32.AND P2, PT, R3, R25, PT ;  /* 0x000000190300720c */ /* 0x000fe20003f44070 */
[----:B------:R-:W-:Y:S01]  /*6b00*/  IMAD.HI.U32 R5, R4, R11, RZ ;  /* 0x0000000b04057227 */ /* 0x000fe200078e00ff */
[----:B------:R-:W-:-:S03]  /*6b10*/  ISETP.GE.AND P5, PT, R12, RZ, PT ;  /* 0x000000ff0c00720c */ /* 0x000fc60003fa6270 */
[----:B--2---:R-:W-:Y:S02]  /*6b20*/  IMAD.MOV.U32 R2, RZ, RZ, R10 ;  /* 0x000000ffff027224 */ /* 0x004fe400078e000a */
[----:B------:R-:W-:Y:S02]  /*6b30*/  IMAD.MOV R5, RZ, RZ, -R5 ;  /* 0x000000ffff057224 */ /* 0x000fe400078e0a05 */
[----:B------:R-:W-:Y:S02]  /*6b40*/  @!P0 IMAD.IADD R24, R24, 0x1, -R3 ;  /* 0x0000000118188824 */ /* 0x000fe400078e0a03 */
[----:B------:R-:W-:Y:S02]  /*6b50*/  VIADD R16, R0, 0x18b ;  /* 0x0000018b00107836 */ /* 0x000fe40000000000 */
[----:B------:R-:W-:Y:S01]  /*6b60*/  @!P4 IMAD.MOV R2, RZ, RZ, -R2 ;  /* 0x000000ffff02c224 */ /* 0x000fe200078e0a02 */
[C---:B------:R-:W-:Y:S01]  /*6b70*/  ISETP.GT.U32.AND P0, PT, R3.reuse, R24, PT ;  /* 0x000000180300720c */ /* 0x040fe20003f04070 */
[----:B------:R-:W-:Y:S01]  /*6b80*/  IMAD R5, R3, R5, R11 ;  /* 0x0000000503057224 */ /* 0x000fe200078e020b */
[----:B------:R-:W-:Y:S01]  /*6b90*/  ISETP.GE.AND P4, PT, R16, RZ, PT ;  /* 0x000000ff1000720c */ /* 0x000fe20003f86270 */
[C---:B------:R-:W-:Y:S01]  /*6ba0*/  VIADD R11, R0.reuse, 0x18a ;  /* 0x0000018a000b7836 */ /* 0x040fe20000000000 */
[----:B------:R-:W-:Y:S01]  /*6bb0*/  IABS R16, R16 ;  /* 0x0000001000107213 */ /* 0x000fe20000000000 */
[----:B------:R-:W-:Y:S01]  /*6bc0*/  @!P2 IMAD.IADD R25, R25, 0x1, -R3 ;  /* 0x000000011919a824 */ /* 0x000fe200078e0a03 */
[----:B------:R1:W-:Y:S01]  /*6bd0*/  STL [R1+0x4c0], R2 ;  /* 0x0004c00201007387 */ /* 0x0003e20000100800 */
[----:B------:R-:W-:Y:S01]  /*6be0*/  VIADD R21, R0, 0x189 ;  /* 0x0000018900157836 */ /* 0x000fe20000000000 */
[----:B------:R-:W-:Y:S01]  /*6bf0*/  IABS R10, R11 ;  /* 0x0000000b000a7213 */ /* 0x000fe20000000000 */
[----:B------:R-:W-:Y:S01]  /*6c00*/  IMAD.HI.U32 R18, R4, R16, RZ ;  /* 0x0000001004127227 */ /* 0x000fe200078e00ff */
[----:B------:R-:W-:-:S02]  /*6c10*/  ISETP.GT.U32.AND P2, PT, R3, R25, PT ;  /* 0x000000190300720c */ /* 0x000fc40003f44070 */
[----:B------:R-:W-:Y:S01]  /*6c20*/  IABS R14, R21 ;  /* 0x00000015000e7213 */ /* 0x000fe20000000000 */
[----:B------:R-:W-:-:S04]  /*6c30*/  IMAD.HI.U32 R15, R4, R10, RZ ;  /* 0x0000000a040f7227 */ /* 0x000fc800078e00ff */
[----:B-1----:R-:W-:Y:S02]  /*6c40*/  IMAD.MOV.U32 R2, RZ, RZ, R13 ;  /* 0x000000ffff027224 */ /* 0x002fe400078e000d */
[----:B------:R-:W-:Y:S02]  /*6c50*/  IMAD.MOV R18, RZ, RZ, -R18 ;  /* 0x000000ffff127224 */ /* 0x000fe400078e0a12 */
[----:B------:R-:W-:Y:S01]  /*6c60*/  @!P6 IMAD.MOV R2, RZ, RZ, -R2 ;  /* 0x000000ffff02e224 */ /* 0x000fe200078e0a02 */
[----:B------:R-:W-:Y:S01]  /*6c70*/  ISETP.GT.U32.AND P6, PT, R3, R5, PT ;  /* 0x000000050300720c */ /* 0x000fe20003fc4070 */
[----:B------:R-:W-:Y:S01]  /*6c80*/  @!P0 IMAD.IADD R24, R24, 0x1, -R3 ;  /* 0x0000000118188824 */ /* 0x000fe200078e0a03 */
[----:B------:R-:W-:Y:S01]  /*6c90*/  ISETP.GE.AND P0, PT, R11, RZ, PT ;  /* 0x000000ff0b00720c */ /* 0x000fe20003f06270 */
[----:B------:R-:W-:Y:S01]  /*6ca0*/  IMAD.MOV R15, RZ, RZ, -R15 ;  /* 0x000000ffff0f7224 */ /* 0x000fe200078e0a0f */
[----:B------:R1:W-:Y:S01]  /*6cb0*/  STL [R1+0x438], R2 ;  /* 0x0004380201007387 */ /* 0x0003e20000100800 */
[----:B------:R-:W-:-:S02]  /*6cc0*/  IMAD R11, R3, R18, R16 ;  /* 0x00000012030b7224 */ /* 0x000fc400078e0210 */
[----:B------:R-:W-:Y:S02]  /*6cd0*/  IMAD R10, R3, R15, R10 ;  /* 0x0000000f030a7224 */ /* 0x000fe400078e020a */
[--C-:B------:R-:W-:Y:S01]  /*6ce0*/  @!P2 IMAD.IADD R25, R25, 0x1, -R3.reuse ;  /* 0x000000011919a824 */ /* 0x100fe200078e0a03 */
[----:B------:R-:W-:Y:S01]  /*6cf0*/  ISETP.GT.U32.AND P2, PT, R3, R11, PT ;  /* 0x0000000b0300720c */ /* 0x000fe20003f44070 */
[----:B------:R-:W-:Y:S02]  /*6d00*/  VIADD R17, R0, 0x188 ;  /* 0x0000018800117836 */ /* 0x000fe40000000000 */
[----:B------:R-:W-:Y:S01]  /*6d10*/  @!P6 IMAD.IADD R5, R5, 0x1, -R3 ;  /* 0x000000010505e824 */ /* 0x000fe200078e0a03 */
[----:B------:R-:W-:Y:S01]  /*6d20*/  ISETP.GT.U32.AND P6, PT, R3, R10, PT ;  /* 0x0000000a0300720c */ /* 0x000fe20003fc4070 */
[----:B------:R-:W-:Y:S01]  /*6d30*/  IMAD.HI.U32 R19, R4, R14, RZ ;  /* 0x0000000e04137227 */ /* 0x000fe200078e00ff */
[----:B------:R-:W-:-:S03]  /*6d40*/  IABS R20, R17 ;  /* 0x0000001100147213 */ /* 0x000fc60000000000 */
[C---:B------:R-:W-:Y:S02]  /*6d50*/  VIADD R18, R0.reuse, 0x187 ;  /* 0x0000018700127836 */ /* 0x040fe40000000000 */
[----:B------:R-:W-:Y:S02]  /*6d60*/  VIADD R16, R0, 0x186 ;  /* 0x0000018600107836 */ /* 0x000fe40000000000 */
[----:B------:R-:W-:Y:S01]  /*6d70*/  IMAD.MOV R13, RZ, RZ, -R19 ;  /* 0x000000ffff0d7224 */ /* 0x000fe200078e0a13 */
[----:B------:R-:W-:Y:S01]  /*6d80*/  IABS R19, R18 ;  /* 0x0000001200137213 */ /* 0x000fe20000000000 */
[--C-:B------:R-:W-:Y:S01]  /*6d90*/  @!P2 IMAD.IADD R11, R11, 0x1, -R3.reuse ;  /* 0x000000010b0ba824 */ /* 0x100fe200078e0a03 */
[----:B------:R-:W-:Y:S01]  /*6da0*/  IABS R22, R16 ;  /* 0x0000001000167213 */ /* 0x000fe20000000000 */
[----:B-1----:R-:W-:Y:S01]  /*6db0*/  IMAD.MOV.U32 R2, RZ, RZ, R24 ;  /* 0x000000ffff027224 */ /* 0x002fe200078e0018 */
[----:B------:R-:W-:Y:S01]  /*6dc0*/  ISETP.GT.U32.AND P2, PT, R3, R5, PT ;  /* 0x000000050300720c */ /* 0x000fe20003f44070 */
[----:B------:R-:W-:-:S02]  /*6dd0*/  @!P6 IMAD.IADD R10, R10, 0x1, -R3 ;  /* 0x000000010a0ae824 */ /* 0x000fc400078e0a03 */
[----:B------:R-:W-:Y:S01]  /*6de0*/  @!P3 IMAD.MOV R2, RZ, RZ, -R2 ;  /* 0x000000ffff02b224 */ /* 0x000fe200078e0a02 */
[C---:B------:R-:W-:Y:S01]  /*6df0*/  ISETP.GT.U32.AND P3, PT, R3.reuse, R11, PT ;  /* 0x0000000b0300720c */ /* 0x040fe20003f64070 */
[C---:B------:R-:W-:Y:S01]  /*6e00*/  IMAD.HI.U32 R12, R4.reuse, R20, RZ ;  /* 0x00000014040c7227 */ /* 0x040fe200078e00ff */
[----:B------:R-:W-:Y:S02]  /*6e10*/  ISETP.GT.U32.AND P6, PT, R3, R10, PT ;  /* 0x0000000a0300720c */ /* 0x000fe40003fc4070 */
[----:B------:R1:W-:Y:S01]  /*6e20*/  STL [R1+0x434], R2 ;  /* 0x0004340201007387 */ /* 0x0003e20000100800 */
[----:B------:R-:W-:-:S04]  /*6e30*/  IMAD.HI.U32 R26, R4, R19, RZ ;  /* 0x00000013041a7227 */ /* 0x000fc800078e00ff */
[----:B------:R-:W-:Y:S02]  /*6e40*/  IMAD.MOV R12, RZ, RZ, -R12 ;  /* 0x000000ffff0c7224 */ /* 0x000fe400078e0a0c */
[----:B------:R-:W-:-:S04]  /*6e50*/  IMAD.HI.U32 R24, R4, R22, RZ ;  /* 0x0000001604187227 */ /* 0x000fc800078e00ff */
[C---:B------:R-:W-:Y:S02]  /*6e60*/  IMAD R14, R3.reuse, R13, R14 ;  /* 0x0000000d030e7224 */ /* 0x040fe400078e020e */
[----:B-1----:R-:W-:Y:S02]  /*6e70*/  IMAD.MOV.U32 R2, RZ, RZ, R25 ;  /* 0x000000ffff027224 */ /* 0x002fe400078e0019 */
[----:B------:R-:W-:Y:S02]  /*6e80*/  IMAD.MOV R26, RZ, RZ, -R26 ;  /* 0x000000ffff1a7224 */ /* 0x000fe400078e0a1a */
[C---:B------:R-:W-:Y:S02]  /*6e90*/  IMAD R20, R3.reuse, R12, R20 ;  /* 0x0000000c03147224 */ /* 0x040fe400078e0214 */
[----:B------:R-:W-:Y:S02]  /*6ea0*/  IMAD.MOV R24, RZ, RZ, -R24 ;  /* 0x000000ffff187224 */ /* 0x000fe400078e0a18 */
[----:B------:R-:W-:Y:S01]  /*6eb0*/  @!P1 IMAD.MOV R2, RZ, RZ, -R2 ;  /* 0x000000ffff029224 */ /* 0x000fe200078e0a02 */
[C---:B------:R-:W-:Y:S01]  /*6ec0*/  ISETP.GT.U32.AND P1, PT, R3.reuse, R14, PT ;  /* 0x0000000e0300720c */ /* 0x040fe20003f24070 */
[----:B------:R-:W-:-:S02]  /*6ed0*/  IMAD R19, R3, R26, R19 ;  /* 0x0000001a03137224 */ /* 0x000fc400078e0213 */
[--C-:B------:R-:W-:Y:S01]  /*6ee0*/  @!P2 IMAD.IADD R5, R5, 0x1, -R3.reuse ;  /* 0x000000010505a824 */ /* 0x100fe200078e0a03 */
[C---:B------:R-:W-:Y:S01]  /*6ef0*/  ISETP.GT.U32.AND P2, PT, R3.reuse, R20, PT ;  /* 0x000000140300720c */ /* 0x040fe20003f44070 */
[----:B------:R-:W-:Y:S01]  /*6f00*/  IMAD R22, R3, R24, R22 ;  /* 0x0000001803167224 */ /* 0x000fe200078e0216 */
[----:B------:R1:W-:Y:S01]  /*6f10*/  STL [R1+0x430], R2 ;  /* 0x0004300201007387 */ /* 0x0003e20000100800 */
[----:B------:R-:W-:Y:S02]  /*6f20*/  VIADD R15, R0, 0x185 ;  /* 0x00000185000f7836 */ /* 0x000fe40000000000 */
[--C-:B------:R-:W-:Y:S01]  /*6f30*/  @!P3 IMAD.IADD R11, R11, 0x1, -R3.reuse ;  /* 0x000000010b0bb824 */ /* 0x100fe200078e0a03 */
[C---:B------:R-:W-:Y:S01]  /*6f40*/  ISETP.GT.U32.AND P3, PT, R3.reuse, R19, PT ;  /* 0x000000130300720c */ /* 0x040fe20003f64070 */
[----:B------:R-:W-:Y:S01]  /*6f50*/  @!P6 IMAD.IADD R10, R10, 0x1, -R3 ;  /* 0x000000010a0ae824 */ /* 0x000fe200078e0a03 */
[----:B------:R-:W-:Y:S01]  /*6f60*/  ISETP.GT.U32.AND P6, PT, R3, R22, PT ;  /* 0x000000160300720c */ /* 0x000fe20003fc4070 */
[----:B------:R-:W-:Y:S01]  /*6f70*/  IMAD.MOV.U32 R9, RZ, RZ, R5 ;  /* 0x000000ffff097224 */ /* 0x000fe200078e0005 */
[----:B------:R-:W-:Y:S01]  /*6f80*/  IABS R23, R15 ;  /* 0x0000000f00177213 */ /* 0x000fe20000000000 */
[----:B------:R-:W-:-:S02]  /*6f90*/  VIADD R12, R0, 0x184 ;  /* 0x00000184000c7836 */ /* 0x000fc40000000000 */
[----:B-1----:R-:W-:Y:S02]  /*6fa0*/  IMAD.MOV.U32 R2, RZ, RZ, R11 ;  /* 0x000000ffff027224 */ /* 0x002fe400078e000b */
[----:B------:R-:W-:Y:S01]  /*6fb0*/  IMAD.HI.U32 R25, R4, R23, RZ ;  /* 0x0000001704197227 */ /* 0x000fe200078e00ff */
[----:B------:R-:W-:-:S03]  /*6fc0*/  IABS R13, R12 ;  /* 0x0000000c000d7213 */ /* 0x000fc60000000000 */
[----:B------:R-:W-:Y:S01]  /*6fd0*/  @!P1 IMAD.IADD R14, R14, 0x1, -R3 ;  /* 0x000000010e0e9824 */ /* 0x000fe200078e0a03 */
[----:B------:R-:W-:Y:S01]  /*6fe0*/  ISETP.GE.AND P1, PT, R21, RZ, PT ;  /* 0x000000ff1500720c */ /* 0x000fe20003f26270 */
[----:B------:R-:W-:Y:S02]  /*6ff0*/  @!P5 IMAD.MOV R9, RZ, RZ, -R9 ;  /* 0x000000ffff09d224 */ /* 0x000fe400078e0a09 */
[----:B------:R-:W-:Y:S02]  /*7000*/  @!P4 IMAD.MOV R2, RZ, RZ, -R2 ;  /* 0x000000ffff02c224 */ /* 0x000fe400078e0a02 */
[----:B------:R-:W-:Y:S01]  /*7010*/  @!P2 IMAD.IADD R20, R20, 0x1, -R3 ;  /* 0x000000011414a824 */ /* 0x000fe200078e0a03 */
[----:B------:R-:W-:Y:S01]  /*7020*/  STL [R1+0x42c], R9 ;  /* 0x00042c0901007387 */ /* 0x000fe20000100800 */
[----:B------:R-:W-:Y:S01]  /*7030*/  IMAD.MOV R25, RZ, RZ, -R25 ;  /* 0x000000ffff197224 */ /* 0x000fe200078e0a19 */
[----:B------:R-:W-:Y:S01]  /*7040*/  ISETP.GE.AND P2, PT, R17, RZ, PT ;  /* 0x000000ff1100720c */ /* 0x000fe20003f46270 */
[--C-:B------:R-:W-:Y:S01]  /*7050*/  @!P3 IMAD.IADD R19, R19, 0x1, -R3.reuse ;  /* 0x000000011313b824 */ /* 0x100fe200078e0a03 */
[C---:B------:R-:W-:Y:S01]  /*7060*/  ISETP.GT.U32.AND P3, PT, R3.reuse, R14, PT ;  /* 0x0000000e0300720c */ /* 0x040fe20003f64070 */
[----:B------:R-:W-:Y:S01]  /*7070*/  @!P6 IMAD.IADD R22, R22, 0x1, -R3 ;  /* 0x000000011616e824 */ /* 0x000fe200078e0a03 */
[----:B------:R1:W-:Y:S01]  /*7080*/  STL [R1+0x45c], R2 ;  /* 0x00045c0201007387 */ /* 0x0003e20000100800 */
[C---:B------:R-:W-:Y:S01]  /*7090*/  IMAD R23, R3.reuse, R25, R23 ;  /* 0x0000001903177224 */ /* 0x040fe200078e0217 */
[C---:B------:R-:W-:Y:S01]  /*70a0*/  ISETP.GT.U32.AND P6, PT, R3.reuse, R20, PT ;  /* 0x000000140300720c */ /* 0x040fe20003fc4070 */
[----:B------:R-:W-:Y:S01]  /*70b0*/  IMAD.HI.U32 R26, R4, R13, RZ ;  /* 0x0000000d041a7227 */ /* 0x000fe200078e00ff */
[----:B------:R-:W-:-:S02]  /*70c0*/  ISETP.GT.U32.AND P5, PT, R3, R19, PT ;  /* 0x000000130300720c */ /* 0x000fc40003fa4070 */
[C---:B------:R-:W-:Y:S01]  /*70d0*/  ISETP.GT.U32.AND P4, PT, R3.reuse, R22, PT ;  /* 0x000000160300720c */ /* 0x040fe20003f84070 */
[----:B------:R-:W-:Y:S02]  /*70e0*/  IMAD.MOV R26, RZ, RZ, -R26 ;  /* 0x000000ffff1a7224 */ /* 0x000fe400078e0a1a */
[C---:B------:R-:W-:Y:S02]  /*70f0*/  VIADD R21, R0.reuse, 0x183 ;  /* 0x0000018300157836 */ /* 0x040fe40000000000 */
[----:B-1----:R-:W-:Y:S02]  /*7100*/  IMAD.MOV.U32 R2, RZ, RZ, R10 ;  /* 0x000000ffff027224 */ /* 0x002fe400078e000a */
[C---:B------:R-:W-:Y:S01]  /*7110*/  IMAD R13, R3.reuse, R26, R13 ;  /* 0x0000001a030d7224 */ /* 0x040fe200078e020d */
[----:B------:R-:W-:Y:S01]  /*7120*/  IABS R5, R21 ;  /* 0x0000001500057213 */ /* 0x000fe20000000000 */
[----:B------:R-:W-:Y:S01]  /*7130*/  @!P0 IMAD.MOV R2, RZ, RZ, -R2 ;  /* 0x000000ffff028224 */ /* 0x000fe200078e0a02 */
[----:B------:R-:W-:Y:S01]  /*7140*/  ISETP.GT.U32.AND P0, PT, R3, R23, PT ;  /* 0x000000170300720c */ /* 0x000fe20003f04070 */
[----:B------:R-:W-:-:S02]  /*7150*/  VIADD R17, R0, 0x182 ;  /* 0x0000018200117836 */ /* 0x000fc40000000000 */
[--C-:B------:R-:W-:Y:S01]  /*7160*/  @!P3 IMAD.IADD R14, R14, 0x1, -R3.reuse ;  /* 0x000000010e0eb824 */ /* 0x100fe200078e0a03 */
[----:B------:R-:W-:Y:S01]  /*7170*/  ISETP.GE.AND P3, PT, R18, RZ, PT ;  /* 0x000000ff1200720c */ /* 0x000fe20003f66270 */
[--C-:B------:R-:W-:Y:S01]  /*7180*/  @!P6 IMAD.IADD R20, R20, 0x1, -R3.reuse ;  /* 0x000000011414e824 */ /* 0x100fe200078e0a03 */
[----:B------:R-:W-:Y:S01]  /*7190*/  ISETP.GT.U32.AND P6, PT, R3, R13, PT ;  /* 0x0000000d0300720c */ /* 0x000fe20003fc4070 */
[--C-:B------:R-:W-:Y:S01]  /*71a0*/  @!P5 IMAD.IADD R19, R19, 0x1, -R3.reuse ;  /* 0x000000011313d824 */ /* 0x100fe200078e0a03 */
[----:B------:R-:W-:Y:S01]  /*71b0*/  IABS R10, R17 ;  /* 0x00000011000a7213 */ /* 0x000fe20000000000 */
[----:B------:R-:W-:Y:S01]  /*71c0*/  IMAD.MOV.U32 R9, RZ, RZ, R14 ;  /* 0x000000ffff097224 */ /* 0x000fe200078e000e */
[----:B------:R-:W-:Y:S01]  /*71d0*/  ISETP.GE.AND P5, PT, R16, RZ, PT ;  /* 0x000000ff1000720c */ /* 0x000fe20003fa6270 */
[----:B------:R-:W-:Y:S01]  /*71e0*/  IMAD.HI.U32 R16, R4, R5, RZ ;  /* 0x0000000504107227 */ /* 0x000fe200078e00ff */
[----:B------:R1:W-:Y:S03]  /*71f0*/  STL [R1+0x458], R2 ;  /* 0x0004580201007387 */ /* 0x0003e60000100800 */
[----:B------:R-:W-:Y:S01]  /*7200*/  @!P0 IMAD.IADD R23, R23, 0x1, -R3 ;  /* 0x0000000117178824 */ /* 0x000fe200078e0a03 */
[----:B------:R-:W-:Y:S01]  /*7210*/  ISETP.GE.AND P0, PT, R12, RZ, PT ;  /* 0x000000ff0c00720c */ /* 0x000fe20003f06270 */
[----:B------:R-:W-:-:S02]  /*7220*/  @!P1 IMAD.MOV R9, RZ, RZ, -R9 ;  /* 0x000000ffff099224 */ /* 0x000fc400078e0a09 */
[----:B------:R-:W-:Y:S01]  /*7230*/  IMAD.HI.U32 R11, R4, R10, RZ ;  /* 0x0000000a040b7227 */ /* 0x000fe200078e00ff */
[----:B------:R-:W-:Y:S02]  /*7240*/  ISETP.GT.U32.AND P1, PT, R3, R23, PT ;  /* 0x000000170300720c */ /* 0x000fe40003f24070 */
[----:B------:R2:W-:Y:S01]  /*7250*/  STL [R1+0x494], R9 ;  /* 0x0004940901007387 */ /* 0x0005e20000100800 */
[----:B-1----:R-:W-:Y:S02]  /*7260*/  IMAD.MOV.U32 R2, RZ, RZ, R20 ;  /* 0x000000ffff027224 */ /* 0x002fe400078e0014 */
[----:B------:R-:W-:Y:S02]  /*7270*/  IMAD.MOV R12, RZ, RZ, -R16 ;  /* 0x000000ffff0c7224 */ /* 0x000fe400078e0a10 */
[----:B------:R-:W-:Y:S02]  /*7280*/  @!P2 IMAD.MOV R2, RZ, RZ, -R2 ;  /* 0x000000ffff02a224 */ /* 0x000fe400078e0a02 */
[----:B------:R-:W-:Y:S01]  /*7290*/  @!P4 IMAD.IADD R22, R22, 0x1, -R3 ;  /* 0x000000011616c824 */ /* 0x000fe200078e0a03 */
[----:B------:R-:W-:Y:S01]  /*72a0*/  ISETP.GE.AND P4, PT, R15, RZ, PT ;  /* 0x000000ff0f00720c */ /* 0x000fe20003f86270 */
[----:B------:R-:W-:Y:S01]  /*72b0*/  IMAD.MOV R11, RZ, RZ, -R11 ;  /* 0x000000ffff0b7224 */ /* 0x000fe200078e0a0b */
[----:B------:R1:W-:Y:S01]  /*72c0*/  STL [R1+0x490], R2 ;  /* 0x0004900201007387 */ /* 0x0003e20000100800 */
[----:B------:R-:W-:-:S02]  /*72d0*/  IMAD R12, R3, R12, R5 ;  /* 0x0000000c030c7224 */ /* 0x000fc400078e0205 */
[----:B--2---:R-:W-:Y:S02]  /*72e0*/  IMAD.MOV.U32 R9, RZ, RZ, R19 ;  /* 0x000000ffff097224 */ /* 0x004fe400078e0013 */
[----:B------:R-:W-:Y:S01]  /*72f0*/  @!P6 IMAD.IADD R13, R13, 0x1, -R3 ;  /* 0x000000010d0de824 */ /* 0x000fe200078e0a03 */
[----:B------:R-:W-:Y:S01]  /*7300*/  ISETP.GE.AND P6, PT, R21, RZ, PT ;  /* 0x000000ff1500720c */ /* 0x000fe20003fc6270 */
[C---:B------:R-:W-:Y:S02]  /*7310*/  IMAD R10, R3.reuse, R11, R10 ;  /* 0x0000000b030a7224 */ /* 0x040fe400078e020a */
[----:B------:R-:W-:Y:S01]  /*7320*/  @!P3 IMAD.MOV R9, RZ, RZ, -R9 ;  /* 0x000000ffff09b224 */ /* 0x000fe200078e0a09 */
[C---:B------:R-:W-:Y:S01]  /*7330*/  ISETP.GT.U32.AND P3, PT, R3.reuse, R12, PT ;  /* 0x0000000c0300720c */ /* 0x040fe20003f64070 */
[----:B-1----:R-:W-:Y:S01]  /*7340*/  IMAD.MOV.U32 R2, RZ, RZ, R22 ;  /* 0x000000ffff027224 */ /* 0x002fe200078e0016 */
[C---:B------:R-:W-:Y:S01]  /*7350*/  ISETP.GT.U32.AND P2, PT, R3.reuse, R13, PT ;  /* 0x0000000d0300720c */ /* 0x040fe20003f44070 */
[C---:B------:R-:W-:Y:S01]  /*7360*/  VIADD R5, R0.reuse, 0x180 ;  /* 0x0000018000057836 */ /* 0x040fe20000000000 */
[----:B------:R-:W-:Y:S01]  /*7370*/  STL [R1+0x4b8], R9 ;  /* 0x0004b80901007387 */ /* 0x000fe20000100800 */
[----:B------:R-:W-:Y:S01]  /*7380*/  @!P5 IMAD.MOV R2, RZ, RZ, -R2 ;  /* 0x000000ffff02d224 */ /* 0x000fe200078e0a02 */
[----:B------:R-:W-:Y:S01]  /*7390*/  ISETP.GT.U32.AND P5, PT, R3, R10, PT ;  /* 0x0000000a0300720c */ /* 0x000fe20003fa4070 */
[----:B------:R-:W-:Y:S01]  /*73a0*/  @!P1 IMAD.IADD R23, R23, 0x1, -R3 ;  /* 0x0000000117179824 */ /* 0x000fe200078e0a03 */
[----:B------:R-:W-:Y:S01]  /*73b0*/  IABS R14, R5 ;  /* 0x00000005000e7213 */ /* 0x000fe20000000000 */
[C---:B------:R-:W-:Y:S01]  /*73c0*/  VIADD R11, R0.reuse, 0x181 ;  /* 0x00000181000b7836 */ /* 0x040fe20000000000 */
[----:B------:R1:W-:Y:S01]  /*73d0*/  STL [R1+0x4b0], R2 ;  /* 0x0004b00201007387 */ /* 0x0003e20000100800 */
[----:B------:R-:W-:Y:S01]  /*73e0*/  ISETP.GE.AND P1, PT, R17, RZ, PT ;  /* 0x000000ff1100720c */ /* 0x000fe20003f26270 */
[----:B------:R-:W-:-:S02]  /*73f0*/  VIADD R17, R0, 0x17f ;  /* 0x0000017f00117836 */ /* 0x000fc40000000000 */
[--C-:B------:R-:W-:Y:S01]  /*7400*/  @!P3 IMAD.IADD R12, R12, 0x1, -R3.reuse ;  /* 0x000000010c0cb824 */ /* 0x100fe200078e0a03 */
[----:B------:R-:W-:Y:S01]  /*7410*/  IABS R18, R11 ;  /* 0x0000000b00127213 */ /* 0x000fe20000000000 */
[----:B------:R-:W-:Y:S01]  /*7420*/  @!P2 IMAD.IADD R13, R13, 0x1, -R3 ;  /* 0x000000010d0da824 */ /* 0x000fe200078e0a03 */
[----:B------:R-:W-:Y:S01]  /*7430*/  ISETP.GE.AND P2, PT, R11, RZ, PT ;  /* 0x000000ff0b00720c */ /* 0x000fe20003f46270 */
[----:B------:R-:W-:Y:S01]  /*7440*/  IMAD.MOV.U32 R11, RZ, RZ, R14 ;  /* 0x000000ffff0b7224 */ /* 0x000fe200078e000e */
[----:B------:R-:W-:Y:S01]  /*7450*/  ISETP.GE.AND P3, PT, R5, RZ, PT ;  /* 0x000000ff0500720c */ /* 0x000fe20003f66270 */
[----:B-1----:R-:W-:Y:S02]  /*7460*/  IMAD.MOV.U32 R2, RZ, RZ, R23 ;  /* 0x000000ffff027224 */ /* 0x002fe400078e0017 */
[----:B------:R-:W-:Y:S01]  /*7470*/  @!P5 IMAD.IADD R10, R10, 0x1, -R3 ;  /* 0x000000010a0ad824 */ /* 0x000fe200078e0a03 */
[----:B------:R-:W-:Y:S01]  /*7480*/  ISETP.GT.U32.AND P5, PT, R3, R12, PT ;  /* 0x0000000c0300720c */ /* 0x000fe20003fa4070 */
[----:B------:R-:W-:-:S02]  /*7490*/  @!P4 IMAD.MOV R2, RZ, RZ, -R2 ;  /* 0x000000ffff02c224 */ /* 0x000fc400078e0a02 */
[C---:B------:R-:W-:Y:S01]  /*74a0*/  IMAD.HI.U32 R14, R4.reuse, R18, RZ ;  /* 0x00000012040e7227 */ /* 0x040fe200078e00ff */
[----:B------:R-:W-:Y:S02]  /*74b0*/  ISETP.GT.U32.AND P4, PT, R3, R10, PT ;  /* 0x0000000a0300720c */ /* 0x000fe40003f84070 */
[----:B------:R1:W-:Y:S01]  /*74c0*/  STL [R1+0x4b4], R2 ;  /* 0x0004b40201007387 */ /* 0x0003e20000100800 */
[----:B------:R-:W-:-:S04]  /*74d0*/  IMAD.HI.U32 R5, R4, R11, RZ ;  /* 0x0000000b04057227 */ /* 0x000fc800078e00ff */
[----:B------:R-:W-:Y:S02]  /*74e0*/  IMAD.MOV R5, RZ, RZ, -R5 ;  /* 0x000000ffff057224 */ /* 0x000fe400078e0a05 */
[----:B------:R-:W-:Y:S02]  /*74f0*/  @!P5 IMAD.IADD R12, R12, 0x1, -R3 ;  /* 0x000000010c0cd824 */ /* 0x000fe400078e0a03 */
[----:B------:R-:W-:Y:S02]  /*7500*/  IMAD R11, R3, R5, R11 ;  /* 0x00000005030b7224 */ /* 0x000fe400078e020b */
[----:B-1----:R-:W-:Y:S02]  /*7510*/  IMAD.MOV.U32 R2, RZ, RZ, R13 ;  /* 0x000000ffff027224 */ /* 0x002fe400078e000d */
[----:B------:R-:W-:Y:S02]  /*7520*/  IMAD.MOV R13, RZ, RZ, -R14 ;  /* 0x000000ffff0d7224 */ /* 0x000fe400078e0a0e */
[----:B------:R-:W-:-:S02]  /*7530*/  IMAD.MOV.U32 R9, RZ, RZ, R12 ;  /* 0x000000ffff097224 */ /* 0x000fc400078e000c */
[C---:B------:R-:W-:Y:S02]  /*7540*/  IMAD R18, R3.reuse, R13, R18 ;  /* 0x0000000d03127224 */ /* 0x040fe400078e0212 */
[----:B------:R-:W-:Y:S01]  /*7550*/  @!P6 IMAD.MOV R9, RZ, RZ, -R9 ;  /* 0x000000ffff09e224 */ /* 0x000fe200078e0a09 */
[C---:B------:R-:W-:Y:S01]  /*7560*/  ISETP.GT.U32.AND P6, PT, R3.reuse, R11, PT ;  /* 0x0000000b0300720c */ /* 0x040fe20003fc4070 */
[----:B------:R-:W-:Y:S01]  /*7570*/  @!P0 IMAD.MOV R2, RZ, RZ, -R2 ;  /* 0x000000ffff028224 */ /* 0x000fe200078e0a02 */
[----:B------:R-:W-:Y:S01]  /*7580*/  ISETP.GT.U32.AND P5, PT, R3, R18, PT ;  /* 0x000000120300720c */ /* 0x000fe20003fa4070 */
[----:B------:R-:W-:Y:S01]  /*7590*/  @!P4 IMAD.IADD R10, R10, 0x1, -R3 ;  /* 0x000000010a0ac824 */ /* 0x000fe200078e0a03 */
[----:B------:R-:W-:Y:S01]  /*75a0*/  ISETP.GE.AND P0, PT, R17, RZ, PT ;  /* 0x000000ff1100720c */ /* 0x000fe20003f06270 */
[C---:B------:R-:W-:Y:S01]  /*75b0*/  VIADD R16, R0.reuse, 0x17d ;  /* 0x0000017d00107836 */ /* 0x040fe20000000000 */
[----:B------:R-:W-:Y:S01]  /*75c0*/  IABS R17, R17 ;  /* 0x0000001100117213 */ /* 0x000fe20000000000 */
[----:B------:R1:W-:Y:S01]  /*75d0*/  STL [R1+0x4e4], R2 ;  /* 0x0004e40201007387 */ /* 0x0003e20000100800 */
[----:B------:R-:W-:-:S02]  /*75e0*/  VIADD R14, R0, 0x17e ;  /* 0x0000017e000e7836 */ /* 0x000fc40000000000 */
[----:B------:R-:W-:Y:S01]  /*75f0*/  VIADD R5, R0, 0x17c ;  /* 0x0000017c00057836 */ /* 0x000fe20000000000 */
[----:B------:R-:W-:Y:S01]  /*7600*/  STL [R1+0x4e8], R9 ;  /* 0x0004e80901007387 */ /* 0x000fe20000100800 */
[----:B------:R-:W-:Y:S01]  /*7610*/  IMAD.HI.U32 R13, R4, R17, RZ ;  /* 0x00000011040d7227 */ /* 0x000fe200078e00ff */
[----:B------:R-:W-:Y:S02]  /*7620*/  ISETP.GE.AND P4, PT, R14, RZ, PT ;  /* 0x000000ff0e00720c */ /* 0x000fe40003f86270 */
[----:B------:R-:W-:Y:S01]  /*7630*/  IABS R14, R14 ;  /* 0x0000000e000e7213 */ /* 0x000fe20000000000 */
[----:B------:R-:W-:Y:S01]  /*7640*/  @!P5 IMAD.IADD R18, R18, 0x1, -R3 ;  /* 0x000000011212d824 */ /* 0x000fe200078e0a03 */
[----:B------:R-:W-:Y:S01]  /*7650*/  IABS R15, R5 ;  /* 0x00000005000f7213 */ /* 0x000fe20000000000 */
[----:B-1----:R-:W-:Y:S02]  /*7660*/  IMAD.MOV.U32 R2, RZ, RZ, R10 ;  /* 0x000000ffff027224 */ /* 0x002fe400078e000a */
[----:B------:R-:W-:Y:S01]  /*7670*/  IMAD.MOV R12, RZ, RZ, -R13 ;  /* 0x000000ffff0c7224 */ /* 0x000fe200078e0a0d */
[----:B------:R-:W-:Y:S01]  /*7680*/  ISETP.GT.U32.AND P5, PT, R3, R18, PT ;  /* 0x000000120300720c */ /* 0x000fe20003fa4070 */
[----:B------:R-:W-:Y:S01]  /*7690*/  @!P1 IMAD.MOV R2, RZ, RZ, -R2 ;  /* 0x000000ffff029224 */ /* 0x000fe200078e0a02 */
[----:B------:R-:W-:Y:S01]  /*76a0*/  ISETP.GE.AND P1, PT, R16, RZ, PT ;  /* 0x000000ff1000720c */ /* 0x000fe20003f26270 */
[----:B------:R-:W-:Y:S01]  /*76b0*/  @!P6 IMAD.IADD R11, R11, 0x1, -R3 ;  /* 0x000000010b0be824 */ /* 0x000fe200078e0a03 */
[----:B------:R-:W-:Y:S01]  /*76c0*/  IABS R16, R16 ;  /* 0x0000001000107213 */ /* 0x000fe20000000000 */
[C---:B------:R-:W-:Y:S01]  /*76d0*/  IMAD R17, R3.reuse, R12, R17 ;  /* 0x0000000c03117224 */ /* 0x040fe200078e0211 */
[----:B------:R1:W-:Y:S01]  /*76e0*/  STL [R1+0x5f8], R2 ;  /* 0x0005f80201007387 */ /* 0x0003e20000100800 */
[----:B------:R-:W-:Y:S01]  /*76f0*/  IMAD.HI.U32 R10, R4, R14, RZ ;  /* 0x0000000e040a7227 */ /* 0x000fe200078e00ff */
[----:B------:R-:W-:-:S03]  /*7700*/  ISETP.GT.U32.AND P6, PT, R3, R11, PT ;  /* 0x0000000b0300720c */ /* 0x000fc60003fc4070 */
[----:B------:R-:W-:-:S04]  /*7710*/  IMAD.HI.U32 R12, R4, R16, RZ ;  /* 0x00000010040c7227 */ /* 0x000fc800078e00ff */
[----:B------:R-:W-:Y:S01]  /*7720*/  @!P5 IMAD.IADD R18, R18, 0x1, -R3 ;  /* 0x000000011212d824 */ /* 0x000fe200078e0a03 */
[----:B------:R-:W-:Y:S01]  /*7730*/  ISETP.GT.U32.AND P5, PT, R3, R17, PT ;  /* 0x000000110300720c */ /* 0x000fe20003fa4070 */
[----:B------:R-:W-:-:S04]  /*7740*/  IMAD.HI.U32 R13, R4, R15, RZ ;  /* 0x0000000f040d7227 */ /* 0x000fc800078e00ff */
[----:B------:R-:W-:Y:S02]  /*7750*/  IMAD.MOV R12, RZ, RZ, -R12 ;  /* 0x000000ffff0c7224 */ /* 0x000fe400078e0a0c */
[----:B------:R-:W-:Y:S02]  /*7760*/  IMAD.MOV R10, RZ, RZ, -R10 ;  /* 0x000000ffff0a7224 */ /* 0x000fe400078e0a0a */
[----:B------:R-:W-:Y:S02]  /*7770*/  IMAD.MOV R13, RZ, RZ, -R13 ;  /* 0x000000ffff0d7224 */ /* 0x000fe400078e0a0d */
[C---:B------:R-:W-:Y:S02]  /*7780*/  IMAD R16, R3.reuse, R12, R16 ;  /* 0x0000000c03107224 */ /* 0x040fe400078e0210 */
[----:B------:R-:W-:Y:S02]  /*7790*/  IMAD R14, R3, R10, R14 ;  /* 0x0000000a030e7224 */ /* 0x000fe400078e020e */
        /* <DEDUP_REMOVED lines=8> */
[C---:B------:R-:W-:Y:S01]  /*7820*/  VIADD R23, R0.reuse, 0x17b ;  /* 0x0000017b00177836 */ /* 0x040fe20000000000 */
[----:B------:R1:W-:Y:S01]  /*7830*/  STL [R1+0x524], R2 ;  /* 0x0005240201007387 */ /* 0x0003e20000100800 */
[----:B------:R-:W-:-:S02]  /*7840*/  VIADD R20, R0, 0x17a ;  /* 0x0000017a00147836 */ /* 0x000fc40000000000 */
[----:B------:R-:W-:Y:S01]  /*7850*/  VIADD R13, R0, 0x179 ;  /* 0x00000179000d7836 */ /* 0x000fe20000000000 */
[----:B------:R-:W-:Y:S02]  /*7860*/  IABS R10, R23 ;  /* 0x00000017000a7213 */ /* 0x000fe40000000000 */
[----:B------:R-:W-:Y:S01]  /*7870*/  IABS R19, R20 ;  /* 0x0000001400137213 */ /* 0x000fe20000000000 */
[--C-:B------:R-:W-:Y:S01]  /*7880*/  @!P6 IMAD.IADD R16, R16, 0x1, -R3.reuse ;  /* 0x000000011010e824 */ /* 0x100fe200078e0a03 */
[----:B------:R-:W-:Y:S01]  /*7890*/  IABS R22, R13 ;  /* 0x0000000d00167213 */ /* 0x000fe20000000000 */
[--C-:B------:R-:W-:Y:S01]  /*78a0*/  @!P2 IMAD.IADD R14, R14, 0x1, -R3.reuse ;  /* 0x000000010e0ea824 */ /* 0x100fe200078e0a03 */
[----:B------:R-:W-:Y:S01]  /*78b0*/  ISETP.GT.U32.AND P2, PT, R3, R17, PT ;  /* 0x000000110300720c */ /* 0x000fe20003f44070 */
[----:B------:R-:W-:Y:S01]  /*78c0*/  @!P5 IMAD.IADD R15, R15, 0x1, -R3 ;  /* 0x000000010f0fd824 */ /* 0x000fe200078e0a03 */
[C---:B------:R-:W-:Y:S01]  /*78d0*/  ISETP.GT.U32.AND P5, PT, R3.reuse, R16, PT ;  /* 0x000000100300720c */ /* 0x040fe20003fa4070 */
[----:B-1----:R-:W-:Y:S01]  /*78e0*/  IMAD.MOV.U32 R2, RZ, RZ, R11 ;  /* 0x000000ffff027224 */ /* 0x002fe200078e000b */
[----:B------:R-:W-:Y:S01]  /*78f0*/  ISETP.GT.U32.AND P6, PT, R3, R14, PT ;  /* 0x0000000e0300720c */ /* 0x000fe20003fc4070 */
[----:B------:R-:W-:-:S04]  /*7900*/  IMAD.HI.U32 R12, R4, R10, RZ ;  /* 0x0000000a040c7227 */ /* 0x000fc800078e00ff */
[----:B------:R-:W-:-:S04]  /*7910*/  IMAD.HI.U32 R11, R4, R19, RZ ;  /* 0x00000013040b7227 */ /* 0x000fc800078e00ff */
[----:B------:R-:W-:Y:S02]  /*7920*/  IMAD.MOV R12, RZ, RZ, -R12 ;  /* 0x000000ffff0c7224 */ /* 0x000fe400078e0a0c */
        /* <DEDUP_REMOVED lines=82> */
[----:B------:R-:W-:Y:S02]  /*7e50*/  VIADD R10, R0, 0x173 ;  /* 0x00000173000a7836 */ /* 0x000fe40000000000 */
[----:B------:R-:W-:Y:S01]  /*7e60*/  @!P2 IMAD.MOV R9, RZ, RZ, -R9 ;  /* 0x000000ffff09a224 */ /* 0x000fe200078e0a09 */
[----:B------:R-:W-:Y:S01]  /*7e70*/  ISETP.GT.U32.AND P2, PT, R3, R11, PT ;  /* 0x0000000b0300720c */ /* 0x000fe20003f44070 */
[--C-:B------:R-:W-:Y:S01]  /*7e80*/  @!P3 IMAD.IADD R21, R21, 0x1, -R3.reuse ;  /* 0x000000011515b824 */ /* 0x100fe200078e0a03 */
[----:B------:R-:W-:Y:S01]  /*7e90*/  IABS R14, R10 ;  /* 0x0000000a000e7213 */ /* 0x000fe20000000000 */
[----:B------:R-:W-:Y:S01]  /*7ea0*/  @!P6 IMAD.IADD R17, R17, 0x1, -R3 ;  /* 0x000000011111e824 */ /* 0x000fe200078e0a03 */
[----:B------:R2:W-:Y:S01]  /*7eb0*/  STL [R1+0x530], R9 ;  /* 0x0005300901007387 */ /* 0x0005e20000100800 */
        /* <DEDUP_REMOVED lines=9> */
[----:B------:R-:W-:-:S03]  /*7f50*/  IMAD.HI.U32 R5, R4, R14, RZ ;  /* 0x0000000e04057227 */ /* 0x000fc600078e00ff */
[----:B------:R1:W-:Y:S01]  /*7f60*/  STL [R1+0x534], R2 ;  /* 0x0005340201007387 */ /* 0x0003e20000100800 */
[----:B------:R-:W-:Y:S02]  /*7f70*/  IMAD.MOV R23, RZ, RZ, -R23 ;  /* 0x000000ffff177224 */ /* 0x000fe400078e0a17 */
[----:B------:R-:W-:Y:S01]  /*7f80*/  @!P0 IMAD.MOV R9, RZ, RZ, -R9 ;  /* 0x000000ffff098224 */ /* 0x000fe200078e0a09 */
[----:B------:R-:W-:Y:S01]  /*7f90*/  ISETP.GE.AND P0, PT, R15, RZ, PT ;  /* 0x000000ff0f00720c */ /* 0x000fe20003f06270 */
[C---:B------:R-:W-:Y:S02]  /*7fa0*/  IMAD R15, R3.reuse, R19, R16 ;  /* 0x00000013030f7224 */ /* 0x040fe400078e0210 */
[----:B------:R-:W-:Y:S01]  /*7fb0*/  IMAD.MOV R5, RZ, RZ, -R5 ;  /* 0x000000ffff057224 */ /* 0x000fe200078e0a05 */
[----:B------:R-:W-:Y:S01]  /*7fc0*/  STL [R1+0x538], R9 ;  /* 0x0005380901007387 */ /* 0x000fe20000100800 */
[----:B------:R-:W-:Y:S02]  /*7fd0*/  IMAD R18, R3, R23, R18 ;  /* 0x0000001703127224 */ /* 0x000fe400078e0212 */
[----:B-1----:R-:W-:-:S02]  /*7fe0*/  IMAD.MOV.U32 R2, RZ, RZ, R20 ;  /* 0x000000ffff027224 */ /* 0x002fc400078e0014 */
[--C-:B------:R-:W-:Y:S01]  /*7ff0*/  @!P2 IMAD.IADD R11, R11, 0x1, -R3.reuse ;  /* 0x000000010b0ba824 */ /* 0x100fe200078e0a03 */
[C---:B------:R-:W-:Y:S01]  /*8000*/  ISETP.GT.U32.AND P2, PT, R3.reuse, R15, PT ;  /* 0x0000000f0300720c */ /* 0x040fe20003f44070 */
[C---:B------:R-:W-:Y:S01]  /*8010*/  IMAD R14, R3.reuse, R5, R14 ;  /* 0x00000005030e7224 */ /* 0x040fe200078e020e */
[----:B------:R-:W-:Y:S01]  /*8020*/  ISETP.GT.U32.AND P1, PT, R3, R18, PT ;  /* 0x000000120300720c */ /* 0x000fe20003f24070 */
[----:B------:R-:W-:Y:S02]  /*8030*/  @!P4 IMAD.MOV R2, RZ, RZ, -R2 ;  /* 0x000000ffff02c224 */ /* 0x000fe400078e0a02 */
[----:B------:R-:W-:Y:S01]  /*8040*/  @!P5 IMAD.IADD R17, R17, 0x1, -R3 ;  /* 0x000000011111d824 */ /* 0x000fe200078e0a03 */
[----:B------:R-:W-:Y:S01]  /*8050*/  ISETP.GT.U32.AND P4, PT, R3, R14, PT ;  /* 0x0000000e0300720c */ /* 0x000fe20003f84070 */
[----:B------:R-:W-:Y:S01]  /*8060*/  VIADD R12, R0, 0x171 ;  /* 0x00000171000c7836 */ /* 0x000fe20000000000 */
[----:B------:R1:W-:Y:S01]  /*8070*/  STL [R1+0x53c], R2 ;  /* 0x00053c0201007387 */ /* 0x0003e20000100800 */
[----:B------:R-:W-:Y:S01]  /*8080*/  ISETP.GE.AND P5, PT, R10, RZ, PT ;  /* 0x000000ff0a00720c */ /* 0x000fe20003fa6270 */
[----:B------:R-:W-:-:S02]  /*8090*/  VIADD R10, R0, 0x170 ;  /* 0x00000170000a7836 */ /* 0x000fc40000000000 */
[----:B------:R-:W-:Y:S01]  /*80a0*/  IABS R5, R12 ;  /* 0x0000000c00057213 */ /* 0x000fe20000000000 */
[--C-:B------:R-:W-:Y:S02]  /*80b0*/  @!P2 IMAD.IADD R15, R15, 0x1, -R3.reuse ;  /* 0x000000010f0fa824 */ /* 0x100fe400078e0a03 */
[----:B------:R-:W-:Y:S01]  /*80c0*/  @!P1 IMAD.IADD R18, R18, 0x1, -R3 ;  /* 0x0000000112129824 */ /* 0x000fe200078e0a03 */
[----:B------:R-:W-:Y:S01]  /*80d0*/  ISETP.GE.AND P1, PT, R13, RZ, PT ;  /* 0x000000ff0d00720c */ /* 0x000fe20003f26270 */
[----:B------:R-:W-:Y:S01]  /*80e0*/  IMAD.HI.U32 R16, R4, R5, RZ ;  /* 0x0000000504107227 */ /* 0x000fe200078e00ff */
[----:B------:R-:W-:-:S03]  /*80f0*/  ISETP.GT.U32.AND P2, PT, R3, R15, PT ;  /* 0x0000000f0300720c */ /* 0x000fc60003f44070 */
[----:B-1----:R-:W-:Y:S01]  /*8100*/  IMAD.MOV.U32 R2, RZ, RZ, R17 ;  /* 0x000000ffff027224 */ /* 0x002fe200078e0011 */
[----:B------:R-:W-:Y:S01]  /*8110*/  IABS R17, R10 ;  /* 0x0000000a00117213 */ /* 0x000fe20000000000 */
[----:B------:R-:W-:Y:S01]  /*8120*/  @!P4 IMAD.IADD R14, R14, 0x1, -R3 ;  /* 0x000000010e0ec824 */ /* 0x000fe200078e0a03 */
[C---:B------:R-:W-:Y:S01]  /*8130*/  ISETP.GT.U32.AND P4, PT, R3.reuse, R18, PT ;  /* 0x000000120300720c */ /* 0x040fe20003f84070 */
[----:B------:R-:W-:Y:S02]  /*8140*/  @!P3 IMAD.MOV R2, RZ, RZ, -R2 ;  /* 0x000000ffff02b224 */ /* 0x000fe400078e0a02 */
[----:B------:R-:W-:Y:S01]  /*8150*/  IMAD.MOV R16, RZ, RZ, -R16 ;  /* 0x000000ffff107224 */ /* 0x000fe200078e0a10 */
[C---:B------:R-:W-:Y:S01]  /*8160*/  ISETP.GT.U32.AND P3, PT, R3.reuse, R14, PT ;  /* 0x0000000e0300720c */ /* 0x040fe20003f64070 */
[----:B------:R-:W-:Y:S01]  /*8170*/  VIADD R13, R0, 0x16f ;  /* 0x0000016f000d7836 */ /* 0x000fe20000000000 */
[----:B------:R1:W-:Y:S01]  /*8180*/  STL [R1+0x54c], R2 ;  /* 0x00054c0201007387 */ /* 0x0003e20000100800 */
[----:B------:R-:W-:-:S02]  /*8190*/  IMAD R5, R3, R16, R5 ;  /* 0x0000001003057224 */ /* 0x000fc400078e0205 */
[--C-:B------:R-:W-:Y:S01]  /*81a0*/  @!P2 IMAD.IADD R15, R15, 0x1, -R3.reuse ;  /* 0x000000010f0fa824 */ /* 0x100fe200078e0a03 */
[----:B------:R-:W-:Y:S01]  /*81b0*/  IABS R16, R13 ;  /* 0x0000000d00107213 */ /* 0x000fe20000000000 */
[----:B------:R-:W-:Y:S02]  /*81c0*/  VIADD R23, R0, 0x15c ;  /* 0x0000015c00177836 */ /* 0x000fe40000000000 */
[----:B------:R-:W-:Y:S01]  /*81d0*/  @!P4 IMAD.IADD R18, R18, 0x1, -R3 ;  /* 0x000000011212c824 */ /* 0x000fe200078e0a03 */
[----:B------:R-:W-:Y:S01]  /*81e0*/  ISETP.GT.U32.AND P4, PT, R3, R5, PT ;  /* 0x000000050300720c */ /* 0x000fe20003f84070 */
[----:B------:R-:W-:Y:S01]  /*81f0*/  IMAD.HI.U32 R20, R4, R16, RZ ;  /* 0x0000001004147227 */ /* 0x000fe200078e00ff */
[----:B------:R-:W-:-:S03]  /*8200*/  IABS R24, R23 ;  /* 0x0000001700187213 */ /* 0x000fc60000000000 */
[----:B-1----:R-:W-:Y:S02]  /*8210*/  IMAD.MOV.U32 R2, RZ, RZ, R11 ;  /* 0x000000ffff027224 */ /* 0x002fe400078e000b */
        /* <DEDUP_REMOVED lines=9> */
[----:B------:R-:W-:Y:S01]  /*82b0*/  IMAD.MOV R20, RZ, RZ, -R20 ;  /* 0x000000ffff147224 */ /* 0x000fe200078e0a14 */
[----:B------:R1:W-:Y:S01]  /*82c0*/  STL [R1+0x550], R2 ;  /* 0x0005500201007387 */ /* 0x0003e20000100800 */
[----:B------:R-:W-:Y:S01]  /*82d0*/  @!P4 IMAD.IADD R5, R5, 0x1, -R3 ;  /* 0x000000010505c824 */ /* 0x000fe200078e0a03 */
[----:B------:R-:W-:Y:S01]  /*82e0*/  IABS R12, R10 ;  /* 0x0000000a000c7213 */ /* 0x000fe20000000000 */
[----:B------:R-:W-:Y:S01]  /*82f0*/  IMAD R16, R3, R20, R16 ;  /* 0x0000001403107224 */ /* 0x000fe200078e0210 */
[----:B------:R-:W-:Y:S01]  /*8300*/  ISETP.GE.AND P4, PT, R13, RZ, PT ;  /* 0x000000ff0d00720c */ /* 0x000fe20003f86270 */
[----:B------:R-:W-:-:S02]  /*8310*/  IMAD.MOV.U32 R9, RZ, RZ, R14 ;  /* 0x000000ffff097224 */ /* 0x000fc400078e000e */
[----:B------:R-:W-:Y:S02]  /*8320*/  VIADD R11, R0, 0x16d ;  /* 0x0000016d000b7836 */ /* 0x000fe40000000000 */
[----:B------:R-:W-:-:S03]  /*8330*/  IMAD.HI.U32 R13, R4, R12, RZ ;  /* 0x0000000c040d7227 */ /* 0x000fc600078e00ff */
[----:B------:R-:W-:Y:S01]  /*8340*/  IABS R19, R11 ;  /* 0x0000000b00137213 */ /* 0x000fe20000000000 */
[----:B------:R-:W-:Y:S02]  /*8350*/  @!P2 IMAD.IADD R17, R17, 0x1, -R3 ;  /* 0x000000011111a824 */ /* 0x000fe400078e0a03 */
[----:B-1----:R-:W-:Y:S02]  /*8360*/  IMAD.MOV.U32 R2, RZ, RZ, R18 ;  /* 0x000000ffff027224 */ /* 0x002fe400078e0012 */
[----:B------:R-:W-:Y:S01]  /*8370*/  @!P5 IMAD.MOV R9, RZ, RZ, -R9 ;  /* 0x000000ffff09d224 */ /* 0x000fe200078e0a09 */
[C---:B------:R-:W-:Y:S01]  /*8380*/  ISETP.GT.U32.AND P2, PT, R3.reuse, R17, PT ;  /* 0x000000110300720c */ /* 0x040fe20003f44070 */
[----:B------:R-:W-:Y:S01]  /*8390*/  @!P0 IMAD.MOV R2, RZ, RZ, -R2 ;  /* 0x000000ffff028224 */ /* 0x000fe200078e0a02 */
[C---:B------:R-:W-:Y:S01]  /*83a0*/  ISETP.GT.U32.AND P0, PT, R3.reuse, R5, PT ;  /* 0x000000050300720c */ /* 0x040fe20003f04070 */
[----:B------:R-:W-:Y:S01]  /*83b0*/  IMAD.MOV R13, RZ, RZ, -R13 ;  /* 0x000000ffff0d7224 */ /* 0x000fe200078e0a0d */
[C---:B------:R-:W-:Y:S01]  /*83c0*/  ISETP.GT.U32.AND P5, PT, R3.reuse, R16, PT ;  /* 0x000000100300720c */ /* 0x040fe20003fa4070 */
[----:B------:R-:W-:Y:S01]  /*83d0*/  IMAD.HI.U32 R14, R4, R19, RZ ;  /* 0x00000013040e7227 */ /* 0x000fe200078e00ff */
[----:B------:R1:W-:Y:S03]  /*83e0*/  STL [R1+0x554], R2 ;  /* 0x0005540201007387 */ /* 0x0003e60000100800 */
[----:B------:R-:W-:Y:S01]  /*83f0*/  IMAD R12, R3, R13, R12 ;  /* 0x0000000d030c7224 */ /* 0x000fe200078e020c */
[----:B------:R2:W-:Y:S01]  /*8400*/  STL [R1+0x568], R9 ;  /* 0x0005680901007387 */ /* 0x0005e20000100800 */
[----:B------:R-:W-:-:S02]  /*8410*/  IMAD.MOV R14, RZ, RZ, -R14 ;  /* 0x000000ffff0e7224 */ /* 0x000fc400078e0a0e */
[--C-:B------:R-:W-:Y:S01]  /*8420*/  @!P2 IMAD.IADD R17, R17, 0x1, -R3.reuse ;  /* 0x000000011111a824 */ /* 0x100fe200078e0a03 */
        /* <DEDUP_REMOVED lines=74> */
[----:B------:R-:W-:Y:S02]  /*88d0*/  IMAD.MOV R20, RZ, RZ, -R20 ;  /* 0x000000ffff147224 */ /* 0x000fe400078e0a14 */
[--C-:B------:R-:W-:Y:S02]  /*88e0*/  @!P0 IMAD.IADD R5, R5, 0x1, -R3.reuse ;  /* 0x0000000105058824 */ /* 0x100fe400078e0a03 */
[----:B------:R-:W-:Y:S01]  /*88f0*/  @!P1 IMAD.IADD R10, R10, 0x1, -R3 ;  /* 0x000000010a0a9824 */ /* 0x000fe200078e0a03 */
[C---:B------:R-:W-:Y:S01]  /*8900*/  ISETP.GT.U32.AND P1, PT, R3.reuse, R15, PT ;  /* 0x0000000f0300720c */ /* 0x040fe20003f24070 */
[----:B------:R-:W-:Y:S01]  /*8910*/  IMAD.MOV.U32 R9, RZ, RZ, R11 ;  /* 0x000000ffff097224 */ /* 0x000fe200078e000b */
[----:B------:R-:W-:Y:S01]  /*8920*/  ISETP.GT.U32.AND P0, PT, R3, R5, PT ;  /* 0x000000050300720c */ /* 0x000fe20003f04070 */
[----:B-1----:R-:W-:-:S02]  /*8930*/  IMAD.MOV.U32 R2, RZ, RZ, R10 ;  /* 0x000000ffff027224 */ /* 0x002fc400078e000a */
[----:B------:R-:W-:Y:S02]  /*8940*/  IMAD R16, R3, R20, R16 ;  /* 0x0000001403107224 */ /* 0x000fe400078e0210 */
[----:B------:R-:W-:-:S04]  /*8950*/  IMAD.HI.U32 R12, R4, R18, RZ ;  /* 0x00000012040c7227 */ /* 0x000fc800078e00ff */
[----:B------:R-:W-:Y:S01]  /*8960*/  @!P3 IMAD.MOV R9, RZ, RZ, -R9 ;  /* 0x000000ffff09b224 */ /* 0x000fe200078e0a09 */
[----:B------:R-:W-:Y:S01]  /*8970*/  ISETP.GT.U32.AND P3, PT, R3, R16, PT ;  /* 0x000000100300720c */ /* 0x000fe20003f64070 */
[----:B------:R-:W-:Y:S01]  /*8980*/  @!P5 IMAD.MOV R2, RZ, RZ, -R2 ;  /* 0x000000ffff02d224 */ /* 0x000fe200078e0a02 */
[----:B------:R-:W-:Y:S01]  /*8990*/  ISETP.GE.AND P5, PT, R13, RZ, PT ;  /* 0x000000ff0d00720c */ /* 0x000fe20003fa6270 */
[----:B------:R-:W-:Y:S01]  /*89a0*/  IMAD.MOV R12, RZ, RZ, -R12 ;  /* 0x000000ffff0c7224 */ /* 0x000fe200078e0a0c */
[----:B------:R-:W-:Y:S01]  /*89b0*/  STL [R1+0x5d0], R9 ;  /* 0x0005d00901007387 */ /* 0x000fe20000100800 */
[--C-:B------:R-:W-:Y:S02]  /*89c0*/  @!P0 IMAD.IADD R5, R5, 0x1, -R3.reuse ;  /* 0x0000000105058824 */ /* 0x100fe400078e0a03 */
[----:B------:R-:W-:Y:S01]  /*89d0*/  IMAD R10, R3, R12, R18 ;  /* 0x0000000c030a7224 */ /* 0x000fe200078e0212 */
[----:B------:R1:W-:Y:S01]  /*89e0*/  STL [R1+0x5cc], R2 ;  /* 0x0005cc0201007387 */ /* 0x0003e20000100800 */
[----:B------:R-:W-:-:S02]  /*89f0*/  @!P1 IMAD.IADD R15, R15, 0x1, -R3 ;  /* 0x000000010f0f9824 */ /* 0x000fc400078e0a03 */
[----:B------:R-:W-:-:S03]  /*8a00*/  IMAD.HI.U32 R21, R4, R17, RZ ;  /* 0x0000001104157227 */ /* 0x000fc600078e00ff */
[C---:B------:R-:W-:Y:S01]  /*8a10*/  ISETP.GT.U32.AND P1, PT, R3.reuse, R15, PT ;  /* 0x0000000f0300720c */ /* 0x040fe20003f24070 */
[----:B------:R-:W-:Y:S02]  /*8a20*/  @!P3 IMAD.IADD R16, R16, 0x1, -R3 ;  /* 0x000000011010b824 */ /* 0x000fe400078e0a03 */
[C---:B------:R-:W-:Y:S02]  /*8a30*/  VIADD R11, R0.reuse, 0x165 ;  /* 0x00000165000b7836 */ /* 0x040fe40000000000 */
[----:B-1----:R-:W-:Y:S01]  /*8a40*/  IMAD.MOV.U32 R2, RZ, RZ, R5 ;  /* 0x000000ffff027224 */ /* 0x002fe200078e0005 */
[C---:B------:R-:W-:Y:S01]  /*8a50*/  ISETP.GT.U32.AND P3, PT, R3.reuse, R16, PT ;  /* 0x000000100300720c */ /* 0x040fe20003f64070 */
[C---:B------:R-:W-:Y:S01]  /*8a60*/  VIADD R13, R0.reuse, 0x163 ;  /* 0x00000163000d7836 */ /* 0x040fe20000000000 */
[----:B------:R-:W-:Y:S01]  /*8a70*/  IABS R18, R11 ;  /* 0x0000000b00127213 */ /* 0x000fe20000000000 */
[----:B------:R-:W-:Y:S01]  /*8a80*/  @!P4 IMAD.MOV R2, RZ, RZ, -R2 ;  /* 0x000000ffff02c224 */ /* 0x000fe200078e0a02 */
[----:B------:R-:W-:Y:S01]  /*8a90*/  ISETP.GT.U32.AND P4, PT, R3, R10, PT ;  /* 0x0000000a0300720c */ /* 0x000fe20003f84070 */
[----:B------:R-:W-:Y:S01]  /*8aa0*/  VIADD R12, R0, 0x164 ;  /* 0x00000164000c7836 */ /* 0x000fe20000000000 */
[----:B------:R-:W-:Y:S01]  /*8ab0*/  IABS R19, R13 ;  /* 0x0000000d00137213 */ /* 0x000fe20000000000 */
[----:B------:R-:W-:Y:S01]  /*8ac0*/  IMAD.MOV R21, RZ, RZ, -R21 ;  /* 0x000000ffff157224 */ /* 0x000fe200078e0a15 */
[----:B------:R1:W-:Y:S01]  /*8ad0*/  STL [R1+0x5c8], R2 ;  /* 0x0005c80201007387 */ /* 0x0003e20000100800 */
[----:B------:R-:W-:Y:S01]  /*8ae0*/  @!P1 IMAD.IADD R15, R15, 0x1, -R3 ;  /* 0x000000010f0f9824 */ /* 0x000fe200078e0a03 */
[----:B------:R-:W-:Y:S01]  /*8af0*/  IABS R5, R12 ;  /* 0x0000000c00057213 */ /* 0x000fe20000000000 */
[----:B------:R-:W-:Y:S01]  /*8b00*/  IMAD R17, R3, R21, R17 ;  /* 0x0000001503117224 */ /* 0x000fe200078e0211 */
[----:B------:R-:W-:Y:S01]  /*8b10*/  ISETP.GE.AND P1, PT, R14, RZ, PT ;  /* 0x000000ff0e00720c */ /* 0x000fe20003f26270 */
[----:B------:R-:W-:-:S03]  /*8b20*/  IMAD.HI.U32 R20, R4, R18, RZ ;  /* 0x0000001204147227 */ /* 0x000fc600078e00ff */
[C---:B------:R-:W-:Y:S01]  /*8b30*/  ISETP.GT.U32.AND P0, PT, R3.reuse, R17, PT ;  /* 0x000000110300720c */ /* 0x040fe20003f04070 */
[----:B------:R-:W-:Y:S02]  /*8b40*/  @!P4 IMAD.IADD R10, R10, 0x1, -R3 ;  /* 0x000000010a0ac824 */ /* 0x000fe400078e0a03 */
[----:B------:R-:W-:Y:S02]  /*8b50*/  IMAD.MOV.U32 R14, RZ, RZ, R19 ;  /* 0x000000ffff0e7224 */ /* 0x000fe400078e0013 */
[----:B------:R-:W-:Y:S01]  /*8b60*/  IMAD.HI.U32 R19, R4, R5, RZ ;  /* 0x0000000504137227 */ /* 0x000fe200078e00ff */
[----:B------:R-:W-:-:S03]  /*8b70*/  ISETP.GT.U32.AND P4, PT, R3, R10, PT ;  /* 0x0000000a0300720c */ /* 0x000fc60003f84070 */
[----:B------:R-:W-:Y:S02]  /*8b80*/  IMAD.MOV R20, RZ, RZ, -R20 ;  /* 0x000000ffff147224 */ /* 0x000fe400078e0a14 */
[----:B------:R-:W-:Y:S02]  /*8b90*/  @!P3 IMAD.IADD R16, R16, 0x1, -R3 ;  /* 0x000000011010b824 */ /* 0x000fe400078e0a03 */
[----:B------:R-:W-:Y:S02]  /*8ba0*/  IMAD.MOV R19, RZ, RZ, -R19 ;  /* 0x000000ffff137224 */ /* 0x000fe400078e0a13 */
[C---:B------:R-:W-:Y:S02]  /*8bb0*/  IMAD R18, R3.reuse, R20, R18 ;  /* 0x0000001403127224 */ /* 0x040fe400078e0212 */
[----:B-1----:R-:W-:Y:S02]  /*8bc0*/  IMAD.MOV.U32 R2, RZ, RZ, R16 ;  /* 0x000000ffff027224 */ /* 0x002fe400078e0010 */
[C---:B------:R-:W-:Y:S01]  /*8bd0*/  IMAD R16, R3.reuse, R19, R5 ;  /* 0x0000001303107224 */ /* 0x040fe200078e0205 */
[----:B------:R-:W-:Y:S01]  /*8be0*/  ISETP.GT.U32.AND P3, PT, R3, R18, PT ;  /* 0x000000120300720c */ /* 0x000fe20003f64070 */
[----:B------:R-:W-:-:S02]  /*8bf0*/  @!P4 IMAD.IADD R10, R10, 0x1, -R3 ;  /* 0x000000010a0ac824 */ /* 0x000fc400078e0a03 */
[----:B------:R-:W-:Y:S01]  /*8c00*/  @!P0 IMAD.IADD R17, R17, 0x1, -R3 ;  /* 0x0000000111118824 */ /* 0x000fe200078e0a03 */
[C---:B------:R-:W-:Y:S01]  /*8c10*/  ISETP.GT.U32.AND P4, PT, R3.reuse, R16, PT ;  /* 0x000000100300720c */ /* 0x040fe20003f84070 */
[----:B------:R-:W-:Y:S02]  /*8c20*/  IMAD.MOV.U32 R9, RZ, RZ, R15 ;  /* 0x000000ffff097224 */ /* 0x000fe400078e000f */
[----:B------:R-:W-:Y:S01]  /*8c30*/  VIADD R5, R0, 0x162 ;  /* 0x0000016200057836 */ /* 0x000fe20000000000 */
[----:B------:R-:W-:Y:S01]  /*8c40*/  ISETP.GT.U32.AND P0, PT, R3, R17, PT ;  /* 0x000000110300720c */ /* 0x000fe20003f04070 */
[----:B------:R-:W-:-:S03]  /*8c50*/  IMAD.HI.U32 R15, R4, R14, RZ ;  /* 0x0000000e040f7227 */ /* 0x000fc600078e00ff */
[----:B------:R-:W-:Y:S01]  /*8c60*/  IABS R21, R5 ;  /* 0x0000000500157213 */ /* 0x000fe20000000000 */
[----:B------:R-:W-:Y:S02]  /*8c70*/  @!P3 IMAD.IADD R18, R18, 0x1, -R3 ;  /* 0x000000011212b824 */ /* 0x000fe400078e0a03 */
[----:B------:R-:W-:Y:S01]  /*8c80*/  @!P6 IMAD.MOV R9, RZ, RZ, -R9 ;  /* 0x000000ffff09e224 */ /* 0x000fe200078e0a09 */
[----:B------:R-:W-:Y:S01]  /*8c90*/  ISETP.GE.AND P6, PT, R11, RZ, PT ;  /* 0x000000ff0b00720c */ /* 0x000fe20003fc6270 */
[----:B------:R-:W-:Y:S01]  /*8ca0*/  @!P2 IMAD.MOV R2, RZ, RZ, -R2 ;  /* 0x000000ffff02a224 */ /* 0x000fe200078e0a02 */
[C---:B------:R-:W-:Y:S01]  /*8cb0*/  ISETP.GT.U32.AND P3, PT, R3.reuse, R18, PT ;  /* 0x000000120300720c */ /* 0x040fe20003f64070 */
[----:B------:R-:W-:Y:S01]  /*8cc0*/  @!P4 IMAD.IADD R16, R16, 0x1, -R3 ;  /* 0x000000011010c824 */ /* 0x000fe200078e0a03 */
[----:B------:R1:W-:Y:S01]  /*8cd0*/  STL [R1+0x5c4], R9 ;  /* 0x0005c40901007387 */ /* 0x0003e20000100800 */
[----:B------:R-:W-:Y:S01]  /*8ce0*/  IMAD.MOV R15, RZ, RZ, -R15 ;  /* 0x000000ffff0f7224 */ /* 0x000fe200078e0a0f */
[----:B------:R-:W-:Y:S01]  /*8cf0*/  ISETP.GE.AND P2, PT, R12, RZ, PT ;  /* 0x000000ff0c00720c */ /* 0x000fe20003f46270 */
[----:B------:R-:W-:Y:S01]  /*8d00*/  VIADD R11, R0, 0x161 ;  /* 0x00000161000b7836 */ /* 0x000fe20000000000 */
[----:B------:R2:W-:Y:S01]  /*8d10*/  STL [R1+0x5ec], R2 ;  /* 0x0005ec0201007387 */ /* 0x0005e20000100800 */
[C---:B------:R-:W-:Y:S01]  /*8d20*/  IMAD R14, R3.reuse, R15, R14 ;  /* 0x0000000f030e7224 */ /* 0x040fe200078e020e */
[----:B------:R-:W-:Y:S01]  /*8d30*/  ISETP.GT.U32.AND P4, PT, R3, R16, PT ;  /* 0x000000100300720c */ /* 0x000fe20003f84070 */
[----:B------:R-:W-:Y:S01]  /*8d40*/  @!P0 IMAD.IADD R17, R17, 0x1, -R3 ;  /* 0x0000000111118824 */ /* 0x000fe200078e0a03 */
[----:B------:R-:W-:Y:S01]  /*8d50*/  ISETP.GE.AND P0, PT, R13, RZ, PT ;  /* 0x000000ff0d00720c */ /* 0x000fe20003f06270 */
[----:B------:R-:W-:-:S04]  /*8d60*/  IMAD.HI.U32 R15, R4, R21, RZ ;  /* 0x00000015040f7227 */ /* 0x000fc800078e00ff */
[----:B-1----:R-:W-:Y:S02]  /*8d70*/  IMAD.MOV.U32 R9, RZ, RZ, R17 ;  /* 0x000000ffff097224 */ /* 0x002fe400078e0011 */
[----:B--2---:R-:W-:Y:S01]  /*8d80*/  IMAD.MOV.U32 R2, RZ, RZ, R10 ;  /* 0x000000ffff027224 */ /* 0x004fe200078e000a */
[----:B------:R-:W-:Y:S01]  /*8d90*/  IABS R10, R11 ;  /* 0x0000000b000a7213 */ /* 0x000fe20000000000 */
[----:B------:R-:W-:Y:S02]  /*8da0*/  IMAD.MOV R15, RZ, RZ, -R15 ;  /* 0x000000ffff0f7224 */ /* 0x000fe400078e0a0f */
[----:B------:R-:W-:Y:S01]  /*8db0*/  @!P1 IMAD.MOV R2, RZ, RZ, -R2 ;  /* 0x000000ffff029224 */ /* 0x000fe200078e0a02 */
[----:B------:R-:W-:Y:S01]  /*8dc0*/  ISETP.GE.AND P1, PT, R11, RZ, PT ;  /* 0x000000ff0b00720c */ /* 0x000fe20003f26270 */
[----:B------:R-:W-:-:S04]  /*8dd0*/  IMAD.HI.U32 R11, R4, R10, RZ ;  /* 0x0000000a040b7227 */ /* 0x000fc800078e00ff */
[----:B------:R-:W-:Y:S01]  /*8de0*/  @!P5 IMAD.MOV R9, RZ, RZ, -R9 ;  /* 0x000000ffff09d224 */ /* 0x000fe200078e0a09 */
[----:B------:R-:W-:Y:S01]  /*8df0*/  ISETP.GE.AND P5, PT, R5, RZ, PT ;  /* 0x000000ff0500720c */ /* 0x000fe20003fa6270 */
[C---:B------:R-:W-:Y:S02]  /*8e00*/  IMAD R21, R3.reuse, R15, R21 ;  /* 0x0000000f03157224 */ /* 0x040fe400078e0215 */
[----:B------:R-:W-:Y:S01]  /*8e10*/  @!P3 IMAD.IADD R18, R18, 0x1, -R3 ;  /* 0x000000011212b824 */ /* 0x000fe200078e0a03 */
[----:B------:R1:W-:Y:S01]  /*8e20*/  STL [R1+0x5f0], R9 ;  /* 0x0005f00901007387 */ /* 0x0003e20000100800 */
[----:B------:R-:W-:Y:S01]  /*8e30*/  IMAD.MOV R11, RZ, RZ, -R11 ;  /* 0x000000ffff0b7224 */ /* 0x000fe200078e0a0b */
[C---:B------:R-:W-:Y:S01]  /*8e40*/  ISETP.GT.U32.AND P3, PT, R3.reuse, R14, PT ;  /* 0x0000000e0300720c */ /* 0x040fe20003f64070 */
[----:B------:R-:W-:Y:S01]  /*8e50*/  @!P4 IMAD.IADD R16, R16, 0x1, -R3 ;  /* 0x000000011010c824 */ /* 0x000fe200078e0a03 */
[C---:B------:R-:W-:Y:S01]  /*8e60*/  ISETP.GT.U32.AND P4, PT, R3.reuse, R21, PT ;  /* 0x000000150300720c */ /* 0x040fe20003f84070 */
[----:B------:R-:W-:Y:S01]  /*8e70*/  IMAD R10, R3, R11, R10 ;  /* 0x0000000b030a7224 */ /* 0x000fe200078e020a */
[----:B------:R2:W-:Y:S01]  /*8e80*/  STL [R1+0x6fc], R2 ;  /* 0x0006fc0201007387 */ /* 0x0005e20000100800 */
[----:B------:R-:W-:-:S02]  /*8e90*/  VIADD R5, R0, 0x160 ;  /* 0x0000016000057836 */ /* 0x000fc40000000000 */
[C---:B------:R-:W-:Y:S02]  /*8ea0*/  VIADD R13, R0.reuse, 0x15f ;  /* 0x0000015f000d7836 */ /* 0x040fe40000000000 */
[----:B-1----:R-:W-:Y:S01]  /*8eb0*/  IMAD.MOV.U32 R9, RZ, RZ, R18 ;  /* 0x000000ffff097224 */ /* 0x002fe200078e0012 */
[----:B------:R-:W-:Y:S01]  /*8ec0*/  IABS R12, R5 ;  /* 0x00000005000c7213 */ /* 0x000fe20000000000 */
[----:B------:R-:W-:Y:S01]  /*8ed0*/  VIADD R18, R0, 0x15d ;  /* 0x0000015d00127836 */ /* 0x000fe20000000000 */
[----:B------:R-:W-:Y:S01]  /*8ee0*/  IABS R17, R13 ;  /* 0x0000000d00117213 */ /* 0x000fe20000000000 */
[----:B------:R-:W-:Y:S01]  /*8ef0*/  @!P6 IMAD.MOV R9, RZ, RZ, -R9 ;  /* 0x000000ffff09e224 */ /* 0x000fe200078e0a09 */
[----:B------:R-:W-:Y:S01]  /*8f00*/  ISETP.GT.U32.AND P6, PT, R3, R10, PT ;  /* 0x0000000a0300720c */ /* 0x000fe20003fc4070 */
[--C-:B------:R-:W-:Y:S01]  /*8f10*/  @!P4 IMAD.IADD R21, R21, 0x1, -R3.reuse ;  /* 0x000000011515c824 */ /* 0x100fe200078e0a03 */
[----:B------:R-:W-:Y:S01]  /*8f20*/  IABS R26, R18 ;  /* 0x00000012001a7213 */ /* 0x000fe20000000000 */
[----:B------:R-:W-:Y:S01]  /*8f30*/  IMAD.HI.U32 R15, R4, R12, RZ ;  /* 0x0000000c040f7227 */ /* 0x000fe200078e00ff */
[----:B------:R-:W-:Y:S02]  /*8f40*/  STL [R1+0x608], R9 ;  /* 0x0006080901007387 */ /* 0x000fe40000100800 */
[----:B------:R-:W-:Y:S01]  /*8f50*/  ISETP.GT.U32.AND P4, PT, R3, R21, PT ;  /* 0x000000150300720c */ /* 0x000fe20003f84070 */
[----:B------:R-:W-:-:S02]  /*8f60*/  @!P3 IMAD.IADD R14, R14, 0x1, -R3 ;  /* 0x000000010e0eb824 */ /* 0x000fc400078e0a03 */
[----:B--2---:R-:W-:Y:S02]  /*8f70*/  IMAD.MOV.U32 R2, RZ, RZ, R16 ;  /* 0x000000ffff027224 */ /* 0x004fe400078e0010 */
[----:B------:R-:W-:Y:S01]  /*8f80*/  IMAD.MOV R15, RZ, RZ, -R15 ;  /* 0x000000ffff0f7224 */ /* 0x000fe200078e0a0f */
[C---:B------:R-:W-:Y:S01]  /*8f90*/  ISETP.GT.U32.AND P3, PT, R3.reuse, R14, PT ;  /* 0x0000000e0300720c */ /* 0x040fe20003f64070 */
[----:B------:R-:W-:Y:S02]  /*8fa0*/  @!P6 IMAD.IADD R10, R10, 0x1, -R3 ;  /* 0x000000010a0ae824 */ /* 0x000fe400078e0a03 */
[----:B------:R-:W-:Y:S02]  /*8fb0*/  VIADD R16, R0, 0x15e ;  /* 0x0000015e00107836 */ /* 0x000fe40000000000 */
[----:B------:R-:W-:Y:S01]  /*8fc0*/  IMAD.HI.U32 R11, R4, R17, RZ ;  /* 0x00000011040b7227 */ /* 0x000fe200078e00ff */
[----:B------:R-:W-:Y:S02]  /*8fd0*/  ISETP.GT.U32.AND P6, PT, R3, R10, PT ;  /* 0x0000000a0300720c */ /* 0x000fe40003fc4070 */
[----:B------:R-:W-:Y:S01]  /*8fe0*/  IABS R19, R16 ;  /* 0x0000001000137213 */ /* 0x000fe20000000000 */
[----:B------:R-:W-:Y:S01]  /*8ff0*/  @!P2 IMAD.MOV R2, RZ, RZ, -R2 ;  /* 0x000000ffff02a224 */ /* 0x000fe200078e0a02 */
[----:B------:R-:W-:Y:S01]  /*9000*/  ISETP.GE.AND P2, PT, R5, RZ, PT ;  /* 0x000000ff0500720c */ /* 0x000fe20003f46270 */
[----:B------:R-:W-:-:S02]  /*9010*/  IMAD R5, R3, R15, R12 ;  /* 0x0000000f03057224 */ /* 0x000fc400078e020c */
[----:B------:R-:W-:Y:S01]  /*9020*/  IMAD.MOV R11, RZ, RZ, -R11 ;  /* 0x000000ffff0b7224 */ /* 0x000fe200078e0a0b */
[----:B------:R1:W-:Y:S01]  /*9030*/  STL [R1+0x6c0], R2 ;  /* 0x0006c00201007387 */ /* 0x0003e20000100800 */
[----:B------:R-:W-:Y:S01]  /*9040*/  @!P4 IMAD.IADD R21, R21, 0x1, -R3 ;  /* 0x000000011515c824 */ /* 0x000fe200078e0a03 */
[C---:B------:R-:W-:Y:S01]  /*9050*/  ISETP.GT.U32.AND P4, PT, R3.reuse, R5, PT ;  /* 0x000000050300720c */ /* 0x040fe20003f84070 */
[----:B------:R-:W-:Y:S02]  /*9060*/  IMAD R17, R3, R11, R17 ;  /* 0x0000000b03117224 */ /* 0x000fe400078e0211 */
[----:B------:R-:W-:-:S04]  /*9070*/  IMAD.HI.U32 R11, R4, R19, RZ ;  /* 0x00000013040b7227 */ /* 0x000fc800078e00ff */
[----:B------:R-:W-:Y:S02]  /*9080*/  IMAD.MOV R11, RZ, RZ, -R11 ;  /* 0x000000ffff0b7224 */ /* 0x000fe400078e0a0b */
[--C-:B------:R-:W-:Y:S01]  /*9090*/  @!P6 IMAD.IADD R10, R10, 0x1, -R3.reuse ;  /* 0x000000010a0ae824 */ /* 0x100fe200078e0a03 */
[----:B------:R-:W-:Y:S01]  /*90a0*/  ISETP.GT.U32.AND P6, PT, R3, R17, PT ;  /* 0x000000110300720c */ /* 0x000fe20003fc4070 */
[----:B------:R-:W-:Y:S01]  /*90b0*/  @!P3 IMAD.IADD R14, R14, 0x1, -R3 ;  /* 0x000000010e0eb824 */ /* 0x000fe200078e0a03 */
[----:B------:R-:W-:Y:S01]  /*90c0*/  ISETP.GE.AND P3, PT, R13, RZ, PT ;  /* 0x000000ff0d00720c */ /* 0x000fe20003f66270 */
[----:B------:R-:W-:-:S04]  /*90d0*/  IMAD.HI.U32 R25, R4, R26, RZ ;  /* 0x0000001a04197227 */ /* 0x000fc800078e00ff */
[----:B------:R-:W-:Y:S02]  /*90e0*/  IMAD R19, R3, R11, R19 ;  /* 0x0000000b03137224 */ /* 0x000fe400078e0213 */
[----:B-1----:R-:W-:Y:S02]  /*90f0*/  IMAD.MOV.U32 R2, RZ, RZ, R14 ;  /* 0x000000ffff027224 */ /* 0x002fe400078e000e */
[----:B------:R-:W-:Y:S02]  /*9100*/  IMAD.MOV R25, RZ, RZ, -R25 ;  /* 0x000000ffff197224 */ /* 0x000fe400078e0a19 */
[C---:B------:R-:W-:Y:S02]  /*9110*/  VIADD R13, R0.reuse, 0x15b ;  /* 0x0000015b000d7836 */ /* 0x040fe40000000000 */
[--C-:B------:R-:W-:Y:S01]  /*9120*/  @!P4 IMAD.IADD R5, R5, 0x1, -R3.reuse ;  /* 0x000000010505c824 */ /* 0x100fe200078e0a03 */
[C---:B------:R-:W-:Y:S01]  /*9130*/  ISETP.GT.U32.AND P4, PT, R3.reuse, R19, PT ;  /* 0x000000130300720c */ /* 0x040fe20003f84070 */
[----:B------:R-:W-:Y:S01]  /*9140*/  @!P0 IMAD.MOV R2, RZ, RZ, -R2 ;  /* 0x000000ffff028224 */ /* 0x000fe200078e0a02 */
[----:B------:R-:W-:Y:S01]  /*9150*/  IABS R20, R13 ;  /* 0x0000000d00147213 */ /* 0x000fe20000000000 */
[C---:B------:R-:W-:Y:S01]  /*9160*/  IMAD R25, R3.reuse, R25, R26 ;  /* 0x0000001903197224 */ /* 0x040fe200078e021a */
[----:B------:R-:W-:Y:S01]  /*9170*/  ISETP.GT.U32.AND P0, PT, R3, R5, PT ;  /* 0x000000050300720c */ /* 0x000fe20003f04070 */
[----:B------:R-:W-:Y:S01]  /*9180*/  @!P6 IMAD.IADD R17, R17, 0x1, -R3 ;  /* 0x000000011111e824 */ /* 0x000fe200078e0a03 */
[----:B------:R1:W-:Y:S01]  /*9190*/  STL [R1+0x610], R2 ;  /* 0x0006100201007387 */ /* 0x0003e20000100800 */
[----:B------:R-:W-:Y:S01]  /*91a0*/  VIADD R12, R0, 0x15a ;  /* 0x0000015a000c7836 */ /* 0x000fe20000000000 */
[----:B------:R-:W-:Y:S01]  /*91b0*/  ISETP.GT.U32.AND P6, PT, R3, R25, PT ;  /* 0x000000190300720c */ /* 0x000fe20003fc4070 */
[----:B------:R-:W-:-:S03]  /*91c0*/  IMAD.HI.U32 R22, R4, R20, RZ ;  /* 0x0000001404167227 */ /* 0x000fc600078e00ff */
[----:B------:R-:W-:Y:S01]  /*91d0*/  IABS R15, R12 ;  /* 0x0000000c000f7213 */ /* 0x000fe20000000000 */
[----:B------:R-:W-:Y:S02]  /*91e0*/  IMAD.MOV R27, RZ, RZ, -R27 ;  /* 0x000000ffff1b7224 */ /* 0x000fe400078e0a1b */
[----:B------:R-:W-:Y:S02]  /*91f0*/  IMAD.MOV R22, RZ, RZ, -R22 ;  /* 0x000000ffff167224 */ /* 0x000fe400078e0a16 */
[----:B-1----:R-:W-:Y:S02]  /*9200*/  IMAD.MOV.U32 R2, RZ, RZ, R21 ;  /* 0x000000ffff027224 */ /* 0x002fe400078e0015 */
[----:B------:R-:W-:Y:S01]  /*9210*/  @!P4 IMAD.IADD R19, R19, 0x1, -R3 ;  /* 0x000000011313c824 */ /* 0x000fe200078e0a03 */
[C---:B------:R-:W-:Y:S01]  /*9220*/  ISETP.GT.U32.AND P4, PT, R3.reuse, R17, PT ;  /* 0x000000110300720c */ /* 0x040fe20003f84070 */
[----:B------:R-:W-:Y:S02]  /*9230*/  @!P5 IMAD.MOV R2, RZ, RZ, -R2 ;  /* 0x000000ffff02d224 */ /* 0x000fe400078e0a02 */
[C---:B------:R-:W-:Y:S01]  /*9240*/  IMAD R24, R3.reuse, R27, R24 ;  /* 0x0000001b03187224 */ /* 0x040fe200078e0218 */
[C---:B------:R-:W-:Y:S01]  /*9250*/  ISETP.GT.U32.AND P5, PT, R3.reuse, R19, PT ;  /* 0x000000130300720c */ /* 0x040fe20003fa4070 */
[----:B------:R-:W-:Y:S01]  /*9260*/  IMAD R20, R3, R22, R20 ;  /* 0x0000001603147224 */ /* 0x000fe200078e0214 */
[----:B------:R1:W-:Y:S01]  /*9270*/  STL [R1+0x648], R2 ;  /* 0x0006480201007387 */ /* 0x0003e20000100800 */
[----:B------:R-:W-:-:S04]  /*9280*/  IMAD.HI.U32 R11, R4, R15, RZ ;  /* 0x0000000f040b7227 */ /* 0x000fc800078e00ff */
[--C-:B------:R-:W-:Y:S02]  /*9290*/  @!P6 IMAD.IADD R25, R25, 0x1, -R3.reuse ;  /* 0x000000011919e824 */ /* 0x100fe400078e0a03 */
[----:B------:R-:W-:Y:S01]  /*92a0*/  @!P0 IMAD.IADD R5, R5, 0x1, -R3 ;  /* 0x0000000105058824 */ /* 0x000fe200078e0a03 */
[C---:B------:R-:W-:Y:S01]  /*92b0*/  ISETP.GT.U32.AND P0, PT, R3.reuse, R20, PT ;  /* 0x000000140300720c */ /* 0x040fe20003f04070 */
[----:B------:R-:W-:Y:S01]  /*92c0*/  IMAD.MOV R11, RZ, RZ, -R11 ;  /* 0x000000ffff0b7224 */ /* 0x000fe200078e0a0b */
[C---:B------:R-:W-:Y:S01]  /*92d0*/  ISETP.GT.U32.AND P6, PT, R3.reuse, R25, PT ;  /* 0x000000190300720c */ /* 0x040fe20003fc4070 */
[----:B-1----:R-:W-:Y:S02]  /*92e0*/  IMAD.MOV.U32 R2, RZ, RZ, R10 ;  /* 0x000000ffff027224 */ /* 0x002fe400078e000a */
[C---:B------:R-:W-:Y:S02]  /*92f0*/  IMAD R11, R3.reuse, R11, R15 ;  /* 0x0000000b030b7224 */ /* 0x040fe400078e020f */
[----:B------:R-:W-:Y:S01]  /*9300*/  @!P1 IMAD.MOV R2, RZ, RZ, -R2 ;  /* 0x000000ffff029224 */ /* 0x000fe200078e0a02 */
[----:B------:R-:W-:Y:S01]  /*9310*/  ISETP.GT.U32.AND P1, PT, R3, R24, PT ;  /* 0x000000180300720c */ /* 0x000fe20003f24070 */
[----:B------:R-:W-:-:S02]  /*9320*/  VIADD R22, R0, 0x159 ;  /* 0x0000015900167836 */ /* 0x000fc40000000000 */
[--C-:B------:R-:W-:Y:S01]  /*9330*/  @!P4 IMAD.IADD R17, R17, 0x1, -R3.reuse ;  /* 0x000000011111c824 */ /* 0x100fe200078e0a03 */
[----:B------:R1:W-:Y:S01]  /*9340*/  STL [R1+0x64c], R2 ;  /* 0x00064c0201007387 */ /* 0x0003e20000100800 */
[----:B------:R-:W-:Y:S01]  /*9350*/  @!P5 IMAD.IADD R19, R19, 0x1, -R3 ;  /* 0x000000011313d824 */ /* 0x000fe200078e0a03 */
[----:B------:R-:W-:Y:S01]  /*9360*/  ISETP.GT.U32.AND P5, PT, R3, R11, PT ;  /* 0x0000000b0300720c */ /* 0x000fe20003fa4070 */
[----:B------:R-:W-:Y:S01]  /*9370*/  VIADD R14, R0, 0x158 ;  /* 0x00000158000e7836 */ /* 0x000fe20000000000 */
[----:B------:R-:W-:Y:S01]  /*9380*/  IABS R15, R22 ;  /* 0x00000016000f7213 */ /* 0x000fe20000000000 */
[----:B------:R-:W-:Y:S01]  /*9390*/  IMAD.MOV.U32 R9, RZ, RZ, R5 ;  /* 0x000000ffff097224 */ /* 0x000fe200078e0005 */
[----:B------:R-:W-:Y:S01]  /*93a0*/  ISETP.GE.AND P4, PT, R16, RZ, PT ;  /* 0x000000ff1000720c */ /* 0x000fe20003f86270 */
[--C-:B------:R-:W-:Y:S01]  /*93b0*/  @!P0 IMAD.IADD R20, R20, 0x1, -R3.reuse ;  /* 0x0000000114148824 */ /* 0x100fe200078e0a03 */
[----:B------:R-:W-:Y:S01]  /*93c0*/  IABS R21, R14 ;  /* 0x0000000e00157213 */ /* 0x000fe20000000000 */
[----:B------:R-:W-:Y:S01]  /*93d0*/  @!P1 IMAD.IADD R24, R24, 0x1, -R3 ;  /* 0x0000000118189824 */ /* 0x000fe200078e0a03 */
[----:B------:R-:W-:Y:S01]  /*93e0*/  ISETP.GE.AND P1, PT, R23, RZ, PT ;  /* 0x000000ff1700720c */ /* 0x000fe20003f26270 */
[----:B-1----:R-:W-:Y:S01]  /*93f0*/  IMAD.MOV.U32 R2, RZ, RZ, R17 ;  /* 0x000000ffff027224 */ /* 0x002fe200078e0011 */
[----:B------:R-:W-:Y:S01]  /*9400*/  ISETP.GE.AND P0, PT, R13, RZ, PT ;  /* 0x000000ff0d00720c */ /* 0x000fe20003f06270 */
[----:B------:R-:W-:Y:S01]  /*9410*/  @!P6 IMAD.IADD R25, R25, 0x1, -R3 ;  /* 0x000000011919e824 */ /* 0x000fe200078e0a03 */
[----:B------:R-:W-:Y:S01]  /*9420*/  ISETP.GE.AND P6, PT, R18, RZ, PT ;  /* 0x000000ff1200720c */ /* 0x000fe20003fc6270 */
[----:B------:R-:W-:Y:S01]  /*9430*/  @!P2 IMAD.MOV R9, RZ, RZ, -R9 ;  /* 0x000000ffff09a224 */ /* 0x000fe200078e0a09 */
[C---:B------:R-:W-:Y:S01]  /*9440*/  ISETP.GT.U32.AND P2, PT, R3.reuse, R24, PT ;  /* 0x000000180300720c */ /* 0x040fe20003f44070 */
[----:B------:R-:W-:Y:S01]  /*9450*/  @!P3 IMAD.MOV R2, RZ, RZ, -R2 ;  /* 0x000000ffff02b224 */ /* 0x000fe200078e0a02 */
[----:B------:R-:W-:Y:S01]  /*9460*/  ISETP.GT.U32.AND P3, PT, R3, R20, PT ;  /* 0x000000140300720c */ /* 0x000fe20003f64070 */
[C---:B------:R-:W-:Y:S01]  /*9470*/  IMAD.HI.U32 R10, R4.reuse, R15, RZ ;  /* 0x0000000f040a7227 */ /* 0x040fe200078e00ff */
[----:B------:R1:W-:Y:S03]  /*9480*/  STL [R1+0x644], R9 ;  /* 0x0006440901007387 */ /* 0x0003e60000100800 */
[----:B------:R-:W-:Y:S01]  /*9490*/  IMAD.HI.U32 R16, R4, R21, RZ ;  /* 0x0000001504107227 */ /* 0x000fe200078e00ff */
[----:B------:R2:W-:Y:S03]  /*94a0*/  STL [R1+0x640], R2 ;  /* 0x0006400201007387 */ /* 0x0005e60000100800 */
[----:B------:R-:W-:-:S02]  /*94b0*/  IMAD.MOV R10, RZ, RZ, -R10 ;  /* 0x000000ffff0a7224 */ /* 0x000fc400078e0a0a */
[----:B------:R-:W-:Y:S02]  /*94c0*/  @!P5 IMAD.IADD R11, R11, 0x1, -R3 ;  /* 0x000000010b0bd824 */ /* 0x000fe400078e0a03 */
[----:B-1----:R-:W-:Y:S02]  /*94d0*/  IMAD.MOV.U32 R9, RZ, RZ, R19 ;  /* 0x000000ffff097224 */ /* 0x002fe400078e0013 */
[----:B------:R-:W-:Y:S01]  /*94e0*/  IMAD.MOV R16, RZ, RZ, -R16 ;  /* 0x000000ffff107224 */ /* 0x000fe200078e0a10 */
[C---:B------:R-:W-:Y:S01]  /*94f0*/  ISETP.GT.U32.AND P5, PT, R3.reuse, R11, PT ;  /* 0x0000000b0300720c */ /* 0x040fe20003fa4070 */
[----:B--2---:R-:W-:Y:S02]  /*9500*/  IMAD.MOV.U32 R2, RZ, RZ, R25 ;  /* 0x000000ffff027224 */ /* 0x004fe400078e0019 */
[----:B------:R-:W-:Y:S02]  /*9510*/  IMAD R10, R3, R10, R15 ;  /* 0x0000000a030a7224 */ /* 0x000fe400078e020f */
[----:B------:R-:W-:-:S02]  /*9520*/  VIADD R5, R0, 0x157 ;  /* 0x0000015700057836 */ /* 0x000fc40000000000 */
[----:B------:R-:W-:Y:S01]  /*9530*/  @!P4 IMAD.MOV R9, RZ, RZ, -R9 ;  /* 0x000000ffff09c224 */ /* 0x000fe200078e0a09 */
[C---:B------:R-:W-:Y:S01]  /*9540*/  ISETP.GT.U32.AND P4, PT, R3.reuse, R10, PT ;  /* 0x0000000a0300720c */ /* 0x040fe20003f84070 */
[C---:B------:R-:W-:Y:S01]  /*9550*/  IMAD R13, R3.reuse, R16, R21 ;  /* 0x00000010030d7224 */ /* 0x040fe200078e0215 */
[----:B------:R-:W-:Y:S01]  /*9560*/  IABS R16, R5 ;  /* 0x0000000500107213 */ /* 0x000fe20000000000 */
[----:B------:R-:W-:Y:S01]  /*9570*/  @!P6 IMAD.MOV R2, RZ, RZ, -R2 ;  /* 0x000000ffff02e224 */ /* 0x000fe200078e0a02 */
[----:B------:R1:W-:Y:S01]  /*9580*/  STL [R1+0x674], R9 ;  /* 0x0006740901007387 */ /* 0x0003e20000100800 */
[--C-:B------:R-:W-:Y:S01]  /*9590*/  @!P2 IMAD.IADD R24, R24, 0x1, -R3.reuse ;  /* 0x000000011818a824 */ /* 0x100fe200078e0a03 */
[----:B------:R-:W-:Y:S01]  /*95a0*/  ISETP.GT.U32.AND P2, PT, R3, R13, PT ;  /* 0x0000000d0300720c */ /* 0x000fe20003f44070 */
[----:B------:R-:W-:Y:S01]  /*95b0*/  @!P3 IMAD.IADD R20, R20, 0x1, -R3 ;  /* 0x000000011414b824 */ /* 0x000fe200078e0a03 */
[----:B------:R2:W-:Y:S01]  /*95c0*/  STL [R1+0x688], R2 ;  /* 0x0006880201007387 */ /* 0x0005e20000100800 */
[----:B------:R-:W-:Y:S01]  /*95d0*/  ISETP.GE.AND P6, PT, R12, RZ, PT ;  /* 0x000000ff0c00720c */ /* 0x000fe20003fc6270 */
[----:B------:R-:W-:Y:S01]  /*95e0*/  IMAD.HI.U32 R12, R4, R16, RZ ;  /* 0x00000010040c7227 */ /* 0x000fe200078e00ff */
[----:B------:R-:W-:-:S03]  /*95f0*/  ISETP.GE.AND P3, PT, R22, RZ, PT ;  /* 0x000000ff1600720c */ /* 0x000fc60003f66270 */
[----:B-1----:R-:W-:Y:S02]  /*9600*/  IMAD.MOV.U32 R9, RZ, RZ, R24 ;  /* 0x000000ffff097224 */ /* 0x002fe400078e0018 */
[----:B------:R-:W-:Y:S01]  /*9610*/  @!P5 IMAD.IADD R11, R11, 0x1, -R3 ;  /* 0x000000010b0bd824 */ /* 0x000fe200078e0a03 */
[----:B------:R-:W-:Y:S01]  /*9620*/  ISETP.GE.AND P5, PT, R14, RZ, PT ;  /* 0x000000ff0e00720c */ /* 0x000fe20003fa6270 */
[----:B--2---:R-:W-:Y:S02]  /*9630*/  IMAD.MOV.U32 R2, RZ, RZ, R20 ;  /* 0x000000ffff027224 */ /* 0x004fe400078e0014 */
[----:B------:R-:W-:Y:S02]  /*9640*/  @!P1 IMAD.MOV R9, RZ, RZ, -R9 ;  /* 0x000000ffff099224 */ /* 0x000fe400078e0a09 */
[----:B------:R-:W-:Y:S02]  /*9650*/  @!P0 IMAD.MOV R2, RZ, RZ, -R2 ;  /* 0x000000ffff028224 */ /* 0x000fe400078e0a02 */
[----:B------:R-:W-:Y:S01]  /*9660*/  IMAD.MOV R12, RZ, RZ, -R12 ;  /* 0x000000ffff0c7224 */ /* 0x000fe200078e0a0c */
[----:B------:R-:W-:Y:S01]  /*9670*/  STL [R1+0x684], R9 ;  /* 0x0006840901007387 */ /* 0x000fe20000100800 */
[----:B------:R-:W-:-:S02]  /*9680*/  VIADD R15, R0, 0x156 ;  /* 0x00000156000f7836 */ /* 0x000fc40000000000 */
[--C-:B------:R-:W-:Y:S01]  /*9690*/  @!P4 IMAD.IADD R10, R10, 0x1, -R3.reuse ;  /* 0x000000010a0ac824 */ /* 0x100fe200078e0a03 */
[----:B------:R1:W-:Y:S01]  /*96a0*/  STL [R1+0x680], R2 ;  /* 0x0006800201007387 */ /* 0x0003e20000100800 */
[----:B------:R-:W-:Y:S01]  /*96b0*/  IMAD R16, R3, R12, R16 ;  /* 0x0000000c03107224 */ /* 0x000fe200078e0210 */
[----:B------:R-:W-:Y:S01]  /*96c0*/  IABS R21, R15 ;  /* 0x0000000f00157213 */ /* 0x000fe20000000000 */
[----:B------:R-:W-:Y:S01]  /*96d0*/  @!P2 IMAD.IADD R13, R13, 0x1, -R3 ;  /* 0x000000010d0da824 */ /* 0x000fe200078e0a03 */
[----:B------:R-:W-:Y:S01]  /*96e0*/  ISETP.GT.U32.AND P1, PT, R3, R10, PT ;  /* 0x0000000a0300720c */ /* 0x000fe20003f24070 */
[----:B------:R-:W-:Y:S01]  /*96f0*/  VIADD R18, R0, 0x155 ;  /* 0x0000015500127836 */ /* 0x000fe20000000000 */
[----:B------:R-:W-:Y:S01]  /*9700*/  ISETP.GE.AND P4, PT, R5, RZ, PT ;  /* 0x000000ff0500720c */ /* 0x000fe20003f86270 */
[----:B------:R-:W-:Y:S01]  /*9710*/  IMAD.HI.U32 R5, R4, R21, RZ ;  /* 0x0000001504057227 */ /* 0x000fe200078e00ff */
[----:B------:R-:W-:Y:S02]  /*9720*/  ISETP.GT.U32.AND P2, PT, R3, R13, PT ;  /* 0x0000000d0300720c */ /* 0x000fe40003f44070 */
[----:B------:R-:W-:Y:S01]  /*9730*/  ISETP.GE.AND P0, PT, R15, RZ, PT ;  /* 0x000000ff0f00720c */ /* 0x000fe20003f06270 */
[----:B-1----:R-:W-:-:S02]  /*9740*/  IMAD.MOV.U32 R2, RZ, RZ, R11 ;  /* 0x000000ffff027224 */ /* 0x002fc400078e000b */
[----:B------:R-:W-:Y:S02]  /*9750*/  IMAD.MOV R5, RZ, RZ, -R5 ;  /* 0x000000ffff057224 */ /* 0x000fe400078e0a05 */
[----:B------:R-:W-:Y:S01]  /*9760*/  @!P6 IMAD.MOV R2, RZ, RZ, -R2 ;  /* 0x000000ffff02e224 */ /* 0x000fe200078e0a02 */
[C---:B------:R-:W-:Y:S01]  /*9770*/  ISETP.GT.U32.AND P6, PT, R3.reuse, R16, PT ;  /* 0x000000100300720c */ /* 0x040fe20003fc4070 */
[----:B------:R-:W-:Y:S02]  /*9780*/  IMAD R21, R3, R5, R21 ;  /* 0x0000000503157224 */ /* 0x000fe400078e0215 */
[--C-:B------:R-:W-:Y:S01]  /*9790*/  @!P1 IMAD.IADD R10, R10, 0x1, -R3.reuse ;  /* 0x000000010a0a9824 */ /* 0x100fe200078e0a03 */
[----:B------:R-:W-:Y:S01]  /*97a0*/  ISETP.GE.AND P1, PT, R18, RZ, PT ;  /* 0x000000ff1200720c */ /* 0x000fe20003f26270 */
[----:B------:R-:W-:Y:S01]  /*97b0*/  @!P2 IMAD.IADD R13, R13, 0x1, -R3 ;  /* 0x000000010d0da824 */ /* 0x000fe200078e0a03 */
[----:B------:R-:W-:Y:S01]  /*97c0*/  IABS R18, R18 ;  /* 0x0000001200127213 */ /* 0x000fe20000000000 */
[C---:B------:R-:W-:Y:S01]  /*97d0*/  VIADD R5, R0.reuse, 0x153 ;  /* 0x0000015300057836 */ /* 0x040fe20000000000 */
[----:B------:R-:W-:Y:S01]  /*97e0*/  ISETP.GT.U32.AND P2, PT, R3, R21, PT ;  /* 0x000000150300720c */ /* 0x000fe20003f44070 */
[----:B------:R-:W-:Y:S01]  /*97f0*/  VIADD R11, R0, 0x154 ;  /* 0x00000154000b7836 */ /* 0x000fe20000000000 */
[----:B------:R1:W-:Y:S01]  /*9800*/  STL [R1+0x690], R2 ;  /* 0x0006900201007387 */ /* 0x0003e20000100800 */
[----:B------:R-:W-:Y:S01]  /*9810*/  IMAD.HI.U32 R15, R4, R18, RZ ;  /* 0x00000012040f7227 */ /* 0x000fe200078e00ff */
[----:B------:R-:W-:-:S02]  /*9820*/  IABS R12, R5 ;  /* 0x00000005000c7213 */ /* 0x000fc40000000000 */
[----:B------:R-:W-:Y:S01]  /*9830*/  IABS R14, R11 ;  /* 0x0000000b000e7213 */ /* 0x000fe20000000000 */
[----:B------:R-:W-:Y:S02]  /*9840*/  @!P6 IMAD.IADD R16, R16, 0x1, -R3 ;  /* 0x000000011010e824 */ /* 0x000fe400078e0a03 */
[----:B------:R-:W-:Y:S02]  /*9850*/  IMAD.MOV R15, RZ, RZ, -R15 ;  /* 0x000000ffff0f7224 */ /* 0x000fe400078e0a0f */
[----:B------:R-:W-:Y:S01]  /*9860*/  VIADD R17, R0, 0x151 ;  /* 0x0000015100117836 */ /* 0x000fe20000000000 */
[C---:B------:R-:W-:Y:S01]  /*9870*/  ISETP.GT.U32.AND P6, PT, R3.reuse, R16, PT ;  /* 0x000000100300720c */ /* 0x040fe20003fc4070 */
[----:B-1----:R-:W-:Y:S02]  /*9880*/  IMAD.MOV.U32 R2, RZ, RZ, R10 ;  /* 0x000000ffff027224 */ /* 0x002fe400078e000a */
[----:B------:R-:W-:Y:S01]  /*9890*/  IMAD R18, R3, R15, R18 ;  /* 0x0000000f03127224 */ /* 0x000fe200078e0212 */
[----:B------:R-:W-:Y:S01]  /*98a0*/  IABS R20, R17 ;  /* 0x0000001100147213 */ /* 0x000fe20000000000 */
[----:B------:R-:W-:-:S02]  /*98b0*/  IMAD.MOV.U32 R10, RZ, RZ, R12 ;  /* 0x000000ffff0a7224 */ /* 0x000fc400078e000c */
[--C-:B------:R-:W-:Y:S02]  /*98c0*/  @!P2 IMAD.IADD R21, R21, 0x1, -R3.reuse ;  /* 0x000000011515a824 */ /* 0x100fe400078e0a03 */
[----:B------:R-:W-:Y:S01]  /*98d0*/  @!P3 IMAD.MOV R2, RZ, RZ, -R2 ;  /* 0x000000ffff02b224 */ /* 0x000fe200078e0a02 */
[----:B------:R-:W-:Y:S01]  /*98e0*/  ISETP.GE.AND P3, PT, R11, RZ, PT ;  /* 0x000000ff0b00720c */ /* 0x000fe20003f66270 */
[----:B------:R-:W-:Y:S01]  /*98f0*/  IMAD.HI.U32 R11, R4, R10, RZ ;  /* 0x0000000a040b7227 */ /* 0x000fe200078e00ff */
[C---:B------:R-:W-:Y:S02]  /*9900*/  ISETP.GT.U32.AND P2, PT, R3.reuse, R21, PT ;  /* 0x000000150300720c */ /* 0x040fe40003f44070 */
[----:B------:R1:W-:Y:S01]  /*9910*/  STL [R1+0x698], R2 ;  /* 0x0006980201007387 */ /* 0x0003e20000100800 */
[----:B------:R-:W-:Y:S01]  /*9920*/  @!P6 IMAD.IADD R16, R16, 0x1, -R3 ;  /* 0x000000011010e824 */ /* 0x000fe200078e0a03 */
[----:B------:R-:W-:Y:S01]  /*9930*/  ISETP.GT.U32.AND P6, PT, R3, R18, PT ;  /* 0x000000120300720c */ /* 0x000fe20003fc4070 */
[----:B------:R-:W-:-:S04]  /*9940*/  IMAD.HI.U32 R12, R4, R14, RZ ;  /* 0x0000000e040c7227 */ /* 0x000fc800078e00ff */
[----:B------:R-:W-:Y:S02]  /*9950*/  IMAD.MOV R11, RZ, RZ, -R11 ;  /* 0x000000ffff0b7224 */ /* 0x000fe400078e0a0b */
[----:B------:R-:W-:Y:S02]  /*9960*/  IMAD.MOV R12, RZ, RZ, -R12 ;  /* 0x000000ffff0c7224 */ /* 0x000fe400078e0a0c */
[----:B-1----:R-:W-:Y:S02]  /*9970*/  IMAD.MOV.U32 R2, RZ, RZ, R13 ;  /* 0x000000ffff027224 */ /* 0x002fe400078e000d */
[----:B------:R-:W-:Y:S02]  /*9980*/  IMAD R13, R3, R11, R10 ;  /* 0x0000000b030d7224 */ /* 0x000fe400078e020a */
[----:B------:R-:W-:Y:S01]  /*9990*/  @!P5 IMAD.MOV R2, RZ, RZ, -R2 ;  /* 0x000000ffff02d224 */ /* 0x000fe200078e0a02 */
[----:B------:R-:W-:Y:S01]  /*99a0*/  ISETP.GE.AND P5, PT, R5, RZ, PT ;  /* 0x000000ff0500720c */ /* 0x000fe20003fa6270 */
[----:B------:R-:W-:-:S02]  /*99b0*/  IMAD R14, R3, R12, R14 ;  /* 0x0000000c030e7224 */ /* 0x000fc400078e020e */
[--C-:B------:R-:W-:Y:S01]  /*99c0*/  @!P6 IMAD.IADD R18, R18, 0x1, -R3.reuse ;  /* 0x000000011212e824 */ /* 0x100fe200078e0a03 */
[----:B------:R-:W-:Y:S01]  /*99d0*/  ISETP.GT.U32.AND P6, PT, R3, R13, PT ;  /* 0x0000000d0300720c */ /* 0x000fe20003fc4070 */
[----:B------:R-:W-:Y:S01]  /*99e0*/  @!P2 IMAD.IADD R21, R21, 0x1, -R3 ;  /* 0x000000011515a824 */ /* 0x000fe200078e0a03 */
[----:B------:R1:W-:Y:S01]  /*99f0*/  STL [R1+0x6bc], R2 ;  /* 0x0006bc0201007387 */ /* 0x0003e20000100800 */
[----:B------:R-:W-:Y:S01]  /*9a00*/  ISETP.GT.U32.AND P2, PT, R3, R14, PT ;  /* 0x0000000e0300720c */ /* 0x000fe20003f44070 */
[C---:B------:R-:W-:Y:S02]  /*9a10*/  VIADD R5, R0.reuse, 0x152 ;  /* 0x0000015200057836 */ /* 0x040fe40000000000 */
[C---:B------:R-:W-:Y:S02]  /*9a20*/  VIADD R11, R0.reuse, 0x150 ;  /* 0x00000150000b7836 */ /* 0x040fe40000000000 */
[----:B------:R-:W-:Y:S01]  /*9a30*/  VIADD R10, R0, 0x14f ;  /* 0x0000014f000a7836 */ /* 0x000fe20000000000 */
[----:B------:R-:W-:-:S02]  /*9a40*/  IABS R12, R5 ;  /* 0x00000005000c7213 */ /* 0x000fc40000000000 */
[----:B------:R-:W-:Y:S01]  /*9a50*/  IABS R19, R11 ;  /* 0x0000000b00137213 */ /* 0x000fe20000000000 */
[----:B-1----:R-:W-:Y:S01]  /*9a60*/  IMAD.MOV.U32 R2, RZ, RZ, R16 ;  /* 0x000000ffff027224 */ /* 0x002fe200078e0010 */
[----:B------:R-:W-:Y:S01]  /*9a70*/  IABS R15, R10 ;  /* 0x0000000a000f7213 */ /* 0x000fe20000000000 */
[--C-:B------:R-:W-:Y:S02]  /*9a80*/  @!P6 IMAD.IADD R13, R13, 0x1, -R3.reuse ;  /* 0x000000010d0de824 */ /* 0x100fe400078e0a03 */
[----:B------:R-:W-:Y:S01]  /*9a90*/  @!P4 IMAD.MOV R2, RZ, RZ, -R2 ;  /* 0x000000ffff02c224 */ /* 0x000fe200078e0a02 */
[C---:B------:R-:W-:Y:S01]  /*9aa0*/  ISETP.GT.U32.AND P4, PT, R3.reuse, R18, PT ;  /* 0x000000120300720c */ /* 0x040fe20003f84070 */
[----:B------:R-:W-:Y:S01]  /*9ab0*/  IMAD.HI.U32 R16, R4, R12, RZ ;  /* 0x0000000c04107227 */ /* 0x000fe200078e00ff */
[----:B------:R-:W-:Y:S02]  /*9ac0*/  ISETP.GT.U32.AND P6, PT, R3, R13, PT ;  /* 0x0000000d0300720c */ /* 0x000fe40003fc4070 */
[----:B------:R1:W-:Y:S01]  /*9ad0*/  STL [R1+0x6b4], R2 ;  /* 0x0006b40201007387 */ /* 0x0003e20000100800 */
[----:B------:R-:W-:-:S02]  /*9ae0*/  @!P2 IMAD.IADD R14, R14, 0x1, -R3 ;  /* 0x000000010e0ea824 */ /* 0x000fc400078e0a03 */
[----:B------:R-:W-:-:S03]  /*9af0*/  IMAD.MOV R16, RZ, RZ, -R16 ;  /* 0x000000ffff107224 */ /* 0x000fc600078e0a10 */
[----:B------:R-:W-:-:S03]  /*9b00*/  ISETP.GT.U32.AND P2, PT, R3, R14, PT ;  /* 0x0000000e0300720c */ /* 0x000fc60003f44070 */
[----:B------:R-:W-:Y:S02]  /*9b10*/  @!P4 IMAD.IADD R18, R18, 0x1, -R3 ;  /* 0x000000011212c824 */ /* 0x000fe400078e0a03 */
[----:B-1----:R-:W-:Y:S02]  /*9b20*/  IMAD.MOV.U32 R2, RZ, RZ, R21 ;  /* 0x000000ffff027224 */ /* 0x002fe400078e0015 */
[----:B------:R-:W-:-:S04]  /*9b30*/  IMAD.HI.U32 R21, R4, R20, RZ ;  /* 0x0000001404157227 */ /* 0x000fc800078e00ff */
[----:B------:R-:W-:Y:S01]  /*9b40*/  @!P0 IMAD.MOV R2, RZ, RZ, -R2 ;  /* 0x000000ffff028224 */ /* 0x000fe200078e0a02 */
[----:B------:R-:W-:Y:S01]  /*9b50*/  ISETP.GE.AND P0, PT, R5, RZ, PT ;  /* 0x000000ff0500720c */ /* 0x000fe20003f06270 */
[C---:B------:R-:W-:Y:S02]  /*9b60*/  IMAD R5, R3.reuse, R16, R12 ;  /* 0x0000001003057224 */ /* 0x040fe400078e020c */
[C---:B------:R-:W-:Y:S01]  /*9b70*/  IMAD.HI.U32 R12, R4.reuse, R19, RZ ;  /* 0x00000013040c7227 */ /* 0x040fe200078e00ff */
[----:B------:R1:W-:Y:S02]  /*9b80*/  STL [R1+0x6b8], R2 ;  /* 0x0006b80201007387 */ /* 0x0003e40000100800 */
[----:B------:R-:W-:Y:S01]  /*9b90*/  ISETP.GT.U32.AND P4, PT, R3, R5, PT ;  /* 0x000000050300720c */ /* 0x000fe20003f84070 */
[----:B------:R-:W-:-:S04]  /*9ba0*/  IMAD.HI.U32 R16, R4, R15, RZ ;  /* 0x0000000f04107227 */ /* 0x000fc800078e00ff */
[----:B------:R-:W-:Y:S02]  /*9bb0*/  IMAD.MOV R12, RZ, RZ, -R12 ;  /* 0x000000ffff0c7224 */ /* 0x000fe400078e0a0c */
[----:B------:R-:W-:Y:S02]  /*9bc0*/  IMAD.MOV R21, RZ, RZ, -R21 ;  /* 0x000000ffff157224 */ /* 0x000fe400078e0a15 */
[----:B-1----:R-:W-:Y:S02]  /*9bd0*/  IMAD.MOV.U32 R2, RZ, RZ, R18 ;  /* 0x000000ffff027224 */ /* 0x002fe400078e0012 */
[----:B------:R-:W-:Y:S02]  /*9be0*/  IMAD.MOV R16, RZ, RZ, -R16 ;  /* 0x000000ffff107224 */ /* 0x000fe400078e0a10 */
[----:B------:R-:W-:Y:S02]  /*9bf0*/  @!P1 IMAD.MOV R2, RZ, RZ, -R2 ;  /* 0x000000ffff029224 */ /* 0x000fe400078e0a02 */
[----:B------:R-:W-:-:S02]  /*9c00*/  IMAD R19, R3, R12, R19 ;  /* 0x0000000c03137224 */ /* 0x000fc400078e0213 */
[--C-:B------:R-:W-:Y:S01]  /*9c10*/  @!P6 IMAD.IADD R13, R13, 0x1, -R3.reuse ;  /* 0x000000010d0de824 */ /* 0x100fe200078e0a03 */
[----:B------:R1:W-:Y:S01]  /*9c20*/  STL [R1+0x6f0], R2 ;  /* 0x0006f00201007387 */ /* 0x0003e20000100800 */
[----:B------:R-:W-:Y:S01]  /*9c30*/  @!P2 IMAD.IADD R14, R14, 0x1, -R3 ;  /* 0x000000010e0ea824 */ /* 0x000fe200078e0a03 */
[----:B------:R-:W-:Y:S01]  /*9c40*/  ISETP.GE.AND P2, PT, R17, RZ, PT ;  /* 0x000000ff1100720c */ /* 0x000fe20003f46270 */
[C---:B------:R-:W-:Y:S01]  /*9c50*/  IMAD R17, R3.reuse, R21, R20 ;  /* 0x0000001503117224 */ /* 0x040fe200078e0214 */
[C---:B------:R-:W-:Y:S01]  /*9c60*/  ISETP.GT.U32.AND P6, PT, R3.reuse, R19, PT ;  /* 0x000000130300720c */ /* 0x040fe20003fc4070 */
[C---:B------:R-:W-:Y:S02]  /*9c70*/  IMAD R15, R3.reuse, R16, R15 ;  /* 0x00000010030f7224 */ /* 0x040fe400078e020f */
[----:B------:R-:W-:Y:S01]  /*9c80*/  IMAD.MOV.U32 R9, RZ, RZ, R14 ;  /* 0x000000ffff097224 */ /* 0x000fe200078e000e */
[----:B------:R-:W-:Y:S01]  /*9c90*/  ISETP.GT.U32.AND P1, PT, R3, R17, PT ;  /* 0x000000110300720c */ /* 0x000fe20003f24070 */
[----:B------:R-:W-:-:S02]  /*9ca0*/  @!P4 IMAD.IADD R5, R5, 0x1, -R3 ;  /* 0x000000010505c824 */ /* 0x000fc400078e0a03 */
[----:B-1----:R-:W-:Y:S02]  /*9cb0*/  IMAD.MOV.U32 R2, RZ, RZ, R13 ;  /* 0x000000ffff027224 */ /* 0x002fe400078e000d */
[----:B------:R-:W-:Y:S01]  /*9cc0*/  @!P3 IMAD.MOV R9, RZ, RZ, -R9 ;  /* 0x000000ffff09b224 */ /* 0x000fe200078e0a09 */
[----:B------:R-:W-:Y:S01]  /*9cd0*/  ISETP.GE.AND P3, PT, R11, RZ, PT ;  /* 0x000000ff0b00720c */ /* 0x000fe20003f66270 */
[----:B------:R-:W-:Y:S01]  /*9ce0*/  @!P5 IMAD.MOV R2, RZ, RZ, -R2 ;  /* 0x000000ffff02d224 */ /* 0x000fe200078e0a02 */
[C---:B------:R-:W-:Y:S01]  /*9cf0*/  ISETP.GT.U32.AND P5, PT, R3.reuse, R15, PT ;  /* 0x0000000f0300720c */ /* 0x040fe20003fa4070 */
[C---:B------:R-:W-:Y:S01]  /*9d00*/  VIADD R11, R0.reuse, 0x14d ;  /* 0x0000014d000b7836 */ /* 0x040fe20000000000 */
[----:B------:R-:W-:Y:S01]  /*9d10*/  ISETP.GT.U32.AND P4, PT, R3, R5, PT ;  /* 0x000000050300720c */ /* 0x000fe20003f84070 */
[----:B------:R-:W-:Y:S01]  /*9d20*/  VIADD R12, R0, 0x14e ;  /* 0x0000014e000c7836 */ /* 0x000fe20000000000 */
[----:B------:R-:W-:Y:S01]  /*9d30*/  STL [R1+0x6f4], R9 ;  /* 0x0006f40901007387 */ /* 0x000fe20000100800 */
[--C-:B------:R-:W-:Y:S01]  /*9d40*/  @!P6 IMAD.IADD R19, R19, 0x1, -R3.reuse ;  /* 0x000000011313e824 */ /* 0x100fe200078e0a03 */
[----:B------:R-:W-:Y:S01]  /*9d50*/  IABS R14, R11 ;  /* 0x0000000b000e7213 */ /* 0x000fe20000000000 */
[----:B------:R-:W-:Y:S01]  /*9d60*/  @!P1 IMAD.IADD R17, R17, 0x1, -R3 ;  /* 0x0000000111119824 */ /* 0x000fe200078e0a03 */
[----:B------:R-:W-:Y:S01]  /*9d70*/  IABS R18, R12 ;  /* 0x0000000c00127213 */ /* 0x000fe20000000000 */
[----:B------:R1:W-:Y:S01]  /*9d80*/  STL [R1+0x6f8], R2 ;  /* 0x0006f80201007387 */ /* 0x0003e20000100800 */
[----:B------:R-:W-:Y:S01]  /*9d90*/  ISETP.GE.AND P1, PT, R12, RZ, PT ;  /* 0x000000ff0c00720c */ /* 0x000fe20003f26270 */
[----:B------:R-:W-:Y:S01]  /*9da0*/  IMAD.HI.U32 R12, R4, R14, RZ ;  /* 0x0000000e040c7227 */ /* 0x000fe200078e00ff */
[----:B------:R-:W-:-:S03]  /*9db0*/  ISETP.GT.U32.AND P6, PT, R3, R17, PT ;  /* 0x000000110300720c */ /* 0x000fc60003fc4070 */
[----:B------:R-:W-:Y:S01]  /*9dc0*/  @!P5 IMAD.IADD R15, R15, 0x1, -R3 ;  /* 0x000000010f0fd824 */ /* 0x000fe200078e0a03 */
[----:B------:R-:W-:Y:S01]  /*9dd0*/  ISETP.GT.U32.AND P5, PT, R3, R19, PT ;  /* 0x000000130300720c */ /* 0x000fe20003fa4070 */
[----:B------:R-:W-:-:S04]  /*9de0*/  IMAD.HI.U32 R13, R4, R18, RZ ;  /* 0x00000012040d7227 */ /* 0x000fc800078e00ff */
[----:B------:R-:W-:Y:S01]  /*9df0*/  @!P4 IMAD.IADD R5, R5, 0x1, -R3 ;  /* 0x000000010505c824 */ /* 0x000fe200078e0a03 */
[----:B------:R-:W-:Y:S01]  /*9e00*/  ISETP.GE.AND P4, PT, R10, RZ, PT ;  /* 0x000000ff0a00720c */ /* 0x000fe20003f86270 */
[----:B------:R-:W-:Y:S02]  /*9e10*/  IMAD.MOV R12, RZ, RZ, -R12 ;  /* 0x000000ffff0c7224 */ /* 0x000fe400078e0a0c */
[----:B------:R-:W-:Y:S02]  /*9e20*/  IMAD.MOV R13, RZ, RZ, -R13 ;  /* 0x000000ffff0d7224 */ /* 0x000fe400078e0a0d */
[----:B-1----:R-:W-:Y:S02]  /*9e30*/  IMAD.MOV.U32 R2, RZ, RZ, R5 ;  /* 0x000000ffff027224 */ /* 0x002fe400078e0005 */
[C---:B------:R-:W-:Y:S02]  /*9e40*/  IMAD R14, R3.reuse, R12, R14 ;  /* 0x0000000c030e7224 */ /* 0x040fe400078e020e */
[----:B------:R-:W-:-:S02]  /*9e50*/  IMAD R18, R3, R13, R18 ;  /* 0x0000000d03127224 */ /* 0x000fc400078e0212 */
[----:B------:R-:W-:Y:S01]  /*9e60*/  @!P0 IMAD.MOV R2, RZ, RZ, -R2 ;  /* 0x000000ffff028224 */ /* 0x000fe200078e0a02 */
[----:B------:R-:W-:Y:S01]  /*9e70*/  ISETP.GT.U32.AND P0, PT, R3, R15, PT ;  /* 0x0000000f0300720c */ /* 0x000fe20003f04070 */
[--C-:B------:R-:W-:Y:S01]  /*9e80*/  @!P5 IMAD.IADD R19, R19, 0x1, -R3.reuse ;  /* 0x000000011313d824 */ /* 0x100fe200078e0a03 */
[----:B------:R-:W-:Y:S01]  /*9e90*/  ISETP.GT.U32.AND P5, PT, R3, R14, PT ;  /* 0x0000000e0300720c */ /* 0x000fe20003fa4070 */
[----:B------:R-:W-:Y:S01]  /*9ea0*/  @!P6 IMAD.IADD R17, R17, 0x1, -R3 ;  /* 0x000000011111e824 */ /* 0x000fe200078e0a03 */
[----:B------:R-:W-:Y:S01]  /*9eb0*/  ISETP.GT.U32.AND P6, PT, R3, R18, PT ;  /* 0x000000120300720c */ /* 0x000fe20003fc4070 */
[C---:B------:R-:W-:Y:S01]  /*9ec0*/  VIADD R5, R0.reuse, 0x14b ;  /* 0x0000014b00057836 */ /* 0x040fe20000000000 */
[----:B------:R1:W-:Y:S01]  /*9ed0*/  STL [R1+0x798], R2 ;  /* 0x0007980201007387 */ /* 0x0003e20000100800 */
[C---:B------:R-:W-:Y:S02]  /*9ee0*/  VIADD R16, R0.reuse, 0x14a ;  /* 0x0000014a00107836 */ /* 0x040fe40000000000 */
[----:B------:R-:W-:Y:S01]  /*9ef0*/  VIADD R10, R0, 0x14c ;  /* 0x0000014c000a7836 */ /* 0x000fe20000000000 */
[----:B------:R-:W-:Y:S01]  /*9f00*/  IABS R12, R5 ;  /* 0x00000005000c7213 */ /* 0x000fe20000000000 */
[----:B------:R-:W-:Y:S01]  /*9f10*/  IMAD.MOV.U32 R9, RZ, RZ, R19 ;  /* 0x000000ffff097224 */ /* 0x000fe200078e0013 */
[----:B------:R-:W-:Y:S01]  /*9f20*/  IABS R20, R16 ;  /* 0x0000001000147213 */ /* 0x000fe20000000000 */
[--C-:B------:R-:W-:Y:S01]  /*9f30*/  @!P0 IMAD.IADD R15, R15, 0x1, -R3.reuse ;  /* 0x000000010f0f8824 */ /* 0x100fe200078e0a03 */
[----:B------:R-:W-:Y:S01]  /*9f40*/  ISETP.GE.AND P0, PT, R11, RZ, PT ;  /* 0x000000ff0b00720c */ /* 0x000fe20003f06270 */
[----:B------:R-:W-:Y:S01]  /*9f50*/  @!P5 IMAD.IADD R14, R14, 0x1, -R3 ;  /* 0x000000010e0ed824 */ /* 0x000fe200078e0a03 */
[----:B------:R-:W-:Y:S01]  /*9f60*/  IABS R13, R10 ;  /* 0x0000000a000d7213 */ /* 0x000fe20000000000 */
[----:B-1----:R-:W-:-:S02]  /*9f70*/  IMAD.MOV.U32 R2, RZ, RZ, R17 ;  /* 0x000000ffff027224 */ /* 0x002fc400078e0011 */
[----:B------:R-:W-:Y:S01]  /*9f80*/  IMAD.MOV.U32 R11, RZ, RZ, R20 ;  /* 0x000000ffff0b7224 */ /* 0x000fe200078e0014 */
[----:B------:R-:W-:Y:S01]  /*9f90*/  ISETP.GT.U32.AND P5, PT, R3, R14, PT ;  /* 0x0000000e0300720c */ /* 0x000fe20003fa4070 */
[----:B------:R-:W-:-:S04]  /*9fa0*/  IMAD.HI.U32 R21, R4, R12, RZ ;  /* 0x0000000c04157227 */ /* 0x000fc800078e00ff */
[----:B------:R-:W-:Y:S01]  /*9fb0*/  @!P6 IMAD.IADD R18, R18, 0x1, -R3 ;  /* 0x000000011212e824 */ /* 0x000fe200078e0a03 */
[----:B------:R-:W-:Y:S01]  /*9fc0*/  ISETP.GE.AND P6, PT, R10, RZ, PT ;  /* 0x000000ff0a00720c */ /* 0x000fe20003fc6270 */
[----:B------:R-:W-:Y:S02]  /*9fd0*/  @!P2 IMAD.MOV R2, RZ, RZ, -R2 ;  /* 0x000000ffff02a224 */ /* 0x000fe400078e0a02 */
[----:B------:R-:W-:Y:S01]  /*9fe0*/  IMAD.HI.U32 R10, R4, R11, RZ ;  /* 0x0000000b040a7227 */ /* 0x000fe200078e00ff */
[----:B------:R-:W-:Y:S02]  /*9ff0*/  ISETP.GT.U32.AND P2, PT, R3, R18, PT ;  /* 0x000000120300720c */ /* 0x000fe40003f44070 */
[----:B------:R1:W-:Y:S01]  /*a000*/  STL [R1+0x718], R2 ;  /* 0x0007180201007387 */ /* 0x0003e20000100800 */
[----:B------:R-:W-:Y:S02]  /*a010*/  IMAD.MOV R17, RZ, RZ, -R21 ;  /* 0x000000ffff117224 */ /* 0x000fe400078e0a15 */
[----:B------:R-:W-:-:S02]  /*a020*/  IMAD.MOV R10, RZ, RZ, -R10 ;  /* 0x000000ffff0a7224 */ /* 0x000fc400078e0a0a */
[C---:B------:R-:W-:Y:S02]  /*a030*/  IMAD R12, R3.reuse, R17, R12 ;  /* 0x00000011030c7224 */ /* 0x040fe400078e020c */
[----:B------:R-:W-:Y:S02]  /*a040*/  IMAD R11, R3, R10, R11 ;  /* 0x0000000a030b7224 */ /* 0x000fe400078e020b */
[----:B------:R-:W-:-:S04]  /*a050*/  IMAD.HI.U32 R20, R4, R13, RZ ;  /* 0x0000000d04147227 */ /* 0x000fc800078e00ff */
[----:B-1----:R-:W-:Y:S02]  /*a060*/  IMAD.MOV.U32 R2, RZ, RZ, R15 ;  /* 0x000000ffff027224 */ /* 0x002fe400078e000f */
[----:B------:R-:W-:Y:S01]  /*a070*/  @!P5 IMAD.IADD R14, R14, 0x1, -R3 ;  /* 0x000000010e0ed824 */ /* 0x000fe200078e0a03 */
[C---:B------:R-:W-:Y:S01]  /*a080*/  ISETP.GT.U32.AND P5, PT, R3.reuse, R11, PT ;  /* 0x0000000b0300720c */ /* 0x040fe20003fa4070 */
[----:B------:R-:W-:Y:S01]  /*a090*/  @!P4 IMAD.MOV R2, RZ, RZ, -R2 ;  /* 0x000000ffff02c224 */ /* 0x000fe200078e0a02 */
[C---:B------:R-:W-:Y:S01]  /*a0a0*/  ISETP.GT.U32.AND P4, PT, R3.reuse, R12, PT ;  /* 0x0000000c0300720c */ /* 0x040fe20003f84070 */
[----:B------:R-:W-:Y:S02]  /*a0b0*/  IMAD.MOV R20, RZ, RZ, -R20 ;  /* 0x000000ffff147224 */ /* 0x000fe400078e0a14 */
[----:B------:R-:W-:Y:S02]  /*a0c0*/  VIADD R15, R0, 0x148 ;  /* 0x00000148000f7836 */ /* 0x000fe40000000000 */
[----:B------:R-:W-:-:S02]  /*a0d0*/  IMAD R13, R3, R20, R13 ;  /* 0x00000014030d7224 */ /* 0x000fc400078e020d */
[----:B------:R-:W-:Y:S01]  /*a0e0*/  @!P2 IMAD.IADD R18, R18, 0x1, -R3 ;  /* 0x000000011212a824 */ /* 0x000fe200078e0a03 */
[----:B------:R-:W-:Y:S01]  /*a0f0*/  ISETP.GE.AND P2, PT, R5, RZ, PT ;  /* 0x000000ff0500720c */ /* 0x000fe20003f46270 */
[----:B------:R-:W-:Y:S01]  /*a100*/  @!P3 IMAD.MOV R9, RZ, RZ, -R9 ;  /* 0x000000ffff09b224 */ /* 0x000fe200078e0a09 */
[----:B------:R-:W-:Y:S01]  /*a110*/  IABS R5, R15 ;  /* 0x0000000f00057213 */ /* 0x000fe20000000000 */
[--C-:B------:R-:W-:Y:S01]  /*a120*/  @!P5 IMAD.IADD R11, R11, 0x1, -R3.reuse ;  /* 0x000000010b0bd824 */ /* 0x100fe200078e0a03 */
[----:B------:R-:W-:Y:S01]  /*a130*/  ISETP.GT.U32.AND P3, PT, R3, R13, PT ;  /* 0x0000000d0300720c */ /* 0x000fe20003f64070 */
[----:B------:R-:W-:Y:S01]  /*a140*/  @!P4 IMAD.IADD R12, R12, 0x1, -R3 ;  /* 0x000000010c0cc824 */ /* 0x000fe200078e0a03 */
[----:B------:R-:W-:Y:S01]  /*a150*/  STL [R1+0x710], R9 ;  /* 0x0007100901007387 */ /* 0x000fe20000100800 */
[----:B------:R-:W-:-:S03]  /*a160*/  IMAD.HI.U32 R19, R4, R5, RZ ;  /* 0x0000000504137227 */ /* 0x000fc600078e00ff */
[----:B------:R-:W-:Y:S01]  /*a170*/  ISETP.GT.U32.AND P5, PT, R3, R12, PT ;  /* 0x0000000c0300720c */ /* 0x000fe20003fa4070 */
[----:B------:R-:W-:Y:S01]  /*a180*/  VIADD R21, R0, 0x149 ;  /* 0x0000014900157836 */ /* 0x000fe20000000000 */
[----:B------:R1:W-:Y:S01]  /*a190*/  STL [R1+0x72c], R2 ;  /* 0x00072c0201007387 */ /* 0x0003e20000100800 */
[----:B------:R-:W-:-:S03]  /*a1a0*/  IMAD.MOV R19, RZ, RZ, -R19 ;  /* 0x000000ffff137224 */ /* 0x000fc600078e0a13 */
[----:B------:R-:W-:Y:S01]  /*a1b0*/  IABS R10, R21 ;  /* 0x00000015000a7213 */ /* 0x000fe20000000000 */
[----:B------:R-:W-:Y:S02]  /*a1c0*/  IMAD R5, R3, R19, R5 ;  /* 0x0000001303057224 */ /* 0x000fe400078e0205 */
[----:B------:R-:W-:Y:S01]  /*a1d0*/  @!P3 IMAD.IADD R13, R13, 0x1, -R3 ;  /* 0x000000010d0db824 */ /* 0x000fe200078e0a03 */
[----:B------:R-:W-:Y:S01]  /*a1e0*/  ISETP.GE.AND P3, PT, R16, RZ, PT ;  /* 0x000000ff1000720c */ /* 0x000fe20003f66270 */
[----:B------:R-:W-:-:S03]  /*a1f0*/  IMAD.HI.U32 R17, R4, R10, RZ ;  /* 0x0000000a04117227 */ /* 0x000fc600078e00ff */
[C---:B------:R-:W-:Y:S01]  /*a200*/  ISETP.GT.U32.AND P4, PT, R3.reuse, R13, PT ;  /* 0x0000000d0300720c */ /* 0x040fe20003f84070 */
[----:B-1----:R-:W-:Y:S02]  /*a210*/  IMAD.MOV.U32 R2, RZ, RZ, R18 ;  /* 0x000000ffff027224 */ /* 0x002fe400078e0012 */
[----:B------:R-:W-:Y:S01]  /*a220*/  @!P5 IMAD.IADD R12, R12, 0x1, -R3 ;  /* 0x000000010c0cd824 */ /* 0x000fe200078e0a03 */
[C---:B------:R-:W-:Y:S01]  /*a230*/  ISETP.GT.U32.AND P5, PT, R3.reuse, R5, PT ;  /* 0x000000050300720c */ /* 0x040fe20003fa4070 */
[----:B------:R-:W-:Y:S01]  /*a240*/  @!P1 IMAD.MOV R2, RZ, RZ, -R2 ;  /* 0x000000ffff029224 */ /* 0x000fe200078e0a02 */
[C---:B------:R-:W-:Y:S01]  /*a250*/  ISETP.GT.U32.AND P1, PT, R3.reuse, R11, PT ;  /* 0x0000000b0300720c */ /* 0x040fe20003f24070 */
[C---:B------:R-:W-:Y:S02]  /*a260*/  VIADD R16, R0.reuse, 0x147 ;  /* 0x0000014700107836 */ /* 0x040fe40000000000 */
[----:B------:R-:W-:Y:S01]  /*a270*/  IMAD.MOV R17, RZ, RZ, -R17 ;  /* 0x000000ffff117224 */ /* 0x000fe200078e0a11 */
[----:B------:R1:W-:Y:S01]  /*a280*/  STL [R1+0x780], R2 ;  /* 0x0007800201007387 */ /* 0x0003e20000100800 */
[----:B------:R-:W-:Y:S01]  /*a290*/  VIADD R19, R0, 0x145 ;  /* 0x0000014500137836 */ /* 0x000fe20000000000 */
[----:B------:R-:W-:Y:S01]  /*a2a0*/  IABS R18, R16 ;  /* 0x0000001000127213 */ /* 0x000fe20000000000 */
[----:B------:R-:W-:-:S02]  /*a2b0*/  IMAD R10, R3, R17, R10 ;  /* 0x00000011030a7224 */ /* 0x000fc400078e020a */
[----:B------:R-:W-:Y:S02]  /*a2c0*/  VIADD R17, R0, 0x146 ;  /* 0x0000014600117836 */ /* 0x000fe40000000000 */
[----:B------:R-:W-:-:S03]  /*a2d0*/  IMAD.HI.U32 R22, R4, R18, RZ ;  /* 0x0000001204167227 */ /* 0x000fc600078e00ff */
[----:B------:R-:W-:Y:S01]  /*a2e0*/  IABS R20, R17 ;  /* 0x0000001100147213 */ /* 0x000fe20000000000 */
[--C-:B------:R-:W-:Y:S02]  /*a2f0*/  @!P5 IMAD.IADD R5, R5, 0x1, -R3.reuse ;  /* 0x000000010505d824 */ /* 0x100fe400078e0a03 */
[--C-:B------:R-:W-:Y:S01]  /*a300*/  @!P4 IMAD.IADD R13, R13, 0x1, -R3.reuse ;  /* 0x000000010d0dc824 */ /* 0x100fe200078e0a03 */
[----:B------:R-:W-:Y:S01]  /*a310*/  ISETP.GT.U32.AND P4, PT, R3, R10, PT ;  /* 0x0000000a0300720c */ /* 0x000fe20003f84070 */
[----:B------:R-:W-:Y:S01]  /*a320*/  @!P1 IMAD.IADD R11, R11, 0x1, -R3 ;  /* 0x000000010b0b9824 */ /* 0x000fe200078e0a03 */
[----:B------:R-:W-:Y:S01]  /*a330*/  ISETP.GE.AND P1, PT, R21, RZ, PT ;  /* 0x000000ff1500720c */ /* 0x000fe20003f26270 */
[----:B------:R-:W-:Y:S01]  /*a340*/  IMAD.MOV R21, RZ, RZ, -R22 ;  /* 0x000000ffff157224 */ /* 0x000fe200078e0a16 */
[----:B------:R-:W-:Y:S01]  /*a350*/  ISETP.GT.U32.AND P5, PT, R3, R5, PT ;  /* 0x000000050300720c */ /* 0x000fe20003fa4070 */
[----:B------:R-:W-:Y:S01]  /*a360*/  IMAD.HI.U32 R23, R4, R20, RZ ;  /* 0x0000001404177227 */ /* 0x000fe200078e00ff */
[----:B------:R-:W-:-:S03]  /*a370*/  IABS R22, R19 ;  /* 0x0000001300167213 */ /* 0x000fc60000000000 */
[C---:B------:R-:W-:Y:S02]  /*a380*/  IMAD R18, R3.reuse, R21, R18 ;  /* 0x0000001503127224 */ /* 0x040fe400078e0212 */
[----:B-1----:R-:W-:Y:S02]  /*a390*/  IMAD.MOV.U32 R2, RZ, RZ, R14 ;  /* 0x000000ffff027224 */ /* 0x002fe400078e000e */
[----:B------:R-:W-:Y:S02]  /*a3a0*/  IMAD.MOV R23, RZ, RZ, -R23 ;  /* 0x000000ffff177224 */ /* 0x000fe400078e0a17 */
[----:B------:R-:W-:Y:S02]  /*a3b0*/  @!P0 IMAD.MOV R2, RZ, RZ, -R2 ;  /* 0x000000ffff028224 */ /* 0x000fe400078e0a02 */
[----:B------:R-:W-:Y:S01]  /*a3c0*/  @!P6 IMAD.MOV R13, RZ, RZ, -R13 ;  /* 0x000000ffff0de224 */ /* 0x000fe200078e0a0d */
[C---:B------:R-:W-:Y:S01]  /*a3d0*/  ISETP.GT.U32.AND P6, PT, R3.reuse, R18, PT ;  /* 0x000000120300720c */ /* 0x040fe20003fc4070 */
[----:B------:R-:W-:Y:S01]  /*a3e0*/  IMAD R20, R3, R23, R20 ;  /* 0x0000001703147224 */ /* 0x000fe200078e0214 */
[----:B------:R1:W-:Y:S01]  /*a3f0*/  STL [R1+0x74c], R2 ;  /* 0x00074c0201007387 */ /* 0x0003e20000100800 */
[--C-:B------:R-:W-:Y:S01]  /*a400*/  @!P4 IMAD.IADD R10, R10, 0x1, -R3.reuse ;  /* 0x000000010a0ac824 */ /* 0x100fe200078e0a03 */
[----:B------:R-:W-:Y:S01]  /*a410*/  ISETP.GE.AND P4, PT, R15, RZ, PT ;  /* 0x000000ff0f00720c */ /* 0x000fe20003f86270 */
[----:B------:R-:W-:Y:S01]  /*a420*/  IMAD.MOV.U32 R9, RZ, RZ, R12 ;  /* 0x000000ffff097224 */ /* 0x000fe200078e000c */
[----:B------:R-:W-:Y:S01]  /*a430*/  STL [R1+0x748], R13 ;  /* 0x0007480d01007387 */ /* 0x000fe20000100800 */
[----:B------:R-:W-:Y:S01]  /*a440*/  @!P5 IMAD.IADD R5, R5, 0x1, -R3 ;  /* 0x000000010505d824 */ /* 0x000fe200078e0a03 */
[C---:B------:R-:W-:Y:S01]  /*a450*/  ISETP.GT.U32.AND P5, PT, R3.reuse, R20, PT ;  /* 0x000000140300720c */ /* 0x040fe20003fa4070 */
[----:B------:R-:W-:Y:S01]  /*a460*/  IMAD.HI.U32 R12, R4, R22, RZ ;  /* 0x00000016040c7227 */ /* 0x000fe200078e00ff */
[----:B------:R-:W-:-:S03]  /*a470*/  ISETP.GT.U32.AND P0, PT, R3, R10, PT ;  /* 0x0000000a0300720c */ /* 0x000fc60003f04070 */
[----:B-1----:R-:W-:Y:S02]  /*a480*/  IMAD.MOV.U32 R2, RZ, RZ, R11 ;  /* 0x000000ffff027224 */ /* 0x002fe400078e000b */
[----:B------:R-:W-:Y:S01]  /*a490*/  @!P2 IMAD.MOV R9, RZ, RZ, -R9 ;  /* 0x000000ffff09a224 */ /* 0x000fe200078e0a09 */
[----:B------:R-:W-:Y:S01]  /*a4a0*/  ISETP.GE.AND P2, PT, R16, RZ, PT ;  /* 0x000000ff1000720c */ /* 0x000fe20003f46270 */
[----:B------:R-:W-:Y:S01]  /*a4b0*/  @!P3 IMAD.MOV R2, RZ, RZ, -R2 ;  /* 0x000000ffff02b224 */ /* 0x000fe200078e0a02 */
[----:B------:R-:W-:Y:S01]  /*a4c0*/  ISETP.GE.AND P3, PT, R17, RZ, PT ;  /* 0x000000ff1100720c */ /* 0x000fe20003f66270 */
[----:B------:R-:W-:Y:S01]  /*a4d0*/  IMAD.MOV R12, RZ, RZ, -R12 ;  /* 0x000000ffff0c7224 */ /* 0x000fe200078e0a0c */
[----:B------:R1:W-:Y:S01]  /*a4e0*/  STL [R1+0x744], R9 ;  /* 0x0007440901007387 */ /* 0x0003e20000100800 */
[--C-:B------:R-:W-:Y:S02]  /*a4f0*/  @!P6 IMAD.IADD R18, R18, 0x1, -R3.reuse ;  /* 0x000000011212e824 */ /* 0x100fe400078e0a03 */
[----:B------:R-:W-:Y:S01]  /*a500*/  VIADD R11, R0, 0x144 ;  /* 0x00000144000b7836 */ /* 0x000fe20000000000 */
[----:B------:R2:W-:Y:S01]  /*a510*/  STL [R1+0x77c], R2 ;  /* 0x00077c0201007387 */ /* 0x0005e20000100800 */
[C---:B------:R-:W-:Y:S01]  /*a520*/  IMAD R12, R3.reuse, R12, R22 ;  /* 0x0000000c030c7224 */ /* 0x040fe200078e0216 */
[----:B------:R-:W-:Y:S01]  /*a530*/  ISETP.GT.U32.AND P6, PT, R3, R18, PT ;  /* 0x000000120300720c */ /* 0x000fe20003fc4070 */
[--C-:B------:R-:W-:Y:S01]  /*a540*/  @!P5 IMAD.IADD R20, R20, 0x1, -R3.reuse ;  /* 0x000000011414d824 */ /* 0x100fe200078e0a03 */
[----:B------:R-:W-:Y:S01]  /*a550*/  IABS R14, R11 ;  /* 0x0000000b000e7213 */ /* 0x000fe20000000000 */
[----:B------:R-:W-:Y:S01]  /*a560*/  @!P0 IMAD.IADD R10, R10, 0x1, -R3 ;  /* 0x000000010a0a8824 */ /* 0x000fe200078e0a03 */
[----:B------:R-:W-:Y:S01]  /*a570*/  ISETP.GE.AND P0, PT, R19, RZ, PT ;  /* 0x000000ff1300720c */ /* 0x000fe20003f06270 */
[----:B------:R-:W-:Y:S01]  /*a580*/  VIADD R16, R0, 0x142 ;  /* 0x0000014200107836 */ /* 0x000fe20000000000 */
[----:B------:R-:W-:Y:S01]  /*a590*/  ISETP.GT.U32.AND P5, PT, R3, R20, PT ;  /* 0x000000140300720c */ /* 0x000fe20003fa4070 */
[----:B-1----:R-:W-:-:S02]  /*a5a0*/  IMAD.MOV.U32 R9, RZ, RZ, R10 ;  /* 0x000000ffff097224 */ /* 0x002fc400078e000a */
[----:B--2---:R-:W-:Y:S01]  /*a5b0*/  IMAD.MOV.U32 R2, RZ, RZ, R5 ;  /* 0x000000ffff027224 */ /* 0x004fe200078e0005 */
[----:B------:R-:W-:Y:S01]  /*a5c0*/  IABS R10, R16 ;  /* 0x00000010000a7213 */ /* 0x000fe20000000000 */
[----:B------:R-:W-:-:S04]  /*a5d0*/  IMAD.HI.U32 R13, R4, R14, RZ ;  /* 0x0000000e040d7227 */ /* 0x000fc800078e00ff */
[----:B------:R-:W-:Y:S01]  /*a5e0*/  @!P4 IMAD.MOV R2, RZ, RZ, -R2 ;  /* 0x000000ffff02c224 */ /* 0x000fe200078e0a02 */
[----:B------:R-:W-:Y:S01]  /*a5f0*/  ISETP.GT.U32.AND P4, PT, R3, R12, PT ;  /* 0x0000000c0300720c */ /* 0x000fe20003f84070 */
[----:B------:R-:W-:Y:S01]  /*a600*/  @!P1 IMAD.MOV R9, RZ, RZ, -R9 ;  /* 0x000000ffff099224 */ /* 0x000fe200078e0a09 */
[----:B------:R-:W-:Y:S01]  /*a610*/  ISETP.GE.AND P1, PT, R11, RZ, PT ;  /* 0x000000ff0b00720c */ /* 0x000fe20003f26270 */
[----:B------:R-:W-:Y:S02]  /*a620*/  IMAD.MOV R13, RZ, RZ, -R13 ;  /* 0x000000ffff0d7224 */ /* 0x000fe400078e0a0d */
[--C-:B------:R-:W-:Y:S01]  /*a630*/  @!P6 IMAD.IADD R18, R18, 0x1, -R3.reuse ;  /* 0x000000011212e824 */ /* 0x100fe200078e0a03 */
[----:B------:R-:W-:Y:S01]  /*a640*/  STL [R1+0x778], R9 ;  /* 0x0007780901007387 */ /* 0x000fe20000100800 */
[----:B------:R-:W-:Y:S02]  /*a650*/  VIADD R5, R0, 0x143 ;  /* 0x0000014300057836 */ /* 0x000fe40000000000 */
[C---:B------:R-:W-:Y:S01]  /*a660*/  IMAD R14, R3.reuse, R13, R14 ;  /* 0x0000000d030e7224 */ /* 0x040fe200078e020e */
[----:B------:R1:W-:Y:S01]  /*a670*/  STL [R1+0x770], R2 ;  /* 0x0007700201007387 */ /* 0x0003e20000100800 */
        /* <DEDUP_REMOVED lines=8> */
[----:B-1----:R-:W-:Y:S02]  /*a700*/  IMAD.MOV.U32 R2, RZ, RZ, R18 ;  /* 0x000000ffff027224 */ /* 0x002fe400078e0012 */
[----:B------:R-:W-:Y:S02]  /*a710*/  VIADD R5, R0, 0x141 ;  /* 0x0000014100057836 */ /* 0x000fe40000000000 */
[----:B------:R-:W-:Y:S01]  /*a720*/  @!P2 IMAD.MOV R2, RZ, RZ, -R2 ;  /* 0x000000ffff02a224 */ /* 0x000fe200078e0a02 */
[----:B------:R-:W-:Y:S01]  /*a730*/  ISETP.GE.AND P2, PT, R16, RZ, PT ;  /* 0x000000ff1000720c */ /* 0x000fe20003f46270 */
[----:B------:R-:W-:Y:S01]  /*a740*/  IMAD.MOV R15, RZ, RZ, -R15 ;  /* 0x000000ffff0f7224 */ /* 0x000fe200078e0a0f */
[----:B------:R-:W-:Y:S01]  /*a750*/  IABS R13, R5 ;  /* 0x00000005000d7213 */ /* 0x000fe20000000000 */
[----:B------:R-:W-:Y:S01]  /*a760*/  IMAD.MOV R17, RZ, RZ, -R17 ;  /* 0x000000ffff117224 */ /* 0x000fe200078e0a11 */
[----:B------:R1:W-:Y:S01]  /*a770*/  STL [R1+0x774], R2 ;  /* 0x0007740201007387 */ /* 0x0003e20000100800 */
[----:B------:R-:W-:-:S02]  /*a780*/  IMAD R11, R3, R15, R11 ;  /* 0x0000000f030b7224 */ /* 0x000fc400078e020b */
[--C-:B------:R-:W-:Y:S02]  /*a790*/  @!P4 IMAD.IADD R12, R12, 0x1, -R3.reuse ;  /* 0x000000010c0cc824 */ /* 0x100fe400078e0a03 */
[----:B------:R-:W-:Y:S01]  /*a7a0*/  @!P5 IMAD.IADD R14, R14, 0x1, -R3 ;  /* 0x000000010e0ed824 */ /* 0x000fe200078e0a03 */
[C---:B------:R-:W-:Y:S01]  /*a7b0*/  ISETP.GT.U32.AND P4, PT, R3.reuse, R11, PT ;  /* 0x0000000b0300720c */ /* 0x040fe20003f84070 */
[C---:B------:R-:W-:Y:S02]  /*a7c0*/  IMAD R10, R3.reuse, R17, R10 ;  /* 0x00000011030a7224 */ /* 0x040fe400078e020a */
[C---:B------:R-:W-:Y:S01]  /*a7d0*/  VIADD R17, R0.reuse, 0x140 ;  /* 0x0000014000117836 */ /* 0x040fe20000000000 */
[----:B------:R-:W-:Y:S01]  /*a7e0*/  ISETP.GT.U32.AND P5, PT, R3, R14, PT ;  /* 0x0000000e0300720c */ /* 0x000fe20003fa4070 */
[----:B-1----:R-:W-:Y:S02]  /*a7f0*/  IMAD.MOV.U32 R2, RZ, RZ, R20 ;  /* 0x000000ffff027224 */ /* 0x002fe400078e0014 */
[----:B------:R-:W-:Y:S01]  /*a800*/  VIADD R23, R0, 0x132 ;  /* 0x0000013200177836 */ /* 0x000fe20000000000 */
[----:B------:R-:W-:Y:S01]  /*a810*/  IABS R15, R17 ;  /* 0x00000011000f7213 */ /* 0x000fe20000000000 */
[----:B------:R-:W-:Y:S01]  /*a820*/  @!P3 IMAD.MOV R2, RZ, RZ, -R2 ;  /* 0x000000ffff02b224 */ /* 0x000fe200078e0a02 */
[----:B------:R-:W-:Y:S01]  /*a830*/  ISETP.GE.AND P3, PT, R5, RZ, PT ;  /* 0x000000ff0500720c */ /* 0x000fe20003f66270 */
[----:B------:R-:W-:-:S03]  /*a840*/  IMAD.HI.U32 R5, R4, R13, RZ ;  /* 0x0000000d04057227 */ /* 0x000fc600078e00ff */
[----:B------:R1:W-:Y:S01]  /*a850*/  STL [R1+0x794], R2 ;  /* 0x0007940201007387 */ /* 0x0003e20000100800 */
[----:B------:R-:W-:Y:S02]  /*a860*/  IMAD.MOV R5, RZ, RZ, -R5 ;  /* 0x000000ffff057224 */ /* 0x000fe400078e0a05 */
[----:B------:R-:W-:Y:S02]  /*a870*/  @!P4 IMAD.IADD R11, R11, 0x1, -R3 ;  /* 0x000000010b0bc824 */ /* 0x000fe400078e0a03 */
[C---:B------:R-:W-:Y:S02]  /*a880*/  IMAD R13, R3.reuse, R5, R13 ;  /* 0x00000005030d7224 */ /* 0x040fe400078e020d */
[----:B------:R-:W-:Y:S01]  /*a890*/  @!P5 IMAD.IADD R14, R14, 0x1, -R3 ;  /* 0x000000010e0ed824 */ /* 0x000fe200078e0a03 */
[C---:B------:R-:W-:Y:S01]  /*a8a0*/  ISETP.GT.U32.AND P4, PT, R3.reuse, R11, PT ;  /* 0x0000000b0300720c */ /* 0x040fe20003f84070 */
[----:B------:R-:W-:Y:S01]  /*a8b0*/  VIADD R5, R0, 0x13e ;  /* 0x0000013e00057836 */ /* 0x000fe20000000000 */
[----:B------:R-:W-:Y:S01]  /*a8c0*/  ISETP.GT.U32.AND P5, PT, R3, R13, PT ;  /* 0x0000000d0300720c */ /* 0x000fe20003fa4070 */
[----:B-1----:R-:W-:-:S02]  /*a8d0*/  IMAD.MOV.U32 R2, RZ, RZ, R12 ;  /* 0x000000ffff027224 */ /* 0x002fc400078e000c */
[----:B------:R-:W-:Y:S01]  /*a8e0*/  VIADD R12, R0, 0x13f ;  /* 0x0000013f000c7836 */ /* 0x000fe20000000000 */
[----:B------:R-:W-:Y:S01]  /*a8f0*/  IABS R18, R5 ;  /* 0x0000000500127213 */ /* 0x000fe20000000000 */
[----:B------:R-:W-:Y:S01]  /*a900*/  @!P0 IMAD.MOV R2, RZ, RZ, -R2 ;  /* 0x000000ffff028224 */ /* 0x000fe200078e0a02 */
[----:B------:R-:W-:Y:S01]  /*a910*/  ISETP.GT.U32.AND P0, PT, R3, R10, PT ;  /* 0x0000000a0300720c */ /* 0x000fe20003f04070 */
[----:B------:R-:W-:Y:S01]  /*a920*/  IMAD.HI.U32 R16, R4, R15, RZ ;  /* 0x0000000f04107227 */ /* 0x000fe200078e00ff */
[----:B------:R-:W-:Y:S02]  /*a930*/  IABS R19, R12 ;  /* 0x0000000c00137213 */ /* 0x000fe40000000000 */
[----:B------:R1:W-:Y:S01]  /*a940*/  STL [R1+0x7bc], R2 ;  /* 0x0007bc0201007387 */ /* 0x0003e20000100800 */
[----:B------:R-:W-:Y:S02]  /*a950*/  IMAD.MOV R16, RZ, RZ, -R16 ;  /* 0x000000ffff107224 */ /* 0x000fe400078e0a10 */
[----:B------:R-:W-:-:S02]  /*a960*/  @!P5 IMAD.IADD R13, R13, 0x1, -R3 ;  /* 0x000000010d0dd824 */ /* 0x000fc400078e0a03 */
[----:B------:R-:W-:Y:S01]  /*a970*/  @!P4 IMAD.IADD R11, R11, 0x1, -R3 ;  /* 0x000000010b0bc824 */ /* 0x000fe200078e0a03 */
[----:B------:R-:W-:Y:S01]  /*a980*/  ISETP.GE.AND P4, PT, R12, RZ, PT ;  /* 0x000000ff0c00720c */ /* 0x000fe20003f86270 */
[C---:B------:R-:W-:Y:S01]  /*a990*/  IMAD R15, R3.reuse, R16, R15 ;  /* 0x00000010030f7224 */ /* 0x040fe200078e020f */
[C---:B------:R-:W-:Y:S01]  /*a9a0*/  ISETP.GT.U32.AND P5, PT, R3.reuse, R13, PT ;  /* 0x0000000d0300720c */ /* 0x040fe20003fa4070 */
[----:B------:R-:W-:Y:S02]  /*a9b0*/  @!P0 IMAD.IADD R10, R10, 0x1, -R3 ;  /* 0x000000010a0a8824 */ /* 0x000fe400078e0a03 */
[----:B-1----:R-:W-:Y:S02]  /*a9c0*/  IMAD.MOV.U32 R2, RZ, RZ, R14 ;  /* 0x000000ffff027224 */ /* 0x002fe400078e000e */
[----:B------:R-:W-:Y:S01]  /*a9d0*/  IMAD.HI.U32 R14, R4, R19, RZ ;  /* 0x00000013040e7227 */ /* 0x000fe200078e00ff */
[----:B------:R-:W-:-:S03]  /*a9e0*/  ISETP.GT.U32.AND P0, PT, R3, R10, PT ;  /* 0x0000000a0300720c */ /* 0x000fc60003f04070 */
[----:B------:R-:W-:Y:S01]  /*a9f0*/  @!P1 IMAD.MOV R2, RZ, RZ, -R2 ;  /* 0x000000ffff029224 */ /* 0x000fe200078e0a02 */
[----:B------:R-:W-:Y:S01]  /*aa00*/  ISETP.GE.AND P1, PT, R17, RZ, PT ;  /* 0x000000ff1100720c */ /* 0x000fe20003f26270 */
[----:B------:R-:W-:Y:S02]  /*aa10*/  IMAD.MOV R14, RZ, RZ, -R14 ;  /* 0x000000ffff0e7224 */ /* 0x000fe400078e0a0e */
[----:B------:R-:W-:Y:S01]  /*aa20*/  IMAD.HI.U32 R17, R4, R18, RZ ;  /* 0x0000001204117227 */ /* 0x000fe200078e00ff */
[----:B------:R1:W-:Y:S03]  /*aa30*/  STL [R1+0x7a4], R2 ;  /* 0x0007a40201007387 */ /* 0x0003e60000100800 */
[C---:B------:R-:W-:Y:S02]  /*aa40*/  IMAD R19, R3.reuse, R14, R19 ;  /* 0x0000000e03137224 */ /* 0x040fe400078e0213 */
[----:B------:R-:W-:Y:S01]  /*aa50*/  @!P0 IMAD.IADD R10, R10, 0x1, -R3 ;  /* 0x000000010a0a8824 */ /* 0x000fe200078e0a03 */
[----:B------:R-:W-:Y:S01]  /*aa60*/  ISETP.GT.U32.AND P0, PT, R3, R15, PT ;  /* 0x0000000f0300720c */ /* 0x000fe20003f04070 */
[----:B------:R-:W-:-:S02]  /*aa70*/  IMAD.MOV.U32 R9, RZ, RZ, R11 ;  /* 0x000000ffff097224 */ /* 0x000fc400078e000b */
[----:B------:R-:W-:Y:S02]  /*aa80*/  IMAD.MOV R12, RZ, RZ, -R17 ;  /* 0x000000ffff0c7224 */ /* 0x000fe400078e0a11 */
[----:B------:R-:W-:Y:S01]  /*aa90*/  @!P6 IMAD.MOV R9, RZ, RZ, -R9 ;  /* 0x000000ffff09e224 */ /* 0x000fe200078e0a09 */
[C---:B------:R-:W-:Y:S01]  /*aaa0*/  ISETP.GT.U32.AND P6, PT, R3.reuse, R19, PT ;  /* 0x000000130300720c */ /* 0x040fe20003fc4070 */
[----:B------:R-:W-:Y:S02]  /*aab0*/  IMAD R18, R3, R12, R18 ;  /* 0x0000000c03127224 */ /* 0x000fe400078e0212 */
[----:B-1----:R-:W-:Y:S01]  /*aac0*/  IMAD.MOV.U32 R2, RZ, RZ, R10 ;  /* 0x000000ffff027224 */ /* 0x002fe200078e000a */
[----:B------:R-:W-:Y:S01]  /*aad0*/  STL [R1+0x7a0], R9 ;  /* 0x0007a00901007387 */ /* 0x000fe20000100800 */
[C---:B------:R-:W-:Y:S02]  /*aae0*/  VIADD R10, R0.reuse, 0x13d ;  /* 0x0000013d000a7836 */ /* 0x040fe40000000000 */
[--C-:B------:R-:W-:Y:S01]  /*aaf0*/  @!P5 IMAD.IADD R13, R13, 0x1, -R3.reuse ;  /* 0x000000010d0dd824 */ /* 0x100fe200078e0a03 */
[----:B------:R-:W-:Y:S01]  /*ab00*/  ISETP.GT.U32.AND P5, PT, R3, R18, PT ;  /* 0x000000120300720c */ /* 0x000fe20003fa4070 */
[--C-:B------:R-:W-:Y:S01]  /*ab10*/  @!P0 IMAD.IADD R15, R15, 0x1, -R3.reuse ;  /* 0x000000010f0f8824 */ /* 0x100fe200078e0a03 */
[----:B------:R-:W-:Y:S01]  /*ab20*/  IABS R11, R10 ;  /* 0x0000000a000b7213 */ /* 0x000fe20000000000 */
[----:B------:R-:W-:Y:S01]  /*ab30*/  VIADD R17, R0, 0x13c ;  /* 0x0000013c00117836 */ /* 0x000fe20000000000 */
[----:B------:R-:W-:Y:S01]  /*ab40*/  ISETP.GE.AND P0, PT, R10, RZ, PT ;  /* 0x000000ff0a00720c */ /* 0x000fe20003f06270 */
[----:B------:R-:W-:Y:S01]  /*ab50*/  @!P6 IMAD.IADD R19, R19, 0x1, -R3 ;  /* 0x000000011313e824 */ /* 0x000fe200078e0a03 */
[----:B------:R-:W-:Y:S01]  /*ab60*/  ISETP.GT.U32.AND P6, PT, R3, R15, PT ;  /* 0x0000000f0300720c */ /* 0x000fe20003fc4070 */
[----:B------:R-:W-:Y:S01]  /*ab70*/  @!P2 IMAD.MOV R2, RZ, RZ, -R2 ;  /* 0x000000ffff02a224 */ /* 0x000fe200078e0a02 */
[----:B------:R-:W-:Y:S01]  /*ab80*/  ISETP.GE.AND P2, PT, R5, RZ, PT ;  /* 0x000000ff0500720c */ /* 0x000fe20003f46270 */
[----:B------:R-:W-:Y:S01]  /*ab90*/  IMAD.HI.U32 R12, R4, R11, RZ ;  /* 0x0000000b040c7227 */ /* 0x000fe200078e00ff */
[----:B------:R-:W-:-:S02]  /*aba0*/  IABS R5, R17 ;  /* 0x0000001100057213 */ /* 0x000fc40000000000 */
[----:B------:R1:W-:Y:S01]  /*abb0*/  STL [R1+0x7b4], R2 ;  /* 0x0007b40201007387 */ /* 0x0003e20000100800 */
[----:B------:R-:W-:Y:S02]  /*abc0*/  IMAD.MOV R12, RZ, RZ, -R12 ;  /* 0x000000ffff0c7224 */ /* 0x000fe400078e0a0c */
[----:B------:R-:W-:Y:S01]  /*abd0*/  @!P5 IMAD.IADD R18, R18, 0x1, -R3 ;  /* 0x000000011212d824 */ /* 0x000fe200078e0a03 */
[----:B------:R-:W-:Y:S01]  /*abe0*/  ISETP.GT.U32.AND P5, PT, R3, R19, PT ;  /* 0x000000130300720c */ /* 0x000fe20003fa4070 */
[----:B------:R-:W-:-:S04]  /*abf0*/  IMAD.HI.U32 R14, R4, R5, RZ ;  /* 0x00000005040e7227 */ /* 0x000fc800078e00ff */
[----:B------:R-:W-:Y:S02]  /*ac00*/  IMAD R11, R3, R12, R11 ;  /* 0x0000000c030b7224 */ /* 0x000fe400078e020b */
[----:B------:R-:W-:Y:S02]  /*ac10*/  IMAD.MOV R14, RZ, RZ, -R14 ;  /* 0x000000ffff0e7224 */ /* 0x000fe400078e0a0e */
[----:B-1----:R-:W-:Y:S02]  /*ac20*/  IMAD.MOV.U32 R2, RZ, RZ, R13 ;  /* 0x000000ffff027224 */ /* 0x002fe400078e000d */
[----:B------:R-:W-:Y:S01]  /*ac30*/  @!P6 IMAD.IADD R15, R15, 0x1, -R3 ;  /* 0x000000010f0fe824 */ /* 0x000fe200078e0a03 */
[C---:B------:R-:W-:Y:S01]  /*ac40*/  ISETP.GT.U32.AND P6, PT, R3.reuse, R11, PT ;  /* 0x0000000b0300720c */ /* 0x040fe20003fc4070 */
[C---:B------:R-:W-:Y:S02]  /*ac50*/  IMAD R5, R3.reuse, R14, R5 ;  /* 0x0000000e03057224 */ /* 0x040fe400078e0205 */
        /* <DEDUP_REMOVED lines=8> */
[----:B------:R-:W-:Y:S01]  /*ace0*/  IABS R13, R10 ;  /* 0x0000000a000d7213 */ /* 0x000fe20000000000 */
[----:B------:R-:W-:Y:S01]  /*acf0*/  @!P6 IMAD.IADD R11, R11, 0x1, -R3 ;  /* 0x000000010b0be824 */ /* 0x000fe200078e0a03 */
[----:B------:R-:W-:Y:S01]  /*ad00*/  IABS R20, R12 ;  /* 0x0000000c00147213 */ /* 0x000fe20000000000 */
[----:B------:R-:W-:Y:S01]  /*ad10*/  IMAD.MOV.U32 R9, RZ, RZ, R19 ;  /* 0x000000ffff097224 */ /* 0x000fe200078e0013 */
[----:B------:R-:W-:Y:S01]  /*ad20*/  ISETP.GE.AND P6, PT, R10, RZ, PT ;  /* 0x000000ff0a00720c */ /* 0x000fe20003fc6270 */
[----:B------:R-:W-:Y:S01]  /*ad30*/  @!P3 IMAD.IADD R18, R18, 0x1, -R3 ;  /* 0x000000011212b824 */ /* 0x000fe200078e0a03 */
[----:B------:R-:W-:Y:S01]  /*ad40*/  ISETP.GE.AND P3, PT, R17, RZ, PT ;  /* 0x000000ff1100720c */ /* 0x000fe20003f66270 */
[----:B-1----:R-:W-:Y:S01]  /*ad50*/  IMAD.MOV.U32 R2, RZ, RZ, R15 ;  /* 0x000000ffff027224 */ /* 0x002fe200078e000f */
[----:B------:R-:W-:Y:S01]  /*ad60*/  IABS R17, R14 ;  /* 0x0000000e00117213 */ /* 0x000fe20000000000 */
[----:B------:R-:W-:-:S02]  /*ad70*/  @!P5 IMAD.IADD R5, R5, 0x1, -R3 ;  /* 0x000000010505d824 */ /* 0x000fc400078e0a03 */
[----:B------:R-:W-:Y:S01]  /*ad80*/  @!P1 IMAD.MOV R2, RZ, RZ, -R2 ;  /* 0x000000ffff029224 */ /* 0x000fe200078e0a02 */
[C---:B------:R-:W-:Y:S01]  /*ad90*/  ISETP.GT.U32.AND P1, PT, R3.reuse, R11, PT ;  /* 0x0000000b0300720c */ /* 0x040fe20003f24070 */
[----:B------:R-:W-:Y:S01]  /*ada0*/  IMAD.HI.U32 R16, R4, R13, RZ ;  /* 0x0000000d04107227 */ /* 0x000fe200078e00ff */
[----:B------:R-:W-:Y:S02]  /*adb0*/  ISETP.GT.U32.AND P5, PT, R3, R5, PT ;  /* 0x000000050300720c */ /* 0x000fe40003fa4070 */
[----:B------:R1:W-:Y:S01]  /*adc0*/  STL [R1+0x7b0], R2 ;  /* 0x0007b00201007387 */ /* 0x0003e20000100800 */
[----:B------:R-:W-:Y:S02]  /*add0*/  IMAD.MOV.U32 R15, RZ, RZ, R20 ;  /* 0x000000ffff0f7224 */ /* 0x000fe400078e0014 */
[----:B------:R-:W-:Y:S02]  /*ade0*/  IMAD.MOV.U32 R10, RZ, RZ, R17 ;  /* 0x000000ffff0a7224 */ /* 0x000fe400078e0011 */
[----:B------:R-:W-:-:S02]  /*adf0*/  IMAD.MOV R16, RZ, RZ, -R16 ;  /* 0x000000ffff107224 */ /* 0x000fc400078e0a10 */
[----:B------:R-:W-:-:S04]  /*ae00*/  IMAD.HI.U32 R17, R4, R15, RZ ;  /* 0x0000000f04117227 */ /* 0x000fc800078e00ff */
[----:B------:R-:W-:Y:S02]  /*ae10*/  IMAD R13, R3, R16, R13 ;  /* 0x00000010030d7224 */ /* 0x000fe400078e020d */
[----:B------:R-:W-:Y:S02]  /*ae20*/  IMAD.MOV R17, RZ, RZ, -R17 ;  /* 0x000000ffff117224 */ /* 0x000fe400078e0a11 */
[----:B-1----:R-:W-:Y:S02]  /*ae30*/  IMAD.MOV.U32 R2, RZ, RZ, R18 ;  /* 0x000000ffff027224 */ /* 0x002fe400078e0012 */
[----:B------:R-:W-:Y:S01]  /*ae40*/  @!P1 IMAD.IADD R11, R11, 0x1, -R3 ;  /* 0x000000010b0b9824 */ /* 0x000fe200078e0a03 */
[----:B------:R-:W-:Y:S01]  /*ae50*/  ISETP.GE.AND P1, PT, R14, RZ, PT ;  /* 0x000000ff0e00720c */ /* 0x000fe20003f26270 */
        /* <DEDUP_REMOVED lines=8> */
[----:B------:R-:W-:Y:S01]  /*aee0*/  IMAD.HI.U32 R16, R4, R10, RZ ;  /* 0x0000000a04107227 */ /* 0x000fe200078e00ff */
[----:B------:R1:W-:Y:S01]  /*aef0*/  STL [R1+0x788], R2 ;  /* 0x0007880201007387 */ /* 0x0003e20000100800 */
[----:B------:R-:W-:-:S02]  /*af00*/  ISETP.GE.AND P2, PT, R12, RZ, PT ;  /* 0x000000ff0c00720c */ /* 0x000fc40003f46270 */
[----:B------:R-:W-:Y:S02]  /*af10*/  IMAD.MOV R16, RZ, RZ, -R16 ;  /* 0x000000ffff107224 */ /* 0x000fe400078e0a10 */
[----:B------:R-:W-:Y:S02]  /*af20*/  @!P4 IMAD.IADD R13, R13, 0x1, -R3 ;  /* 0x000000010d0dc824 */ /* 0x000fe400078e0a03 */
[C---:B------:R-:W-:Y:S02]  /*af30*/  IMAD R10, R3.reuse, R16, R10 ;  /* 0x00000010030a7224 */ /* 0x040fe400078e020a */
[C---:B------:R-:W-:Y:S02]  /*af40*/  VIADD R16, R0.reuse, 0x138 ;  /* 0x0000013800107836 */ /* 0x040fe40000000000 */
[----:B-1----:R-:W-:Y:S01]  /*af50*/  IMAD.MOV.U32 R2, RZ, RZ, R11 ;  /* 0x000000ffff027224 */ /* 0x002fe200078e000b */
[C---:B------:R-:W-:Y:S01]  /*af60*/  ISETP.GT.U32.AND P4, PT, R3.reuse, R10, PT ;  /* 0x0000000a0300720c */ /* 0x040fe20003f84070 */
[----:B------:R-:W-:Y:S01]  /*af70*/  VIADD R15, R0, 0x137 ;  /* 0x00000137000f7836 */ /* 0x000fe20000000000 */
[----:B------:R-:W-:Y:S01]  /*af80*/  IABS R19, R16 ;  /* 0x0000001000137213 */ /* 0x000fe20000000000 */
[----:B------:R-:W-:Y:S01]  /*af90*/  @!P0 IMAD.MOV R2, RZ, RZ, -R2 ;  /* 0x000000ffff028224 */ /* 0x000fe200078e0a02 */
[----:B------:R-:W-:Y:S01]  /*afa0*/  ISETP.GT.U32.AND P0, PT, R3, R13, PT ;  /* 0x0000000d0300720c */ /* 0x000fe20003f04070 */
[----:B------:R-:W-:Y:S01]  /*afb0*/  @!P5 IMAD.IADD R14, R14, 0x1, -R3 ;  /* 0x000000010e0ed824 */ /* 0x000fe200078e0a03 */
[----:B------:R-:W-:Y:S01]  /*afc0*/  IABS R18, R15 ;  /* 0x0000000f00127213 */ /* 0x000fe20000000000 */
[----:B------:R-:W-:Y:S01]  /*afd0*/  IMAD.HI.U32 R11, R4, R19, RZ ;  /* 0x00000013040b7227 */ /* 0x000fe200078e00ff */
[----:B------:R1:W-:Y:S01]  /*afe0*/  STL [R1+0x7a8], R2 ;  /* 0x0007a80201007387 */ /* 0x0003e20000100800 */
[----:B------:R-:W-:-:S02]  /*aff0*/  ISETP.GE.AND P5, PT, R16, RZ, PT ;  /* 0x000000ff1000720c */ /* 0x000fc40003fa6270 */
[----:B------:R-:W-:Y:S02]  /*b000*/  IMAD.MOV R11, RZ, RZ, -R11 ;  /* 0x000000ffff0b7224 */ /* 0x000fe400078e0a0b */
[----:B------:R-:W-:Y:S02]  /*b010*/  @!P4 IMAD.IADD R10, R10, 0x1, -R3 ;  /* 0x000000010a0ac824 */ /* 0x000fe400078e0a03 */
[----:B------:R-:W-:Y:S02]  /*b020*/  IMAD R19, R3, R11, R19 ;  /* 0x0000000b03137224 */ /* 0x000fe400078e0213 */
[----:B------:R-:W-:Y:S01]  /*b030*/  @!P0 IMAD.IADD R13, R13, 0x1, -R3 ;  /* 0x000000010d0d8824 */ /* 0x000fe200078e0a03 */
[----:B------:R-:W-:Y:S01]  /*b040*/  ISETP.GT.U32.AND P4, PT, R3, R10, PT ;  /* 0x0000000a0300720c */ /* 0x000fe20003f84070 */
[----:B-1----:R-:W-:Y:S01]  /*b050*/  IMAD.MOV.U32 R2, RZ, RZ, R5 ;  /* 0x000000ffff027224 */ /* 0x002fe200078e0005 */
[----:B------:R-:W-:Y:S01]  /*b060*/  ISETP.GE.AND P0, PT, R15, RZ, PT ;  /* 0x000000ff0f00720c */ /* 0x000fe20003f06270 */
[----:B------:R-:W-:-:S04]  /*b070*/  IMAD.HI.U32 R5, R4, R18, RZ ;  /* 0x0000001204057227 */ /* 0x000fc800078e00ff */
[----:B------:R-:W-:Y:S01]  /*b080*/  @!P3 IMAD.MOV R2, RZ, RZ, -R2 ;  /* 0x000000ffff02b224 */ /* 0x000fe200078e0a02 */
[C---:B------:R-:W-:Y:S01]  /*b090*/  ISETP.GT.U32.AND P3, PT, R3.reuse, R14, PT ;  /* 0x0000000e0300720c */ /* 0x040fe20003f64070 */
[----:B------:R-:W-:Y:S02]  /*b0a0*/  IMAD.MOV R5, RZ, RZ, -R5 ;  /* 0x000000ffff057224 */ /* 0x000fe400078e0a05 */
[----:B------:R-:W-:Y:S01]  /*b0b0*/  IMAD.MOV.U32 R9, RZ, RZ, R13 ;  /* 0x000000ffff097224 */ /* 0x000fe200078e000d */
[----:B------:R1:W-:Y:S01]  /*b0c0*/  STL [R1+0x7ac], R2 ;  /* 0x0007ac0201007387 */ /* 0x0003e20000100800 */
[C---:B------:R-:W-:Y:S02]  /*b0d0*/  IMAD R18, R3.reuse, R5, R18 ;  /* 0x0000000503127224 */ /* 0x040fe400078e0212 */
[C---:B------:R-:W-:Y:S02]  /*b0e0*/  VIADD R12, R0.reuse, 0x136 ;  /* 0x00000136000c7836 */ /* 0x040fe40000000000 */
[----:B------:R-:W-:Y:S01]  /*b0f0*/  @!P6 IMAD.MOV R9, RZ, RZ, -R9 ;  /* 0x000000ffff09e224 */ /* 0x000fe200078e0a09 */
[C---:B------:R-:W-:Y:S01]  /*b100*/  ISETP.GT.U32.AND P6, PT, R3.reuse, R18, PT ;  /* 0x000000120300720c */ /* 0x040fe20003fc4070 */
[----:B------:R-:W-:Y:S01]  /*b110*/  VIADD R5, R0, 0x135 ;  /* 0x0000013500057836 */ /* 0x000fe20000000000 */
[----:B------:R-:W-:Y:S01]  /*b120*/  IABS R16, R12 ;  /* 0x0000000c00107213 */ /* 0x000fe20000000000 */
[--C-:B------:R-:W-:Y:S01]  /*b130*/  @!P3 IMAD.IADD R14, R14, 0x1, -R3.reuse ;  /* 0x000000010e0eb824 */ /* 0x100fe200078e0a03 */
[----:B------:R-:W-:Y:S01]  /*b140*/  ISETP.GT.U32.AND P3, PT, R3, R19, PT ;  /* 0x000000130300720c */ /* 0x000fe20003f64070 */
[----:B------:R-:W-:Y:S01]  /*b150*/  @!P4 IMAD.IADD R10, R10, 0x1, -R3 ;  /* 0x000000010a0ac824 */ /* 0x000fe200078e0a03 */
[----:B------:R-:W-:Y:S01]  /*b160*/  IABS R13, R5 ;  /* 0x00000005000d7213 */ /* 0x000fe20000000000 */
[----:B------:R-:W-:Y:S01]  /*b170*/  IMAD.MOV.U32 R15, RZ, RZ, R16 ;  /* 0x000000ffff0f7224 */ /* 0x000fe200078e0010 */
[----:B------:R-:W-:Y:S01]  /*b180*/  ISETP.GE.AND P4, PT, R5, RZ, PT ;  /* 0x000000ff0500720c */ /* 0x000fe20003f86270 */
[----:B------:R-:W-:Y:S01]  /*b190*/  VIADD R20, R0, 0x134 ;  /* 0x0000013400147836 */ /* 0x000fe20000000000 */
[----:B------:R-:W-:Y:S01]  /*b1a0*/  STL [R1+0x78c], R9 ;  /* 0x00078c0901007387 */ /* 0x000fe20000100800 */
[----:B------:R-:W-:-:S04]  /*b1b0*/  IMAD.HI.U32 R11, R4, R15, RZ ;  /* 0x0000000f040b7227 */ /* 0x000fc800078e00ff */
[--C-:B------:R-:W-:Y:S02]  /*b1c0*/  @!P6 IMAD.IADD R18, R18, 0x1, -R3.reuse ;  /* 0x000000011212e824 */ /* 0x100fe400078e0a03 */
[----:B------:R-:W-:Y:S02]  /*b1d0*/  @!P3 IMAD.IADD R19, R19, 0x1, -R3 ;  /* 0x000000011313b824 */ /* 0x000fe400078e0a03 */
[----:B------:R-:W-:Y:S01]  /*b1e0*/  IMAD.MOV R11, RZ, RZ, -R11 ;  /* 0x000000ffff0b7224 */ /* 0x000fe200078e0a0b */
[C---:B------:R-:W-:Y:S01]  /*b1f0*/  ISETP.GT.U32.AND P6, PT, R3.reuse, R18, PT ;  /* 0x000000120300720c */ /* 0x040fe20003fc4070 */
[----:B------:R-:W-:Y:S01]  /*b200*/  IMAD.MOV.U32 R5, RZ, RZ, R13 ;  /* 0x000000ffff057224 */ /* 0x000fe200078e000d */
[C---:B------:R-:W-:Y:S01]  /*b210*/  ISETP.GT.U32.AND P3, PT, R3.reuse, R19, PT ;  /* 0x000000130300720c */ /* 0x040fe20003f64070 */
[----:B------:R-:W-:Y:S01]  /*b220*/  IMAD R15, R3, R11, R15 ;  /* 0x0000000b030f7224 */ /* 0x000fe200078e020f */
[----:B------:R-:W-:Y:S01]  /*b230*/  IABS R13, R20 ;  /* 0x00000014000d7213 */ /* 0x000fe20000000000 */
[----:B------:R-:W-:-:S04]  /*b240*/  IMAD.HI.U32 R11, R4, R5, RZ ;  /* 0x00000005040b7227 */ /* 0x000fc800078e00ff */
[----:B-1----:R-:W-:Y:S02]  /*b250*/  IMAD.MOV.U32 R2, RZ, RZ, R14 ;  /* 0x000000ffff027224 */ /* 0x002fe400078e000e */
[----:B------:R-:W-:Y:S02]  /*b260*/  VIADD R14, R0, 0x133 ;  /* 0x00000133000e7836 */ /* 0x000fe40000000000 */
[----:B------:R-:W-:Y:S02]  /*b270*/  IMAD.MOV R11, RZ, RZ, -R11 ;  /* 0x000000ffff0b7224 */ /* 0x000fe400078e0a0b */
[----:B------:R-:W-:Y:S01]  /*b280*/  @!P3 IMAD.IADD R19, R19, 0x1, -R3 ;  /* 0x000000011313b824 */ /* 0x000fe200078e0a03 */
[----:B------:R-:W-:Y:S01]  /*b290*/  IABS R21, R14 ;  /* 0x0000000e00157213 */ /* 0x000fe20000000000 */
[C---:B------:R-:W-:Y:S01]  /*b2a0*/  IMAD R5, R3.reuse, R11, R5 ;  /* 0x0000000b03057224 */ /* 0x040fe200078e0205 */
[----:B------:R-:W-:Y:S01]  /*b2b0*/  ISETP.GT.U32.AND P3, PT, R3, R15, PT ;  /* 0x0000000f0300720c */ /* 0x000fe20003f64070 */
[----:B------:R-:W-:-:S04]  /*b2c0*/  IMAD.HI.U32 R16, R4, R13, RZ ;  /* 0x0000000d04107227 */ /* 0x000fc800078e00ff */
[----:B------:R-:W-:Y:S01]  /*b2d0*/  @!P6 IMAD.IADD R18, R18, 0x1, -R3 ;  /* 0x000000011212e824 */ /* 0x000fe200078e0a03 */
[----:B------:R-:W-:Y:S01]  /*b2e0*/  ISETP.GT.U32.AND P6, PT, R3, R5, PT ;  /* 0x000000050300720c */ /* 0x000fe20003fc4070 */
[----:B------:R-:W-:-:S04]  /*b2f0*/  IMAD.HI.U32 R11, R4, R21, RZ ;  /* 0x00000015040b7227 */ /* 0x000fc800078e00ff */
[----:B------:R-:W-:Y:S02]  /*b300*/  IMAD.MOV R16, RZ, RZ, -R16 ;  /* 0x000000ffff107224 */ /* 0x000fe400078e0a10 */
[----:B------:R-:W-:Y:S02]  /*b310*/  IMAD.MOV R11, RZ, RZ, -R11 ;  /* 0x000000ffff0b7224 */ /* 0x000fe400078e0a0b */
[C---:B------:R-:W-:Y:S02]  /*b320*/  IMAD R13, R3.reuse, R16, R13 ;  /* 0x00000010030d7224 */ /* 0x040fe400078e020d */
[----:B------:R-:W-:Y:S02]  /*b330*/  IMAD R21, R3, R11, R21 ;  /* 0x0000000b03157224 */ /* 0x000fe400078e0215 */
[--C-:B------:R-:W-:Y:S01]  /*b340*/  @!P3 IMAD.IADD R15, R15, 0x1, -R3.reuse ;  /* 0x000000010f0fb824 */ /* 0x100fe200078e0a03 */
[----:B------:R-:W-:Y:S01]  /*b350*/  ISETP.GT.U32.AND P3, PT, R3, R13, PT ;  /* 0x0000000d0300720c */ /* 0x000fe20003f64070 */
[----:B------:R-:W-:Y:S01]  /*b360*/  @!P6 IMAD.IADD R5, R5, 0x1, -R3 ;  /* 0x000000010505e824 */ /* 0x000fe200078e0a03 */
[----:B------:R-:W-:Y:S01]  /*b370*/  ISETP.GT.U32.AND P6, PT, R3, R21, PT ;  /* 0x000000150300720c */ /* 0x000fe20003fc4070 */
[----:B------:R-:W-:Y:S01]  /*b380*/  @!P2 IMAD.MOV R2, RZ, RZ, -R2 ;  /* 0x000000ffff02a224 */ /* 0x000fe200078e0a02 */
[----:B------:R-:W-:Y:S01]  /*b390*/  ISETP.GE.AND P2, PT, R12, RZ, PT ;  /* 0x000000ff0c00720c */ /* 0x000fe20003f46270 */
[----:B------:R-:W-:-:S02]  /*b3a0*/  VIADD R16, R0, 0x130 ;  /* 0x0000013000107836 */ /* 0x000fc40000000000 */
[----:B------:R-:W-:Y:S01]  /*b3b0*/  IMAD.HI.U32 R24, R4, R17, RZ ;  /* 0x0000001104187227 */ /* 0x000fe200078e00ff */
[----:B------:R1:W-:Y:S02]  /*b3c0*/  STL [R1+0x790], R2 ;  /* 0x0007900201007387 */ /* 0x0003e40000100800 */
[----:B------:R-:W-:Y:S01]  /*b3d0*/  IABS R25, R16 ;  /* 0x0000001000197213 */ /* 0x000fe20000000000 */
[----:B------:R-:W-:Y:S02]  /*b3e0*/  IMAD.MOV R24, RZ, RZ, -R24 ;  /* 0x000000ffff187224 */ /* 0x000fe400078e0a18 */
[--C-:B------:R-:W-:Y:S01]  /*b3f0*/  @!P3 IMAD.IADD R13, R13, 0x1, -R3.reuse ;  /* 0x000000010d0db824 */ /* 0x100fe200078e0a03 */
[----:B------:R-:W-:Y:S01]  /*b400*/  ISETP.GT.U32.AND P3, PT, R3, R15, PT ;  /* 0x0000000f0300720c */ /* 0x000fe20003f64070 */
[----:B------:R-:W-:Y:S02]  /*b410*/  @!P6 IMAD.IADD R21, R21, 0x1, -R3 ;  /* 0x000000011515e824 */ /* 0x000fe400078e0a03 */
[C---:B------:R-:W-:Y:S01]  /*b420*/  IMAD R17, R3.reuse, R24, R17 ;  /* 0x0000001803117224 */ /* 0x040fe200078e0211 */
[----:B------:R-:W-:Y:S01]  /*b430*/  ISETP.GT.U32.AND P6, PT, R3, R13, PT ;  /* 0x0000000d0300720c */ /* 0x000fe20003fc4070 */
[----:B-1----:R-:W-:-:S02]  /*b440*/  IMAD.MOV.U32 R2, RZ, RZ, R10 ;  /* 0x000000ffff027224 */ /* 0x002fc400078e000a */
[----:B------:R-:W-:-:S04]  /*b450*/  IMAD.HI.U32 R24, R4, R25, RZ ;  /* 0x0000001904187227 */ /* 0x000fc800078e00ff */
[----:B------:R-:W-:Y:S01]  /*b460*/  @!P1 IMAD.MOV R2, RZ, RZ, -R2 ;  /* 0x000000ffff029224 */ /* 0x000fe200078e0a02 */
[C---:B------:R-:W-:Y:S01]  /*b470*/  ISETP.GT.U32.AND P1, PT, R3.reuse, R5, PT ;  /* 0x000000050300720c */ /* 0x040fe20003f24070 */
[----:B------:R-:W-:Y:S02]  /*b480*/  IMAD.MOV R24, RZ, RZ, -R24 ;  /* 0x000000ffff187224 */ /* 0x000fe400078e0a18 */
[C---:B------:R-:W-:Y:S01]  /*b490*/  VIADD R11, R0.reuse, 0x12f ;  /* 0x0000012f000b7836 */ /* 0x040fe20000000000 */
[----:B------:R1:W-:Y:S01]  /*b4a0*/  STL [R1+0x76c], R2 ;  /* 0x00076c0201007387 */ /* 0x0003e20000100800 */
[----:B------:R-:W-:Y:S02]  /*b4b0*/  IMAD R25, R3, R24, R25 ;  /* 0x0000001803197224 */ /* 0x000fe400078e0219 */
[--C-:B------:R-:W-:Y:S01]  /*b4c0*/  @!P6 IMAD.IADD R13, R13, 0x1, -R3.reuse ;  /* 0x000000010d0de824 */ /* 0x100fe200078e0a03 */
[----:B------:R-:W-:Y:S01]  /*b4d0*/  IABS R10, R11 ;  /* 0x0000000b000a7213 */ /* 0x000fe20000000000 */
[----:B------:R-:W-:Y:S01]  /*b4e0*/  @!P3 IMAD.IADD R15, R15, 0x1, -R3 ;  /* 0x000000010f0fb824 */ /* 0x000fe200078e0a03 */
[----:B------:R-:W-:Y:S01]  /*b4f0*/  ISETP.GT.U32.AND P6, PT, R3, R25, PT ;  /* 0x000000190300720c */ /* 0x000fe20003fc4070 */
[----:B------:R-:W-:-:S02]  /*b500*/  VIADD R22, R0, 0x131 ;  /* 0x0000013100167836 */ /* 0x000fc40000000000 */
[----:B------:R-:W-:Y:S01]  /*b510*/  @!P1 IMAD.IADD R5, R5, 0x1, -R3 ;  /* 0x0000000105059824 */ /* 0x000fe200078e0a03 */
[----:B------:R-:W-:Y:S01]  /*b520*/  ISETP.GE.AND P1, PT, R20, RZ, PT ;  /* 0x000000ff1400720c */ /* 0x000fe20003f26270 */
[----:B-1----:R-:W-:Y:S01]  /*b530*/  IMAD.MOV.U32 R2, RZ, RZ, R19 ;  /* 0x000000ffff027224 */ /* 0x002fe200078e0013 */
[----:B------:R-:W-:Y:S01]  /*b540*/  IABS R12, R22 ;  /* 0x00000016000c7213 */ /* 0x000fe20000000000 */
[----:B------:R-:W-:Y:S02]  /*b550*/  IMAD.MOV.U32 R9, RZ, RZ, R15 ;  /* 0x000000ffff097224 */ /* 0x000fe400078e000f */
[----:B------:R-:W-:Y:S01]  /*b560*/  @!P5 IMAD.MOV R2, RZ, RZ, -R2 ;  /* 0x000000ffff02d224 */ /* 0x000fe200078e0a02 */
[----:B------:R-:W-:Y:S01]  /*b570*/  ISETP.GT.U32.AND P5, PT, R3, R21, PT ;  /* 0x000000150300720c */ /* 0x000fe20003fa4070 */
[----:B------:R-:W-:-:S03]  /*b580*/  IMAD.HI.U32 R19, R4, R10, RZ ;  /* 0x0000000a04137227 */ /* 0x000fc600078e00ff */
[----:B------:R1:W-:Y:S01]  /*b590*/  STL [R1+0x768], R2 ;  /* 0x0007680201007387 */ /* 0x0003e20000100800 */
[----:B------:R-:W-:Y:S02]  /*b5a0*/  @!P6 IMAD.IADD R25, R25, 0x1, -R3 ;  /* 0x000000011919e824 */ /* 0x000fe400078e0a03 */
[----:B------:R-:W-:Y:S02]  /*b5b0*/  @!P2 IMAD.MOV R9, RZ, RZ, -R9 ;  /* 0x000000ffff09a224 */ /* 0x000fe400078e0a09 */
[----:B------:R-:W-:Y:S01]  /*b5c0*/  IMAD.MOV R19, RZ, RZ, -R19 ;  /* 0x000000ffff137224 */ /* 0x000fe200078e0a13 */
[----:B------:R-:W-:Y:S01]  /*b5d0*/  ISETP.GT.U32.AND P6, PT, R3, R25, PT ;  /* 0x000000190300720c */ /* 0x000fe20003fc4070 */
[----:B------:R-:W-:-:S04]  /*b5e0*/  IMAD.HI.U32 R26, R4, R12, RZ ;  /* 0x0000000c041a7227 */ /* 0x000fc800078e00ff */
[----:B-1----:R-:W-:Y:S02]  /*b5f0*/  IMAD.MOV.U32 R2, RZ, RZ, R18 ;  /* 0x000000ffff027224 */ /* 0x002fe400078e0012 */
[----:B------:R-:W-:Y:S02]  /*b600*/  VIADD R18, R0, 0x12e ;  /* 0x0000012e00127836 */ /* 0x000fe40000000000 */
[----:B------:R-:W-:Y:S01]  /*b610*/  @!P0 IMAD.MOV R2, RZ, RZ, -R2 ;  /* 0x000000ffff028224 */ /* 0x000fe200078e0a02 */
[----:B------:R-:W-:Y:S01]  /*b620*/  ISETP.GT.U32.AND P0, PT, R3, R17, PT ;  /* 0x000000110300720c */ /* 0x000fe20003f04070 */
[--C-:B------:R-:W-:Y:S01]  /*b630*/  @!P5 IMAD.IADD R21, R21, 0x1, -R3.reuse ;  /* 0x000000011515d824 */ /* 0x100fe200078e0a03 */
[----:B------:R-:W-:Y:S01]  /*b640*/  ISETP.GE.AND P5, PT, R14, RZ, PT ;  /* 0x000000ff0e00720c */ /* 0x000fe20003fa6270 */
[----:B------:R-:W-:Y:S01]  /*b650*/  IMAD R10, R3, R19, R10 ;  /* 0x00000013030a7224 */ /* 0x000fe200078e020a */
[----:B------:R1:W-:Y:S01]  /*b660*/  STL [R1+0x764], R2 ;  /* 0x0007640201007387 */ /* 0x0003e20000100800 */
[----:B------:R-:W-:Y:S01]  /*b670*/  IABS R14, R18 ;  /* 0x00000012000e7213 */ /* 0x000fe20000000000 */
[----:B------:R-:W-:-:S02]  /*b680*/  @!P6 IMAD.IADD R25, R25, 0x1, -R3 ;  /* 0x000000011919e824 */ /* 0x000fc400078e0a03 */
[----:B------:R-:W-:Y:S01]  /*b690*/  STL [R1+0x760], R9 ;  /* 0x0007600901007387 */ /* 0x000fe20000100800 */
[----:B------:R-:W-:Y:S02]  /*b6a0*/  VIADD R19, R0, 0x12d ;  /* 0x0000012d00137836 */ /* 0x000fe40000000000 */
[----:B------:R-:W-:-:S04]  /*b6b0*/  IMAD.HI.U32 R15, R4, R14, RZ ;  /* 0x0000000e040f7227 */ /* 0x000fc800078e00ff */
[----:B-1----:R-:W-:Y:S02]  /*b6c0*/  IMAD.MOV.U32 R2, RZ, RZ, R5 ;  /* 0x000000ffff027224 */ /* 0x002fe400078e0005 */
[----:B------:R-:W-:Y:S01]  /*b6d0*/  IMAD.MOV.U32 R5, RZ, RZ, R13 ;  /* 0x000000ffff057224 */ /* 0x000fe200078e000d */
[----:B------:R-:W-:Y:S01]  /*b6e0*/  IABS R13, R19 ;  /* 0x00000013000d7213 */ /* 0x000fe20000000000 */
[----:B------:R-:W-:Y:S02]  /*b6f0*/  @!P4 IMAD.MOV R2, RZ, RZ, -R2 ;  /* 0x000000ffff02c224 */ /* 0x000fe400078e0a02 */
[----:B------:R-:W-:Y:S01]  /*b700*/  @!P0 IMAD.IADD R17, R17, 0x1, -R3 ;  /* 0x0000000111118824 */ /* 0x000fe200078e0a03 */
[----:B------:R-:W-:Y:S01]  /*b710*/  ISETP.GE.AND P0, PT, R23, RZ, PT ;  /* 0x000000ff1700720c */ /* 0x000fe20003f06270 */
[----:B------:R-:W-:Y:S01]  /*b720*/  @!P1 IMAD.MOV R5, RZ, RZ, -R5 ;  /* 0x000000ffff059224 */ /* 0x000fe200078e0a05 */
[----:B------:R1:W-:Y:S01]  /*b730*/  STL [R1+0x75c], R2 ;  /* 0x00075c0201007387 */ /* 0x0003e20000100800 */
[----:B------:R-:W-:Y:S01]  /*b740*/  IMAD.MOV R15, RZ, RZ, -R15 ;  /* 0x000000ffff0f7224 */ /* 0x000fe200078e0a0f */
[C---:B------:R-:W-:Y:S01]  /*b750*/  ISETP.GT.U32.AND P2, PT, R3.reuse, R17, PT ;  /* 0x000000110300720c */ /* 0x040fe20003f44070 */
[----:B------:R-:W-:Y:S01]  /*b760*/  IMAD.MOV R26, RZ, RZ, -R26 ;  /* 0x000000ffff1a7224 */ /* 0x000fe200078e0a1a */
[----:B------:R2:W-:Y:S01]  /*b770*/  STL [R1+0x758], R5 ;  /* 0x0007580501007387 */ /* 0x0005e20000100800 */
[----:B------:R-:W-:Y:S01]  /*b780*/  VIADD R20, R0, 0x12c ;  /* 0x0000012c00147836 */ /* 0x000fe20000000000 */
[----:B------:R-:W-:Y:S01]  /*b790*/  ISETP.GE.AND P1, PT, R16, RZ, PT ;  /* 0x000000ff1000720c */ /* 0x000fe20003f26270 */
[----:B------:R-:W-:-:S02]  /*b7a0*/  IMAD R12, R3, R26, R12 ;  /* 0x0000001a030c7224 */ /* 0x000fc400078e020c */
[C---:B------:R-:W-:Y:S02]  /*b7b0*/  VIADD R16, R0.reuse, 0x129 ;  /* 0x0000012900107836 */ /* 0x040fe40000000000 */
[----:B-1----:R-:W-:Y:S01]  /*b7c0*/  IMAD.MOV.U32 R2, RZ, RZ, R21 ;  /* 0x000000ffff027224 */ /* 0x002fe200078e0015 */
[C---:B------:R-:W-:Y:S01]  /*b7d0*/  ISETP.GT.U32.AND P3, PT, R3.reuse, R12, PT ;  /* 0x0000000c0300720c */ /* 0x040fe20003f64070 */
[C---:B--2---:R-:W-:Y:S02]  /*b7e0*/  IMAD R5, R3.reuse, R15, R14 ;  /* 0x0000000f03057224 */ /* 0x044fe400078e020e */
[----:B------:R-:W-:Y:S01]  /*b7f0*/  @!P5 IMAD.MOV R2, RZ, RZ, -R2 ;  /* 0x000000ffff02d224 */ /* 0x000fe200078e0a02 */
[----:B------:R-:W-:Y:S01]  /*b800*/  ISETP.GT.U32.AND P5, PT, R3, R10, PT ;  /* 0x0000000a0300720c */ /* 0x000fe20003fa4070 */
[----:B------:R-:W-:Y:S01]  /*b810*/  @!P2 IMAD.IADD R17, R17, 0x1, -R3 ;  /* 0x000000011111a824 */ /* 0x000fe200078e0a03 */
[----:B------:R-:W-:Y:S01]  /*b820*/  ISETP.GT.U32.AND P6, PT, R3, R5, PT ;  /* 0x000000050300720c */ /* 0x000fe20003fc4070 */
[----:B------:R-:W-:Y:S01]  /*b830*/  VIADD R14, R0, 0x12b ;  /* 0x0000012b000e7836 */ /* 0x000fe20000000000 */
[----:B------:R1:W-:Y:S01]  /*b840*/  STL [R1+0x754], R2 ;  /* 0x0007540201007387 */ /* 0x0003e20000100800 */
[----:B------:R-:W-:Y:S01]  /*b850*/  ISETP.GE.AND P2, PT, R11, RZ, PT ;  /* 0x000000ff0b00720c */ /* 0x000fe20003f46270 */
[----:B------:R-:W-:-:S04]  /*b860*/  IMAD.HI.U32 R11, R4, R13, RZ ;  /* 0x0000000d040b7227 */ /* 0x000fc800078e00ff */
[----:B------:R-:W-:Y:S02]  /*b870*/  IMAD.MOV R11, RZ, RZ, -R11 ;  /* 0x000000ffff0b7224 */ /* 0x000fe400078e0a0b */
[----:B------:R-:W-:Y:S01]  /*b880*/  @!P3 IMAD.IADD R12, R12, 0x1, -R3 ;  /* 0x000000010c0cb824 */ /* 0x000fe200078e0a03 */
[----:B------:R-:W-:Y:S01]  /*b890*/  ISETP.GE.AND P3, PT, R22, RZ, PT ;  /* 0x000000ff1600720c */ /* 0x000fe20003f66270 */
[----:B-1----:R-:W-:Y:S01]  /*b8a0*/  IMAD.MOV.U32 R2, RZ, RZ, R17 ;  /* 0x000000ffff027224 */ /* 0x002fe200078e0011 */
[----:B------:R-:W-:Y:S01]  /*b8b0*/  IABS R17, R20 ;  /* 0x0000001400117213 */ /* 0x000fe20000000000 */
[--C-:B------:R-:W-:Y:S01]  /*b8c0*/  @!P5 IMAD.IADD R10, R10, 0x1, -R3.reuse ;  /* 0x000000010a0ad824 */ /* 0x100fe200078e0a03 */
[----:B------:R-:W-:Y:S01]  /*b8d0*/  ISETP.GT.U32.AND P4, PT, R3, R12, PT ;  /* 0x0000000c0300720c */ /* 0x000fe20003f84070 */
[----:B------:R-:W-:Y:S01]  /*b8e0*/  @!P0 IMAD.MOV R2, RZ, RZ, -R2 ;  /* 0x000000ffff028224 */ /* 0x000fe200078e0a02 */
[----:B------:R-:W-:Y:S01]  /*b8f0*/  IABS R22, R14 ;  /* 0x0000000e00167213 */ /* 0x000fe20000000000 */
[----:B------:R-:W-:Y:S01]  /*b900*/  @!P6 IMAD.IADD R5, R5, 0x1, -R3 ;  /* 0x000000010505e824 */ /* 0x000fe200078e0a03 */
[----:B------:R-:W-:Y:S01]  /*b910*/  ISETP.GT.U32.AND P0, PT, R3, R10, PT ;  /* 0x0000000a0300720c */ /* 0x000fe20003f04070 */
[----:B------:R-:W-:Y:S01]  /*b920*/  IMAD.HI.U32 R15, R4, R17, RZ ;  /* 0x00000011040f7227 */ /* 0x000fe200078e00ff */
[----:B------:R-:W-:Y:S01]  /*b930*/  ISETP.GE.AND P5, PT, R19, RZ, PT ;  /* 0x000000ff1300720c */ /* 0x000fe20003fa6270 */
[----:B------:R1:W-:Y:S01]  /*b940*/  STL [R1+0x750], R2 ;  /* 0x0007500201007387 */ /* 0x0003e20000100800 */
[C---:B------:R-:W-:Y:S01]  /*b950*/  ISETP.GT.U32.AND P6, PT, R3.reuse, R5, PT ;  /* 0x000000050300720c */ /* 0x040fe20003fc4070 */
[----:B------:R-:W-:Y:S01]  /*b960*/  IMAD R11, R3, R11, R13 ;  /* 0x0000000b030b7224 */ /* 0x000fe200078e020d */
[----:B------:R-:W-:Y:S01]  /*b970*/  IABS R13, R16 ;  /* 0x00000010000d7213 */ /* 0x000fe20000000000 */
[----:B------:R-:W-:-:S02]  /*b980*/  IMAD.MOV R15, RZ, RZ, -R15 ;  /* 0x000000ffff0f7224 */ /* 0x000fc400078e0a0f */
[----:B------:R-:W-:Y:S02]  /*b990*/  VIADD R19, R0, 0x12a ;  /* 0x0000012a00137836 */ /* 0x000fe40000000000 */
[C---:B------:R-:W-:Y:S02]  /*b9a0*/  IMAD R17, R3.reuse, R15, R17 ;  /* 0x0000000f03117224 */ /* 0x040fe400078e0211 */
[--C-:B------:R-:W-:Y:S01]  /*b9b0*/  @!P0 IMAD.IADD R10, R10, 0x1, -R3.reuse ;  /* 0x000000010a0a8824 */ /* 0x100fe200078e0a03 */
[----:B------:R-:W-:Y:S01]  /*b9c0*/  ISETP.GT.U32.AND P0, PT, R3, R11, PT ;  /* 0x0000000b0300720c */ /* 0x000fe20003f04070 */
[--C-:B------:R-:W-:Y:S01]  /*b9d0*/  @!P4 IMAD.IADD R12, R12, 0x1, -R3.reuse ;  /* 0x000000010c0cc824 */ /* 0x100fe200078e0a03 */
[----:B------:R-:W-:Y:S01]  /*b9e0*/  ISETP.GE.AND P4, PT, R18, RZ, PT ;  /* 0x000000ff1200720c */ /* 0x000fe20003f86270 */
[----:B------:R-:W-:Y:S01]  /*b9f0*/  @!P6 IMAD.IADD R5, R5, 0x1, -R3 ;  /* 0x000000010505e824 */ /* 0x000fe200078e0a03 */
[----:B------:R-:W-:Y:S01]  /*ba00*/  ISETP.GT.U32.AND P6, PT, R3, R17, PT ;  /* 0x000000110300720c */ /* 0x000fe20003fc4070 */
[----:B------:R-:W-:Y:S01]  /*ba10*/  IMAD.HI.U32 R23, R4, R13, RZ ;  /* 0x0000000d04177227 */ /* 0x000fe200078e00ff */
[----:B------:R-:W-:-:S03]  /*ba20*/  IABS R18, R19 ;  /* 0x0000001300127213 */ /* 0x000fc60000000000 */
[----:B------:R-:W-:-:S04]  /*ba30*/  IMAD.HI.U32 R21, R4, R22, RZ ;  /* 0x0000001604157227 */ /* 0x000fc800078e00ff */
[----:B------:R-:W-:Y:S01]  /*ba40*/  @!P0 IMAD.IADD R11, R11, 0x1, -R3 ;  /* 0x000000010b0b8824 */ /* 0x000fe200078e0a03 */
[----:B------:R-:W-:Y:S01]  /*ba50*/  ISETP.GE.AND P0, PT, R20, RZ, PT ;  /* 0x000000ff1400720c */ /* 0x000fe20003f06270 */
[----:B------:R-:W-:Y:S02]  /*ba60*/  IMAD.MOV R23, RZ, RZ, -R23 ;  /* 0x000000ffff177224 */ /* 0x000fe400078e0a17 */
[----:B------:R-:W-:Y:S01]  /*ba70*/  @!P6 IMAD.IADD R17, R17, 0x1, -R3 ;  /* 0x000000011111e824 */ /* 0x000fe200078e0a03 */
[----:B------:R-:W-:Y:S01]  /*ba80*/  ISETP.GT.U32.AND P6, PT, R3, R11, PT ;  /* 0x0000000b0300720c */ /* 0x000fe20003fc4070 */
[----:B------:R-:W-:Y:S02]  /*ba90*/  IMAD.MOV.U32 R9, RZ, RZ, R12 ;  /* 0x000000ffff097224 */ /* 0x000fe400078e000c */
[----:B------:R-:W-:Y:S02]  /*baa0*/  IMAD.MOV R21, RZ, RZ, -R21 ;  /* 0x000000ffff157224 */ /* 0x000fe400078e0a15 */
[----:B-1----:R-:W-:-:S02]  /*bab0*/  IMAD.MOV.U32 R2, RZ, RZ, R25 ;  /* 0x000000ffff027224 */ /* 0x002fc400078e0019 */
[----:B------:R-:W-:-:S04]  /*bac0*/  IMAD.HI.U32 R24, R4, R18, RZ ;  /* 0x0000001204187227 */ /* 0x000fc800078e00ff */
[C---:B------:R-:W-:Y:S02]  /*bad0*/  IMAD R13, R3.reuse, R23, R13 ;  /* 0x00000017030d7224 */ /* 0x040fe400078e020d */
[----:B------:R-:W-:Y:S02]  /*bae0*/  @!P3 IMAD.MOV R9, RZ, RZ, -R9 ;  /* 0x000000ffff09b224 */ /* 0x000fe400078e0a09 */
[C---:B------:R-:W-:Y:S02]  /*baf0*/  IMAD R21, R3.reuse, R21, R22 ;  /* 0x0000001503157224 */ /* 0x040fe400078e0216 */
[----:B------:R-:W-:Y:S01]  /*bb00*/  @!P1 IMAD.MOV R2, RZ, RZ, -R2 ;  /* 0x000000ffff029224 */ /* 0x000fe200078e0a02 */
[----:B------:R1:W-:Y:S01]  /*bb10*/  STL [R1+0x740], R9 ;  /* 0x0007400901007387 */ /* 0x0003e20000100800 */
[----:B------:R-:W-:Y:S01]  /*bb20*/  IMAD.MOV R24, RZ, RZ, -R24 ;  /* 0x000000ffff187224 */ /* 0x000fe200078e0a18 */
[----:B------:R-:W-:Y:S01]  /*bb30*/  ISETP.GT.U32.AND P3, PT, R3, R21, PT ;  /* 0x000000150300720c */ /* 0x000fe20003f64070 */
[----:B------:R-:W-:Y:S01]  /*bb40*/  @!P6 IMAD.IADD R11, R11, 0x1, -R3 ;  /* 0x000000010b0be824 */ /* 0x000fe200078e0a03 */
[C---:B------:R-:W-:Y:S01]  /*bb50*/  ISETP.GT.U32.AND P6, PT, R3.reuse, R13, PT ;  /* 0x0000000d0300720c */ /* 0x040fe20003fc4070 */
[----:B------:R-:W-:Y:S01]  /*bb60*/  VIADD R15, R0, 0x128 ;  /* 0x00000128000f7836 */ /* 0x000fe20000000000 */
[----:B------:R2:W-:Y:S01]  /*bb70*/  STL [R1+0x73c], R2 ;  /* 0x00073c0201007387 */ /* 0x0005e20000100800 */
[C---:B------:R-:W-:Y:S01]  /*bb80*/  IMAD R18, R3.reuse, R24, R18 ;  /* 0x0000001803127224 */ /* 0x040fe200078e0212 */
[----:B------:R-:W-:Y:S01]  /*bb90*/  ISETP.GT.U32.AND P1, PT, R3, R17, PT ;  /* 0x000000110300720c */ /* 0x000fe20003f24070 */
[----:B-1----:R-:W-:Y:S01]  /*bba0*/  IMAD.MOV.U32 R9, RZ, RZ, R10 ;  /* 0x000000ffff097224 */ /* 0x002fe200078e000a */
[----:B------:R-:W-:-:S03]  /*bbb0*/  IABS R20, R15 ;  /* 0x0000000f00147213 */ /* 0x000fc60000000000 */
[----:B------:R-:W-:Y:S01]  /*bbc0*/  @!P2 IMAD.MOV R9, RZ, RZ, -R9 ;  /* 0x000000ffff09a224 */ /* 0x000fe200078e0a09 */
[----:B------:R-:W-:Y:S01]  /*bbd0*/  ISETP.GT.U32.AND P2, PT, R3, R18, PT ;  /* 0x000000120300720c */ /* 0x000fe20003f44070 */
[----:B--2---:R-:W-:Y:S02]  /*bbe0*/  IMAD.MOV.U32 R2, RZ, RZ, R5 ;  /* 0x000000ffff027224 */ /* 0x004fe400078e0005 */
[----:B------:R-:W-:Y:S01]  /*bbf0*/  VIADD R5, R0, 0x127 ;  /* 0x0000012700057836 */ /* 0x000fe20000000000 */
[----:B------:R-:W-:Y:S01]  /*bc00*/  STL [R1+0x738], R9 ;  /* 0x0007380901007387 */ /* 0x000fe20000100800 */
[----:B------:R-:W-:Y:S01]  /*bc10*/  @!P4 IMAD.MOV R2, RZ, RZ, -R2 ;  /* 0x000000ffff02c224 */ /* 0x000fe200078e0a02 */
[----:B------:R-:W-:Y:S01]  /*bc20*/  ISETP.GE.AND P4, PT, R14, RZ, PT ;  /* 0x000000ff0e00720c */ /* 0x000fe20003f86270 */
[----:B------:R-:W-:Y:S01]  /*bc30*/  IMAD.HI.U32 R10, R4, R20, RZ ;  /* 0x00000014040a7227 */ /* 0x000fe200078e00ff */
[----:B------:R-:W-:Y:S02]  /*bc40*/  IABS R14, R5 ;  /* 0x00000005000e7213 */ /* 0x000fe40000000000 */
[----:B------:R1:W-:Y:S01]  /*bc50*/  STL [R1+0x734], R2 ;  /* 0x0007340201007387 */ /* 0x0003e20000100800 */
[----:B------:R-:W-:-:S02]  /*bc60*/  @!P6 IMAD.IADD R13, R13, 0x1, -R3 ;  /* 0x000000010d0de824 */ /* 0x000fc400078e0a03 */
[----:B------:R-:W-:Y:S02]  /*bc70*/  IMAD.MOV R10, RZ, RZ, -R10 ;  /* 0x000000ffff0a7224 */ /* 0x000fe400078e0a0a */
[--C-:B------:R-:W-:Y:S01]  /*bc80*/  @!P3 IMAD.IADD R21, R21, 0x1, -R3.reuse ;  /* 0x000000011515b824 */ /* 0x100fe200078e0a03 */
[----:B------:R-:W-:Y:S01]  /*bc90*/  ISETP.GE.AND P3, PT, R16, RZ, PT ;  /* 0x000000ff1000720c */ /* 0x000fe20003f66270 */
[----:B------:R-:W-:Y:S01]  /*bca0*/  VIADD R16, R0, 0x126 ;  /* 0x0000012600107836 */ /* 0x000fe20000000000 */
[----:B------:R-:W-:Y:S01]  /*bcb0*/  ISETP.GT.U32.AND P6, PT, R3, R13, PT ;  /* 0x0000000d0300720c */ /* 0x000fe20003fc4070 */
[----:B------:R-:W-:Y:S01]  /*bcc0*/  @!P1 IMAD.IADD R17, R17, 0x1, -R3 ;  /* 0x0000000111119824 */ /* 0x000fe200078e0a03 */
[----:B------:R-:W-:Y:S01]  /*bcd0*/  ISETP.GE.AND P1, PT, R19, RZ, PT ;  /* 0x000000ff1300720c */ /* 0x000fe20003f26270 */
[----:B-1----:R-:W-:Y:S01]  /*bce0*/  IMAD.MOV.U32 R2, RZ, RZ, R11 ;  /* 0x000000ffff027224 */ /* 0x002fe200078e000b */
[----:B------:R-:W-:Y:S01]  /*bcf0*/  IABS R11, R16 ;  /* 0x00000010000b7213 */ /* 0x000fe20000000000 */
[----:B------:R-:W-:-:S02]  /*bd00*/  IMAD R12, R3, R10, R20 ;  /* 0x0000000a030c7224 */ /* 0x000fc400078e0214 */
[----:B------:R-:W-:Y:S02]  /*bd10*/  @!P5 IMAD.MOV R2, RZ, RZ, -R2 ;  /* 0x000000ffff02d224 */ /* 0x000fe400078e0a02 */
[----:B------:R-:W-:-:S03]  /*bd20*/  IMAD.HI.U32 R10, R4, R14, RZ ;  /* 0x0000000e040a7227 */ /* 0x000fc600078e00ff */
[----:B------:R1:W-:Y:S01]  /*bd30*/  STL [R1+0x730], R2 ;  /* 0x0007300201007387 */ /* 0x0003e20000100800 */
[--C-:B------:R-:W-:Y:S01]  /*bd40*/  @!P2 IMAD.IADD R18, R18, 0x1, -R3.reuse ;  /* 0x000000011212a824 */ /* 0x100fe200078e0a03 */
[----:B------:R-:W-:Y:S01]  /*bd50*/  ISETP.GT.U32.AND P2, PT, R3, R21, PT ;  /* 0x000000150300720c */ /* 0x000fe20003f44070 */
[----:B------:R-:W-:-:S03]  /*bd60*/  @!P6 IMAD.IADD R13, R13, 0x1, -R3 ;  /* 0x000000010d0de824 */ /* 0x000fc600078e0a03 */
[C---:B------:R-:W-:Y:S01]  /*bd70*/  ISETP.GT.U32.AND P5, PT, R3.reuse, R18, PT ;  /* 0x000000120300720c */ /* 0x040fe20003fa4070 */
[----:B-1----:R-:W-:Y:S02]  /*bd80*/  IMAD.MOV.U32 R2, RZ, RZ, R17 ;  /* 0x000000ffff027224 */ /* 0x002fe400078e0011 */
[----:B------:R-:W-:Y:S02]  /*bd90*/  IMAD.MOV R17, RZ, RZ, -R10 ;  /* 0x000000ffff117224 */ /* 0x000fe400078e0a0a */
[----:B------:R-:W-:Y:S02]  /*bda0*/  IMAD.MOV.U32 R10, RZ, RZ, R11 ;  /* 0x000000ffff0a7224 */ /* 0x000fe400078e000b */
[----:B------:R-:W-:Y:S01]  /*bdb0*/  @!P0 IMAD.MOV R2, RZ, RZ, -R2 ;  /* 0x000000ffff028224 */ /* 0x000fe200078e0a02 */
[C---:B------:R-:W-:Y:S01]  /*bdc0*/  ISETP.GT.U32.AND P0, PT, R3.reuse, R12, PT ;  /* 0x0000000c0300720c */ /* 0x040fe20003f04070 */
[C---:B------:R-:W-:Y:S02]  /*bdd0*/  IMAD R11, R3.reuse, R17, R14 ;  /* 0x00000011030b7224 */ /* 0x040fe400078e020e */
[----:B------:R-:W-:Y:S01]  /*bde0*/  IMAD.HI.U32 R17, R4, R10, RZ ;  /* 0x0000000a04117227 */ /* 0x000fe200078e00ff */
[----:B------:R1:W-:Y:S02]  /*bdf0*/  STL [R1+0x728], R2 ;  /* 0x0007280201007387 */ /* 0x0003e40000100800 */
[----:B------:R-:W-:Y:S01]  /*be00*/  ISETP.GT.U32.AND P6, PT, R3, R11, PT ;  /* 0x0000000b0300720c */ /* 0x000fe20003fc4070 */
[--C-:B------:R-:W-:Y:S01]  /*be10*/  @!P2 IMAD.IADD R21, R21, 0x1, -R3.reuse ;  /* 0x000000011515a824 */ /* 0x100fe200078e0a03 */
[----:B------:R-:W-:Y:S01]  /*be20*/  ISETP.GE.AND P2, PT, R15, RZ, PT ;  /* 0x000000ff0f00720c */ /* 0x000fe20003f46270 */
[----:B------:R-:W-:Y:S01]  /*be30*/  @!P5 IMAD.IADD R18, R18, 0x1, -R3 ;  /* 0x000000011212d824 */ /* 0x000fe200078e0a03 */
[----:B------:R-:W-:Y:S01]  /*be40*/  ISETP.GE.AND P5, PT, R5, RZ, PT ;  /* 0x000000ff0500720c */ /* 0x000fe20003fa6270 */
[----:B------:R-:W-:-:S02]  /*be50*/  IMAD.MOV R17, RZ, RZ, -R17 ;  /* 0x000000ffff117224 */ /* 0x000fc400078e0a11 */
[----:B------:R-:W-:Y:S01]  /*be60*/  @!P0 IMAD.IADD R12, R12, 0x1, -R3 ;  /* 0x000000010c0c8824 */ /* 0x000fe200078e0a03 */
[----:B------:R-:W-:Y:S01]  /*be70*/  ISETP.GE.AND P0, PT, R16, RZ, PT ;  /* 0x000000ff1000720c */ /* 0x000fe20003f06270 */
[----:B------:R-:W-:Y:S02]  /*be80*/  IMAD.MOV.U32 R9, RZ, RZ, R21 ;  /* 0x000000ffff097224 */ /* 0x000fe400078e0015 */
[----:B------:R-:W-:Y:S02]  /*be90*/  VIADD R14, R0, 0x125 ;  /* 0x00000125000e7836 */ /* 0x000fe40000000000 */
[----:B-1----:R-:W-:Y:S02]  /*bea0*/  IMAD.MOV.U32 R2, RZ, RZ, R18 ;  /* 0x000000ffff027224 */ /* 0x002fe400078e0012 */
[----:B------:R-:W-:Y:S01]  /*beb0*/  IMAD R10, R3, R17, R10 ;  /* 0x00000011030a7224 */ /* 0x000fe200078e020a */
[----:B------:R-:W-:Y:S01]  /*bec0*/  IABS R20, R14 ;  /* 0x0000000e00147213 */ /* 0x000fe20000000000 */
[----:B------:R-:W-:Y:S01]  /*bed0*/  @!P6 IMAD.IADD R11, R11, 0x1, -R3 ;  /* 0x000000010b0be824 */ /* 0x000fe200078e0a03 */
[C---:B------:R-:W-:Y:S01]  /*bee0*/  ISETP.GT.U32.AND P6, PT, R3.reuse, R12, PT ;  /* 0x0000000c0300720c */ /* 0x040fe20003fc4070 */
[----:B------:R-:W-:Y:S01]  /*bef0*/  @!P4 IMAD.MOV R9, RZ, RZ, -R9 ;  /* 0x000000ffff09c224 */ /* 0x000fe200078e0a09 */
[C---:B------:R-:W-:Y:S01]  /*bf00*/  ISETP.GT.U32.AND P4, PT, R3.reuse, R10, PT ;  /* 0x0000000a0300720c */ /* 0x040fe20003f84070 */
[----:B------:R-:W-:Y:S01]  /*bf10*/  @!P1 IMAD.MOV R2, RZ, RZ, -R2 ;  /* 0x000000ffff029224 */ /* 0x000fe200078e0a02 */
[----:B------:R-:W-:Y:S01]  /*bf20*/  ISETP.GT.U32.AND P1, PT, R3, R11, PT ;  /* 0x0000000b0300720c */ /* 0x000fe20003f24070 */
[----:B------:R-:W-:Y:S01]  /*bf30*/  IMAD.HI.U32 R19, R4, R20, RZ ;  /* 0x0000001404137227 */ /* 0x000fe200078e00ff */
[----:B------:R-:W-:Y:S03]  /*bf40*/  STL [R1+0x724], R9 ;  /* 0x0007240901007387 */ /* 0x000fe60000100800 */
[----:B------:R-:W-:Y:S01]  /*bf50*/  VIADD R5, R0, 0x123 ;  /* 0x0000012300057836 */ /* 0x000fe20000000000 */
[----:B------:R1:W-:Y:S01]  /*bf60*/  STL [R1+0x708], R2 ;  /* 0x0007080201007387 */ /* 0x0003e20000100800 */
[----:B------:R-:W-:-:S02]  /*bf70*/  IMAD.MOV R18, RZ, RZ, -R19 ;  /* 0x000000ffff127224 */ /* 0x000fc400078e0a13 */
[----:B------:R-:W-:Y:S01]  /*bf80*/  VIADD R15, R0, 0x124 ;  /* 0x00000124000f7836 */ /* 0x000fe20000000000 */
[----:B------:R-:W-:Y:S01]  /*bf90*/  IABS R16, R5 ;  /* 0x0000000500107213 */ /* 0x000fe20000000000 */
[--C-:B------:R-:W-:Y:S02]  /*bfa0*/  @!P6 IMAD.IADD R12, R12, 0x1, -R3.reuse ;  /* 0x000000010c0ce824 */ /* 0x100fe400078e0a03 */
[----:B------:R-:W-:Y:S01]  /*bfb0*/  IMAD R20, R3, R18, R20 ;  /* 0x0000001203147224 */ /* 0x000fe200078e0214 */
[----:B------:R-:W-:Y:S01]  /*bfc0*/  IABS R17, R15 ;  /* 0x0000000f00117213 */ /* 0x000fe20000000000 */
[----:B------:R-:W-:Y:S01]  /*bfd0*/  @!P4 IMAD.IADD R10, R10, 0x1, -R3 ;  /* 0x000000010a0ac824 */ /* 0x000fe200078e0a03 */
[----:B------:R-:W-:Y:S01]  /*bfe0*/  ISETP.GE.AND P4, PT, R5, RZ, PT ;  /* 0x000000ff0500720c */ /* 0x000fe20003f86270 */
[----:B-1----:R-:W-:Y:S01]  /*bff0*/  IMAD.MOV.U32 R2, RZ, RZ, R13 ;  /* 0x000000ffff027224 */ /* 0x002fe200078e000d */
[----:B------:R-:W-:Y:S01]  /*c000*/  ISETP.GT.U32.AND P6, PT, R3, R20, PT ;  /* 0x000000140300720c */ /* 0x000fe20003fc4070 */
[----:B------:R-:W-:-:S02]  /*c010*/  IMAD.MOV.U32 R13, RZ, RZ, R16 ;  /* 0x000000ffff0d7224 */ /* 0x000fc400078e0010 */
[----:B------:R-:W-:Y:S01]  /*c020*/  @!P3 IMAD.MOV R2, RZ, RZ, -R2 ;  /* 0x000000ffff02b224 */ /* 0x000fe200078e0a02 */
[----:B------:R-:W-:Y:S01]  /*c030*/  ISETP.GE.AND P3, PT, R14, RZ, PT ;  /* 0x000000ff0e00720c */ /* 0x000fe20003f66270 */
[----:B------:R-:W-:-:S03]  /*c040*/  IMAD.HI.U32 R16, R4, R17, RZ ;  /* 0x0000001104107227 */ /* 0x000fc600078e00ff */
[----:B------:R1:W-:Y:S01]  /*c050*/  STL [R1+0x678], R2 ;  /* 0x0006780201007387 */ /* 0x0003e20000100800 */
[----:B------:R-:W-:-:S04]  /*c060*/  IMAD.HI.U32 R14, R4, R13, RZ ;  /* 0x0000000d040e7227 */ /* 0x000fc800078e00ff */
[----:B------:R-:W-:Y:S02]  /*c070*/  IMAD.MOV R16, RZ, RZ, -R16 ;  /* 0x000000ffff107224 */ /* 0x000fe400078e0a10 */
[----:B------:R-:W-:Y:S01]  /*c080*/  @!P1 IMAD.IADD R11, R11, 0x1, -R3 ;  /* 0x000000010b0b9824 */ /* 0x000fe200078e0a03 */
[----:B------:R-:W-:Y:S01]  /*c090*/  ISETP.GE.AND P1, PT, R15, RZ, PT ;  /* 0x000000ff0f00720c */ /* 0x000fe20003f26270 */
[----:B------:R-:W-:Y:S02]  /*c0a0*/  IMAD.MOV R14, RZ, RZ, -R14 ;  /* 0x000000ffff0e7224 */ /* 0x000fe400078e0a0e */
[----:B-1----:R-:W-:Y:S02]  /*c0b0*/  IMAD.MOV.U32 R2, RZ, RZ, R12 ;  /* 0x000000ffff027224 */ /* 0x002fe400078e000c */
[C---:B------:R-:W-:Y:S02]  /*c0c0*/  IMAD R16, R3.reuse, R16, R17 ;  /* 0x0000001003107224 */ /* 0x040fe400078e0211 */
[----:B------:R-:W-:Y:S01]  /*c0d0*/  @!P2 IMAD.MOV R2, RZ, RZ, -R2 ;  /* 0x000000ffff02a224 */ /* 0x000fe200078e0a02 */
[C---:B------:R-:W-:Y:S01]  /*c0e0*/  ISETP.GT.U32.AND P2, PT, R3.reuse, R10, PT ;  /* 0x0000000a0300720c */ /* 0x040fe20003f44070 */
[----:B------:R-:W-:-:S02]  /*c0f0*/  IMAD R15, R3, R14, R13 ;  /* 0x0000000e030f7224 */ /* 0x000fc400078e020d */
[--C-:B------:R-:W-:Y:S01]  /*c100*/  @!P6 IMAD.IADD R20, R20, 0x1, -R3.reuse ;  /* 0x000000011414e824 */ /* 0x100fe200078e0a03 */
[----:B------:R1:W-:Y:S01]  /*c110*/  STL [R1+0x720], R2 ;  /* 0x0007200201007387 */ /* 0x0003e20000100800 */
[C---:B------:R-:W-:Y:S02]  /*c120*/  VIADD R5, R0.reuse, 0x122 ;  /* 0x0000012200057836 */ /* 0x040fe40000000000 */
[C---:B------:R-:W-:Y:S01]  /*c130*/  VIADD R17, R0.reuse, 0x121 ;  /* 0x0000012100117836 */ /* 0x040fe20000000000 */
[C---:B------:R-:W-:Y:S01]  /*c140*/  ISETP.GT.U32.AND P6, PT, R3.reuse, R20, PT ;  /* 0x000000140300720c */ /* 0x040fe20003fc4070 */
[C---:B------:R-:W-:Y:S01]  /*c150*/  VIADD R13, R0.reuse, 0x120 ;  /* 0x00000120000d7836 */ /* 0x040fe20000000000 */
[----:B------:R-:W-:Y:S01]  /*c160*/  IABS R19, R5 ;  /* 0x0000000500137213 */ /* 0x000fe20000000000 */
[----:B------:R-:W-:Y:S01]  /*c170*/  VIADD R12, R0, 0x11f ;  /* 0x0000011f000c7836 */ /* 0x000fe20000000000 */
[----:B------:R-:W-:Y:S01]  /*c180*/  IABS R18, R17 ;  /* 0x0000001100127213 */ /* 0x000fe20000000000 */
[----:B------:R-:W-:Y:S01]  /*c190*/  @!P2 IMAD.IADD R10, R10, 0x1, -R3 ;  /* 0x000000010a0aa824 */ /* 0x000fe200078e0a03 */
[----:B------:R-:W-:Y:S01]  /*c1a0*/  ISETP.GT.U32.AND P2, PT, R3, R15, PT ;  /* 0x0000000f0300720c */ /* 0x000fe20003f44070 */
[----:B-1----:R-:W-:Y:S01]  /*c1b0*/  IMAD.MOV.U32 R2, RZ, RZ, R11 ;  /* 0x000000ffff027224 */ /* 0x002fe200078e000b */
[----:B------:R-:W-:Y:S01]  /*c1c0*/  IABS R14, R13 ;  /* 0x0000000d000e7213 */ /* 0x000fe20000000000 */
[----:B------:R-:W-:Y:S01]  /*c1d0*/  IMAD.HI.U32 R21, R4, R19, RZ ;  /* 0x0000001304157227 */ /* 0x000fe200078e00ff */
[----:B------:R-:W-:-:S03]  /*c1e0*/  IABS R11, R12 ;  /* 0x0000000c000b7213 */ /* 0x000fc60000000000 */
[----:B------:R-:W-:Y:S01]  /*c1f0*/  @!P5 IMAD.MOV R2, RZ, RZ, -R2 ;  /* 0x000000ffff02d224 */ /* 0x000fe200078e0a02 */
[----:B------:R-:W-:Y:S01]  /*c200*/  ISETP.GT.U32.AND P5, PT, R3, R16, PT ;  /* 0x000000100300720c */ /* 0x000fe20003fa4070 */
[----:B------:R-:W-:Y:S02]  /*c210*/  IMAD.MOV R21, RZ, RZ, -R21 ;  /* 0x000000ffff157224 */ /* 0x000fe400078e0a15 */
[--C-:B------:R-:W-:Y:S01]  /*c220*/  @!P6 IMAD.IADD R20, R20, 0x1, -R3.reuse ;  /* 0x000000011414e824 */ /* 0x100fe200078e0a03 */
[----:B------:R1:W-:Y:S01]  /*c230*/  STL [R1+0x71c], R2 ;  /* 0x00071c0201007387 */ /* 0x0003e20000100800 */
[----:B------:R-:W-:Y:S01]  /*c240*/  @!P2 IMAD.IADD R15, R15, 0x1, -R3 ;  /* 0x000000010f0fa824 */ /* 0x000fe200078e0a03 */
[----:B------:R-:W-:Y:S01]  /*c250*/  ISETP.GE.AND P6, PT, R5, RZ, PT ;  /* 0x000000ff0500720c */ /* 0x000fe20003fc6270 */
[C---:B------:R-:W-:Y:S02]  /*c260*/  IMAD R5, R3.reuse, R21, R19 ;  /* 0x0000001503057224 */ /* 0x040fe400078e0213 */
[----:B------:R-:W-:Y:S01]  /*c270*/  IMAD.HI.U32 R21, R4, R18, RZ ;  /* 0x0000001204157227 */ /* 0x000fe200078e00ff */
[----:B------:R-:W-:-:S03]  /*c280*/  ISETP.GT.U32.AND P2, PT, R3, R15, PT ;  /* 0x0000000f0300720c */ /* 0x000fc60003f44070 */
[----:B------:R-:W-:Y:S01]  /*c290*/  @!P5 IMAD.IADD R16, R16, 0x1, -R3 ;  /* 0x000000011010d824 */ /* 0x000fe200078e0a03 */
[----:B------:R-:W-:Y:S01]  /*c2a0*/  ISETP.GT.U32.AND P5, PT, R3, R5, PT ;  /* 0x000000050300720c */ /* 0x000fe20003fa4070 */
[----:B-1----:R-:W-:Y:S02]  /*c2b0*/  IMAD.MOV.U32 R2, RZ, RZ, R10 ;  /* 0x000000ffff027224 */ /* 0x002fe400078e000a */
[----:B------:R-:W-:-:S04]  /*c2c0*/  IMAD.HI.U32 R19, R4, R14, RZ ;  /* 0x0000000e04137227 */ /* 0x000fc800078e00ff */
[----:B------:R-:W-:Y:S01]  /*c2d0*/  @!P0 IMAD.MOV R2, RZ, RZ, -R2 ;  /* 0x000000ffff028224 */ /* 0x000fe200078e0a02 */
[----:B------:R-:W-:Y:S01]  /*c2e0*/  ISETP.GT.U32.AND P0, PT, R3, R16, PT ;  /* 0x000000100300720c */ /* 0x000fe20003f04070 */
[----:B------:R-:W-:Y:S02]  /*c2f0*/  IMAD.MOV R21, RZ, RZ, -R21 ;  /* 0x000000ffff157224 */ /* 0x000fe400078e0a15 */
[----:B------:R-:W-:Y:S01]  /*c300*/  IMAD.MOV R19, RZ, RZ, -R19 ;  /* 0x000000ffff137224 */ /* 0x000fe200078e0a13 */
[----:B------:R1:W-:Y:S01]  /*c310*/  STL [R1+0x714], R2 ;  /* 0x0007140201007387 */ /* 0x0003e20000100800 */
[----:B------:R-:W-:-:S04]  /*c320*/  IMAD.HI.U32 R10, R4, R11, RZ ;  /* 0x0000000b040a7227 */ /* 0x000fc800078e00ff */
[C---:B------:R-:W-:Y:S02]  /*c330*/  IMAD R18, R3.reuse, R21, R18 ;  /* 0x0000001503127224 */ /* 0x040fe400078e0212 */
[C---:B------:R-:W-:Y:S02]  /*c340*/  IMAD R14, R3.reuse, R19, R14 ;  /* 0x00000013030e7224 */ /* 0x040fe400078e020e */
[--C-:B------:R-:W-:Y:S01]  /*c350*/  @!P0 IMAD.IADD R16, R16, 0x1, -R3.reuse ;  /* 0x0000000110108824 */ /* 0x100fe200078e0a03 */
[----:B------:R-:W-:Y:S01]  /*c360*/  ISETP.GT.U32.AND P0, PT, R3, R18, PT ;  /* 0x000000120300720c */ /* 0x000fe20003f04070 */
[----:B-1----:R-:W-:Y:S02]  /*c370*/  IMAD.MOV.U32 R2, RZ, RZ, R20 ;  /* 0x000000ffff027224 */ /* 0x002fe400078e0014 */
[----:B------:R-:W-:Y:S01]  /*c380*/  @!P2 IMAD.IADD R15, R15, 0x1, -R3 ;  /* 0x000000010f0fa824 */ /* 0x000fe200078e0a03 */
[----:B------:R-:W-:Y:S01]  /*c390*/  ISETP.GT.U32.AND P2, PT, R3, R14, PT ;  /* 0x0000000e0300720c */ /* 0x000fe20003f44070 */
[----:B------:R-:W-:Y:S01]  /*c3a0*/  @!P3 IMAD.MOV R2, RZ, RZ, -R2 ;  /* 0x000000ffff02b224 */ /* 0x000fe200078e0a02 */
[----:B------:R-:W-:Y:S01]  /*c3b0*/  ISETP.GE.AND P3, PT, R17, RZ, PT ;  /* 0x000000ff1100720c */ /* 0x000fe20003f66270 */
[----:B------:R-:W-:-:S02]  /*c3c0*/  IMAD.MOV R17, RZ, RZ, -R10 ;  /* 0x000000ffff117224 */ /* 0x000fc400078e0a0a */
[----:B------:R-:W-:Y:S01]  /*c3d0*/  @!P5 IMAD.IADD R5, R5, 0x1, -R3 ;  /* 0x000000010505d824 */ /* 0x000fe200078e0a03 */
[----:B------:R1:W-:Y:S01]  /*c3e0*/  STL [R1+0x70c], R2 ;  /* 0x00070c0201007387 */ /* 0x0003e20000100800 */
[C---:B------:R-:W-:Y:S02]  /*c3f0*/  IMAD R11, R3.reuse, R17, R11 ;  /* 0x00000011030b7224 */ /* 0x040fe400078e020b */
[----:B------:R-:W-:Y:S01]  /*c400*/  VIADD R10, R0, 0x11e ;  /* 0x0000011e000a7836 */ /* 0x000fe20000000000 */
[----:B------:R-:W-:Y:S01]  /*c410*/  ISETP.GT.U32.AND P5, PT, R3, R5, PT ;  /* 0x000000050300720c */ /* 0x000fe20003fa4070 */
[----:B------:R-:W-:Y:S02]  /*c420*/  IMAD.MOV.U32 R9, RZ, RZ, R16 ;  /* 0x000000ffff097224 */ /* 0x000fe400078e0010 */
[----:B------:R-:W-:Y:S01]  /*c430*/  @!P0 IMAD.IADD R18, R18, 0x1, -R3 ;  /* 0x0000000112128824 */ /* 0x000fe200078e0a03 */
[----:B------:R-:W-:Y:S01]  /*c440*/  IABS R17, R10 ;  /* 0x0000000a00117213 */ /* 0x000fe20000000000 */
[----:B------:R-:W-:Y:S01]  /*c450*/  @!P1 IMAD.MOV R9, RZ, RZ, -R9 ;  /* 0x000000ffff099224 */ /* 0x000fe200078e0a09 */
[----:B------:R-:W-:Y:S01]  /*c460*/  ISETP.GE.AND P1, PT, R13, RZ, PT ;  /* 0x000000ff0d00720c */ /* 0x000fe20003f26270 */
[----:B-1----:R-:W-:Y:S01]  /*c470*/  IMAD.MOV.U32 R2, RZ, RZ, R15 ;  /* 0x000000ffff027224 */ /* 0x002fe200078e000f */
[C---:B------:R-:W-:Y:S01]  /*c480*/  ISETP.GT.U32.AND P0, PT, R3.reuse, R18, PT ;  /* 0x000000120300720c */ /* 0x040fe20003f04070 */
[----:B------:R-:W-:Y:S01]  /*c490*/  VIADD R13, R0, 0x11d ;  /* 0x0000011d000d7836 */ /* 0x000fe20000000000 */
[----:B------:R-:W-:Y:S01]  /*c4a0*/  STL [R1+0x69c], R9 ;  /* 0x00069c0901007387 */ /* 0x000fe20000100800 */
[----:B------:R-:W-:Y:S01]  /*c4b0*/  @!P4 IMAD.MOV R2, RZ, RZ, -R2 ;  /* 0x000000ffff02c224 */ /* 0x000fe200078e0a02 */
[----:B------:R-:W-:Y:S01]  /*c4c0*/  ISETP.GT.U32.AND P4, PT, R3, R11, PT ;  /* 0x0000000b0300720c */ /* 0x000fe20003f84070 */
[----:B------:R-:W-:Y:S01]  /*c4d0*/  IMAD.HI.U32 R15, R4, R17, RZ ;  /* 0x00000011040f7227 */ /* 0x000fe200078e00ff */
[----:B------:R-:W-:-:S02]  /*c4e0*/  IABS R19, R13 ;  /* 0x0000000d00137213 */ /* 0x000fc40000000000 */
[----:B------:R1:W-:Y:S01]  /*c4f0*/  STL [R1+0x6a0], R2 ;  /* 0x0006a00201007387 */ /* 0x0003e20000100800 */
[----:B------:R-:W-:Y:S02]  /*c500*/  @!P2 IMAD.IADD R14, R14, 0x1, -R3 ;  /* 0x000000010e0ea824 */ /* 0x000fe400078e0a03 */
[----:B------:R-:W-:Y:S02]  /*c510*/  IMAD.MOV R15, RZ, RZ, -R15 ;  /* 0x000000ffff0f7224 */ /* 0x000fe400078e0a0f */
[----:B------:R-:W-:Y:S01]  /*c520*/  @!P5 IMAD.IADD R5, R5, 0x1, -R3 ;  /* 0x000000010505d824 */ /* 0x000fe200078e0a03 */
[C---:B------:R-:W-:Y:S01]  /*c530*/  ISETP.GT.U32.AND P2, PT, R3.reuse, R14, PT ;  /* 0x0000000e0300720c */ /* 0x040fe20003f44070 */
[----:B------:R-:W-:Y:S01]  /*c540*/  IMAD R15, R3, R15, R17 ;  /* 0x0000000f030f7224 */ /* 0x000fe200078e0211 */
[----:B------:R-:W-:Y:S01]  /*c550*/  ISETP.GE.AND P5, PT, R12, RZ, PT ;  /* 0x000000ff0c00720c */ /* 0x000fe20003fa6270 */
[----:B------:R-:W-:Y:S02]  /*c560*/  @!P4 IMAD.IADD R11, R11, 0x1, -R3 ;  /* 0x000000010b0bc824 */ /* 0x000fe400078e0a03 */
[----:B------:R-:W-:-:S02]  /*c570*/  VIADD R16, R0, 0x11c ;  /* 0x0000011c00107836 */ /* 0x000fc40000000000 */
[----:B------:R-:W-:Y:S01]  /*c580*/  IMAD.MOV.U32 R17, RZ, RZ, R19 ;  /* 0x000000ffff117224 */ /* 0x000fe200078e0013 */
        /* <DEDUP_REMOVED lines=8> */
[----:B------:R-:W-:Y:S01]  /*c610*/  IMAD.MOV R19, RZ, RZ, -R19 ;  /* 0x000000ffff137224 */ /* 0x000fe200078e0a13 */
[----:B------:R1:W-:Y:S01]  /*c620*/  STL [R1+0x6c8], R2 ;  /* 0x0006c80201007387 */ /* 0x0003e20000100800 */
[----:B------:R-:W-:Y:S02]  /*c630*/  IMAD.MOV.U32 R5, RZ, RZ, R12 ;  /* 0x000000ffff057224 */ /* 0x000fe400078e000c */
[----:B------:R-:W-:Y:S01]  /*c640*/  @!P2 IMAD.IADD R14, R14, 0x1, -R3 ;  /* 0x000000010e0ea824 */ /* 0x000fe200078e0a03 */
[----:B------:R-:W-:Y:S01]  /*c650*/  ISETP.GE.AND P2, PT, R13, RZ, PT ;  /* 0x000000ff0d00720c */ /* 0x000fe20003f46270 */
[----:B------:R-:W-:-:S02]  /*c660*/  IMAD R13, R3, R19, R17 ;  /* 0x00000013030d7224 */ /* 0x000fc400078e0211 */
[----:B------:R-:W-:-:S04]  /*c670*/  IMAD.HI.U32 R12, R4, R5, RZ ;  /* 0x00000005040c7227 */ /* 0x000fc800078e00ff */
[----:B-1----:R-:W-:Y:S02]  /*c680*/  IMAD.MOV.U32 R2, RZ, RZ, R18 ;  /* 0x000000ffff027224 */ /* 0x002fe400078e0012 */
[--C-:B------:R-:W-:Y:S01]  /*c690*/  @!P4 IMAD.IADD R11, R11, 0x1, -R3.reuse ;  /* 0x000000010b0bc824 */ /* 0x100fe200078e0a03 */
[----:B------:R-:W-:Y:S01]  /*c6a0*/  ISETP.GT.U32.AND P4, PT, R3, R13, PT ;  /* 0x0000000d0300720c */ /* 0x000fe20003f84070 */
[----:B------:R-:W-:Y:S01]  /*c6b0*/  @!P3 IMAD.MOV R2, RZ, RZ, -R2 ;  /* 0x000000ffff02b224 */ /* 0x000fe200078e0a02 */
[----:B------:R-:W-:Y:S01]  /*c6c0*/  ISETP.GE.AND P3, PT, R16, RZ, PT ;  /* 0x000000ff1000720c */ /* 0x000fe20003f66270 */
[----:B------:R-:W-:Y:S02]  /*c6d0*/  IMAD.MOV R12, RZ, RZ, -R12 ;  /* 0x000000ffff0c7224 */ /* 0x000fe400078e0a0c */
[----:B------:R-:W-:Y:S01]  /*c6e0*/  @!P6 IMAD.IADD R15, R15, 0x1, -R3 ;  /* 0x000000010f0fe824 */ /* 0x000fe200078e0a03 */
[----:B------:R1:W-:Y:S01]  /*c6f0*/  STL [R1+0x6dc], R2 ;  /* 0x0006dc0201007387 */ /* 0x0003e20000100800 */
[----:B------:R-:W-:-:S02]  /*c700*/  IMAD R5, R3, R12, R5 ;  /* 0x0000000c03057224 */ /* 0x000fc400078e0205 */
        /* <DEDUP_REMOVED lines=9> */
[----:B------:R-:W-:Y:S01]  /*c7a0*/  IMAD.MOV.U32 R16, RZ, RZ, R17 ;  /* 0x000000ffff107224 */ /* 0x000fe200078e0011 */
[----:B------:R-:W-:Y:S01]  /*c7b0*/  STL [R1+0x6e0], R9 ;  /* 0x0006e00901007387 */ /* 0x000fe20000100800 */
[----:B------:R-:W-:Y:S01]  /*c7c0*/  @!P5 IMAD.MOV R2, RZ, RZ, -R2 ;  /* 0x000000ffff02d224 */ /* 0x000fe200078e0a02 */
[----:B------:R-:W-:Y:S01]  /*c7d0*/  ISETP.GT.U32.AND P5, PT, R3, R5, PT ;  /* 0x000000050300720c */ /* 0x000fe20003fa4070 */
[----:B------:R-:W-:-:S02]  /*c7e0*/  @!P6 IMAD.IADD R15, R15, 0x1, -R3 ;  /* 0x000000010f0fe824 */ /* 0x000fc400078e0a03 */
[----:B------:R-:W-:Y:S01]  /*c7f0*/  IMAD.HI.U32 R11, R4, R16, RZ ;  /* 0x00000010040b7227 */ /* 0x000fe200078e00ff */
[----:B------:R1:W-:Y:S03]  /*c800*/  STL [R1+0x704], R2 ;  /* 0x0007040201007387 */ /* 0x0003e60000100800 */
[----:B------:R-:W-:Y:S02]  /*c810*/  VIADD R17, R0, 0x119 ;  /* 0x0000011900117836 */ /* 0x000fe40000000000 */
[----:B------:R-:W-:Y:S02]  /*c820*/  IMAD.MOV R11, RZ, RZ, -R11 ;  /* 0x000000ffff0b7224 */ /* 0x000fe400078e0a0b */
[--C-:B------:R-:W-:Y:S02]  /*c830*/  @!P4 IMAD.IADD R13, R13, 0x1, -R3.reuse ;  /* 0x000000010d0dc824 */ /* 0x100fe400078e0a03 */
[----:B------:R-:W-:-:S02]  /*c840*/  @!P5 IMAD.IADD R5, R5, 0x1, -R3 ;  /* 0x000000010505d824 */ /* 0x000fc400078e0a03 */
[----:B-1----:R-:W-:Y:S02]  /*c850*/  IMAD.MOV.U32 R2, RZ, RZ, R15 ;  /* 0x000000ffff027224 */ /* 0x002fe400078e000f */
[C---:B------:R-:W-:Y:S01]  /*c860*/  IMAD R16, R3.reuse, R11, R16 ;  /* 0x0000000b03107224 */ /* 0x040fe200078e0210 */
[C---:B------:R-:W-:Y:S01]  /*c870*/  ISETP.GT.U32.AND P5, PT, R3.reuse, R5, PT ;  /* 0x000000050300720c */ /* 0x040fe20003fa4070 */
[----:B------:R-:W-:Y:S01]  /*c880*/  @!P0 IMAD.MOV R2, RZ, RZ, -R2 ;  /* 0x000000ffff028224 */ /* 0x000fe200078e0a02 */
[----:B------:R-:W-:Y:S01]  /*c890*/  IABS R11, R17 ;  /* 0x00000011000b7213 */ /* 0x000fe20000000000 */
[C---:B------:R-:W-:Y:S01]  /*c8a0*/  VIADD R12, R0.reuse, 0x11a ;  /* 0x0000011a000c7836 */ /* 0x040fe20000000000 */
[----:B------:R-:W-:Y:S01]  /*c8b0*/  ISETP.GT.U32.AND P4, PT, R3, R16, PT ;  /* 0x000000100300720c */ /* 0x000fe20003f84070 */
[C---:B------:R-:W-:Y:S01]  /*c8c0*/  VIADD R10, R0.reuse, 0x118 ;  /* 0x00000118000a7836 */ /* 0x040fe20000000000 */
[----:B------:R1:W-:Y:S01]  /*c8d0*/  STL [R1+0x700], R2 ;  /* 0x0007000201007387 */ /* 0x0003e20000100800 */
[----:B------:R-:W-:Y:S01]  /*c8e0*/  VIADD R18, R0, 0x117 ;  /* 0x0000011700127836 */ /* 0x000fe20000000000 */
[----:B------:R-:W-:-:S02]  /*c8f0*/  ISETP.GE.AND P6, PT, R12, RZ, PT ;  /* 0x000000ff0c00720c */ /* 0x000fc40003fc6270 */
[----:B------:R-:W-:Y:S02]  /*c900*/  IABS R12, R12 ;  /* 0x0000000c000c7213 */ /* 0x000fe40000000000 */
[----:B------:R-:W-:Y:S01]  /*c910*/  IABS R14, R10 ;  /* 0x0000000a000e7213 */ /* 0x000fe20000000000 */
[----:B------:R-:W-:Y:S01]  /*c920*/  @!P5 IMAD.IADD R5, R5, 0x1, -R3 ;  /* 0x000000010505d824 */ /* 0x000fe200078e0a03 */
[----:B------:R-:W-:Y:S01]  /*c930*/  ISETP.GE.AND P0, PT, R17, RZ, PT ;  /* 0x000000ff1100720c */ /* 0x000fe20003f06270 */
[----:B------:R-:W-:-:S04]  /*c940*/  IMAD.HI.U32 R15, R4, R12, RZ ;  /* 0x0000000c040f7227 */ /* 0x000fc800078e00ff */
[----:B-1----:R-:W-:Y:S02]  /*c950*/  IMAD.MOV.U32 R2, RZ, RZ, R13 ;  /* 0x000000ffff027224 */ /* 0x002fe400078e000d */
[----:B------:R-:W-:-:S04]  /*c960*/  IMAD.HI.U32 R13, R4, R11, RZ ;  /* 0x0000000b040d7227 */ /* 0x000fc800078e00ff */
[----:B------:R-:W-:Y:S01]  /*c970*/  @!P2 IMAD.MOV R2, RZ, RZ, -R2 ;  /* 0x000000ffff02a224 */ /* 0x000fe200078e0a02 */
[----:B------:R-:W-:Y:S01]  /*c980*/  ISETP.GE.AND P2, PT, R10, RZ, PT ;  /* 0x000000ff0a00720c */ /* 0x000fe20003f46270 */
[----:B------:R-:W-:Y:S02]  /*c990*/  IMAD.MOV R13, RZ, RZ, -R13 ;  /* 0x000000ffff0d7224 */ /* 0x000fe400078e0a0d */
[----:B------:R-:W-:Y:S01]  /*c9a0*/  IMAD.MOV R15, RZ, RZ, -R15 ;  /* 0x000000ffff0f7224 */ /* 0x000fe200078e0a0f */
[----:B------:R1:W-:Y:S01]  /*c9b0*/  STL [R1+0x6e8], R2 ;  /* 0x0006e80201007387 */ /* 0x0003e20000100800 */
[C---:B------:R-:W-:Y:S02]  /*c9c0*/  IMAD R11, R3.reuse, R13, R11 ;  /* 0x0000000d030b7224 */ /* 0x040fe400078e020b */
[----:B------:R-:W-:Y:S01]  /*c9d0*/  IMAD R12, R3, R15, R12 ;  /* 0x0000000f030c7224 */ /* 0x000fe200078e020c */
[----:B------:R-:W-:Y:S01]  /*c9e0*/  IABS R15, R18 ;  /* 0x00000012000f7213 */ /* 0x000fe20000000000 */
[----:B------:R-:W-:-:S02]  /*c9f0*/  @!P4 IMAD.IADD R16, R16, 0x1, -R3 ;  /* 0x000000011010c824 */ /* 0x000fc400078e0a03 */
[----:B------:R-:W-:Y:S01]  /*ca00*/  IMAD.HI.U32 R10, R4, R14, RZ ;  /* 0x0000000e040a7227 */ /* 0x000fe200078e00ff */
[C---:B------:R-:W-:Y:S02]  /*ca10*/  ISETP.GT.U32.AND P5, PT, R3.reuse, R12, PT ;  /* 0x0000000c0300720c */ /* 0x040fe40003fa4070 */
[C---:B------:R-:W-:Y:S01]  /*ca20*/  ISETP.GT.U32.AND P4, PT, R3.reuse, R16, PT ;  /* 0x000000100300720c */ /* 0x040fe20003f84070 */
[----:B-1----:R-:W-:Y:S02]  /*ca30*/  IMAD.MOV.U32 R2, RZ, RZ, R5 ;  /* 0x000000ffff027224 */ /* 0x002fe400078e0005 */
[----:B------:R-:W-:Y:S02]  /*ca40*/  IMAD.MOV R10, RZ, RZ, -R10 ;  /* 0x000000ffff0a7224 */ /* 0x000fe400078e0a0a */
[----:B------:R-:W-:Y:S01]  /*ca50*/  @!P3 IMAD.MOV R2, RZ, RZ, -R2 ;  /* 0x000000ffff02b224 */ /* 0x000fe200078e0a02 */
[C---:B------:R-:W-:Y:S01]  /*ca60*/  ISETP.GT.U32.AND P3, PT, R3.reuse, R11, PT ;  /* 0x0000000b0300720c */ /* 0x040fe20003f64070 */
[----:B------:R-:W-:-:S02]  /*ca70*/  IMAD R14, R3, R10, R14 ;  /* 0x0000000a030e7224 */ /* 0x000fc400078e020e */
[----:B------:R-:W-:Y:S01]  /*ca80*/  VIADD R13, R0, 0x116 ;  /* 0x00000116000d7836 */ /* 0x000fe20000000000 */
[----:B------:R1:W-:Y:S01]  /*ca90*/  STL [R1+0x6ec], R2 ;  /* 0x0006ec0201007387 */ /* 0x0003e20000100800 */
[--C-:B------:R-:W-:Y:S02]  /*caa0*/  @!P5 IMAD.IADD R12, R12, 0x1, -R3.reuse ;  /* 0x000000010c0cd824 */ /* 0x100fe400078e0a03 */
[--C-:B------:R-:W-:Y:S01]  /*cab0*/  @!P4 IMAD.IADD R16, R16, 0x1, -R3.reuse ;  /* 0x000000011010c824 */ /* 0x100fe200078e0a03 */
[C---:B------:R-:W-:Y:S01]  /*cac0*/  ISETP.GT.U32.AND P4, PT, R3.reuse, R14, PT ;  /* 0x0000000e0300720c */ /* 0x040fe20003f84070 */
[----:B------:R-:W-:Y:S01]  /*cad0*/  VIADD R5, R0, 0x115 ;  /* 0x0000011500057836 */ /* 0x000fe20000000000 */
[----:B------:R-:W-:Y:S02]  /*cae0*/  IABS R10, R13 ;  /* 0x0000000d000a7213 */ /* 0x000fe40000000000 */
[----:B------:R-:W-:Y:S01]  /*caf0*/  ISETP.GT.U32.AND P5, PT, R3, R12, PT ;  /* 0x0000000c0300720c */ /* 0x000fe20003fa4070 */
[----:B------:R-:W-:Y:S01]  /*cb00*/  @!P3 IMAD.IADD R11, R11, 0x1, -R3 ;  /* 0x000000010b0bb824 */ /* 0x000fe200078e0a03 */
[----:B------:R-:W-:Y:S01]  /*cb10*/  IABS R19, R5 ;  /* 0x0000000500137213 */ /* 0x000fe20000000000 */
[----:B-1----:R-:W-:-:S02]  /*cb20*/  IMAD.MOV.U32 R2, RZ, RZ, R16 ;  /* 0x000000ffff027224 */ /* 0x002fc400078e0010 */
[----:B------:R-:W-:Y:S01]  /*cb30*/  IMAD.HI.U32 R16, R4, R15, RZ ;  /* 0x0000000f04107227 */ /* 0x000fe200078e00ff */
[----:B------:R-:W-:-:S03]  /*cb40*/  ISETP.GT.U32.AND P3, PT, R3, R11, PT ;  /* 0x0000000b0300720c */ /* 0x000fc60003f64070 */
[----:B------:R-:W-:-:S04]  /*cb50*/  IMAD.HI.U32 R17, R4, R10, RZ ;  /* 0x0000000a04117227 */ /* 0x000fc800078e00ff */
[----:B------:R-:W-:Y:S01]  /*cb60*/  @!P1 IMAD.MOV R2, RZ, RZ, -R2 ;  /* 0x000000ffff029224 */ /* 0x000fe200078e0a02 */
[----:B------:R-:W-:Y:S01]  /*cb70*/  ISETP.GE.AND P1, PT, R18, RZ, PT ;  /* 0x000000ff1200720c */ /* 0x000fe20003f26270 */
[----:B------:R-:W-:Y:S02]  /*cb80*/  IMAD.MOV R16, RZ, RZ, -R16 ;  /* 0x000000ffff107224 */ /* 0x000fe400078e0a10 */
[----:B------:R-:W-:Y:S01]  /*cb90*/  IMAD.MOV R17, RZ, RZ, -R17 ;  /* 0x000000ffff117224 */ /* 0x000fe200078e0a11 */
[----:B------:R1:W-:Y:S01]  /*cba0*/  STL [R1+0x6e4], R2 ;  /* 0x0006e40201007387 */ /* 0x0003e20000100800 */
[--C-:B------:R-:W-:Y:S02]  /*cbb0*/  @!P3 IMAD.IADD R11, R11, 0x1, -R3.reuse ;  /* 0x000000010b0bb824 */ /* 0x100fe400078e0a03 */
[----:B------:R-:W-:Y:S02]  /*cbc0*/  @!P4 IMAD.IADD R14, R14, 0x1, -R3 ;  /* 0x000000010e0ec824 */ /* 0x000fe400078e0a03 */
[----:B------:R-:W-:-:S02]  /*cbd0*/  IMAD.MOV.U32 R18, RZ, RZ, R19 ;  /* 0x000000ffff127224 */ /* 0x000fc400078e0013 */
[C---:B------:R-:W-:Y:S01]  /*cbe0*/  IMAD R15, R3.reuse, R16, R15 ;  /* 0x00000010030f7224 */ /* 0x040fe200078e020f */
[C---:B------:R-:W-:Y:S01]  /*cbf0*/  ISETP.GT.U32.AND P4, PT, R3.reuse, R14, PT ;  /* 0x0000000e0300720c */ /* 0x040fe20003f84070 */
[C---:B------:R-:W-:Y:S02]  /*cc00*/  IMAD R10, R3.reuse, R17, R10 ;  /* 0x00000011030a7224 */ /* 0x040fe400078e020a */
[----:B-1----:R-:W-:Y:S01]  /*cc10*/  IMAD.MOV.U32 R2, RZ, RZ, R11 ;  /* 0x000000ffff027224 */ /* 0x002fe200078e000b */
[----:B------:R-:W-:Y:S01]  /*cc20*/  ISETP.GT.U32.AND P3, PT, R3, R15, PT ;  /* 0x0000000f0300720c */ /* 0x000fe20003f64070 */
[----:B------:R-:W-:Y:S01]  /*cc30*/  @!P5 IMAD.IADD R12, R12, 0x1, -R3 ;  /* 0x000000010c0cd824 */ /* 0x000fe200078e0a03 */
[----:B------:R-:W-:Y:S01]  /*cc40*/  ISETP.GE.AND P5, PT, R13, RZ, PT ;  /* 0x000000ff0d00720c */ /* 0x000fe20003fa6270 */
[----:B------:R-:W-:-:S04]  /*cc50*/  IMAD.HI.U32 R13, R4, R18, RZ ;  /* 0x00000012040d7227 */ /* 0x000fc800078e00ff */
[----:B------:R-:W-:Y:S01]  /*cc60*/  @!P0 IMAD.MOV R2, RZ, RZ, -R2 ;  /* 0x000000ffff028224 */ /* 0x000fe200078e0a02 */
[C---:B------:R-:W-:Y:S01]  /*cc70*/  ISETP.GT.U32.AND P0, PT, R3.reuse, R10, PT ;  /* 0x0000000a0300720c */ /* 0x040fe20003f04070 */
[----:B------:R-:W-:Y:S02]  /*cc80*/  IMAD.MOV R13, RZ, RZ, -R13 ;  /* 0x000000ffff0d7224 */ /* 0x000fe400078e0a0d */
[----:B------:R-:W-:Y:S02]  /*cc90*/  IMAD.MOV.U32 R9, RZ, RZ, R12 ;  /* 0x000000ffff097224 */ /* 0x000fe400078e000c */
[----:B------:R-:W-:Y:S02]  /*cca0*/  IMAD R18, R3, R13, R18 ;  /* 0x0000000d03127224 */ /* 0x000fe400078e0212 */
[----:B------:R-:W-:Y:S02]  /*ccb0*/  VIADD R13, R0, 0x114 ;  /* 0x00000114000d7836 */ /* 0x000fe40000000000 */
[----:B------:R-:W-:Y:S01]  /*ccc0*/  @!P6 IMAD.MOV R9, RZ, RZ, -R9 ;  /* 0x000000ffff09e224 */ /* 0x000fe200078e0a09 */
[----:B------:R-:W-:Y:S01]  /*ccd0*/  ISETP.GE.AND P6, PT, R5, RZ, PT ;  /* 0x000000ff0500720c */ /* 0x000fe20003fc6270 */
[--C-:B------:R-:W-:Y:S01]  /*cce0*/  @!P4 IMAD.IADD R14, R14, 0x1, -R3.reuse ;  /* 0x000000010e0ec824 */ /* 0x100fe200078e0a03 */
[----:B------:R-:W-:Y:S01]  /*ccf0*/  ISETP.GE.AND P4, PT, R13, RZ, PT ;  /* 0x000000ff0d00720c */ /* 0x000fe20003f86270 */
[--C-:B------:R-:W-:Y:S01]  /*cd00*/  @!P3 IMAD.IADD R15, R15, 0x1, -R3.reuse ;  /* 0x000000010f0fb824 */ /* 0x100fe200078e0a03 */
[----:B------:R-:W-:Y:S01]  /*cd10*/  IABS R13, R13 ;  /* 0x0000000d000d7213 */ /* 0x000fe20000000000 */
[----:B------:R-:W-:Y:S01]  /*cd20*/  @!P0 IMAD.IADD R10, R10, 0x1, -R3 ;  /* 0x000000010a0a8824 */ /* 0x000fe200078e0a03 */
[----:B------:R-:W-:Y:S01]  /*cd30*/  STL [R1+0x6d0], R9 ;  /* 0x0006d00901007387 */ /* 0x000fe20000100800 */
[----:B------:R-:W-:Y:S01]  /*cd40*/  VIADD R16, R0, 0x112 ;  /* 0x0000011200107836 */ /* 0x000fe20000000000 */
[C---:B------:R-:W-:Y:S01]  /*cd50*/  ISETP.GT.U32.AND P3, PT, R3.reuse, R15, PT ;  /* 0x0000000f0300720c */ /* 0x040fe20003f64070 */
[----:B------:R-:W-:Y:S01]  /*cd60*/  IMAD.HI.U32 R17, R4, R13, RZ ;  /* 0x0000000d04117227 */ /* 0x000fe200078e00ff */
[----:B------:R1:W-:Y:S01]  /*cd70*/  STL [R1+0x6d8], R2 ;  /* 0x0006d80201007387 */ /* 0x0003e20000100800 */
[----:B------:R-:W-:-:S02]  /*cd80*/  ISETP.GT.U32.AND P0, PT, R3, R10, PT ;  /* 0x0000000a0300720c */ /* 0x000fc40003f04070 */
[----:B------:R-:W-:Y:S01]  /*cd90*/  IMAD.MOV R17, RZ, RZ, -R17 ;  /* 0x000000ffff117224 */ /* 0x000fe200078e0a11 */
[----:B------:R-:W-:Y:S01]  /*cda0*/  IABS R22, R16 ;  /* 0x0000001000167213 */ /* 0x000fe20000000000 */
[C---:B------:R-:W-:Y:S02]  /*cdb0*/  VIADD R5, R0.reuse, 0x113 ;  /* 0x0000011300057836 */ /* 0x040fe40000000000 */
[----:B------:R-:W-:Y:S02]  /*cdc0*/  IMAD R13, R3, R17, R13 ;  /* 0x00000011030d7224 */ /* 0x000fe400078e020d */
[----:B------:R-:W-:Y:S01]  /*cdd0*/  VIADD R12, R0, 0x111 ;  /* 0x00000111000c7836 */ /* 0x000fe20000000000 */
[----:B------:R-:W-:Y:S01]  /*cde0*/  IABS R23, R5 ;  /* 0x0000000500177213 */ /* 0x000fe20000000000 */
[----:B-1----:R-:W-:Y:S02]  /*cdf0*/  IMAD.MOV.U32 R2, RZ, RZ, R14 ;  /* 0x000000ffff027224 */ /* 0x002fe400078e000e */
[--C-:B------:R-:W-:Y:S01]  /*ce00*/  @!P3 IMAD.IADD R15, R15, 0x1, -R3.reuse ;  /* 0x000000010f0fb824 */ /* 0x100fe200078e0a03 */
[----:B------:R-:W-:Y:S01]  /*ce10*/  ISETP.GE.AND P3, PT, R5, RZ, PT ;  /* 0x000000ff0500720c */ /* 0x000fe20003f66270 */
[----:B------:R-:W-:Y:S01]  /*ce20*/  @!P2 IMAD.MOV R2, RZ, RZ, -R2 ;  /* 0x000000ffff02a224 */ /* 0x000fe200078e0a02 */
[C---:B------:R-:W-:Y:S01]  /*ce30*/  ISETP.GT.U32.AND P2, PT, R3.reuse, R18, PT ;  /* 0x000000120300720c */ /* 0x040fe20003f44070 */
[----:B------:R-:W-:Y:S01]  /*ce40*/  @!P0 IMAD.IADD R10, R10, 0x1, -R3 ;  /* 0x000000010a0a8824 */ /* 0x000fe200078e0a03 */
[----:B------:R-:W-:Y:S01]  /*ce50*/  ISETP.GT.U32.AND P0, PT, R3, R13, PT ;  /* 0x0000000d0300720c */ /* 0x000fe20003f04070 */
[----:B------:R-:W-:Y:S01]  /*ce60*/  IMAD.HI.U32 R5, R4, R22, RZ ;  /* 0x0000001604057227 */ /* 0x000fe200078e00ff */
[----:B------:R1:W-:Y:S01]  /*ce70*/  STL [R1+0x6d4], R2 ;  /* 0x0006d40201007387 */ /* 0x0003e20000100800 */
[----:B------:R-:W-:-:S02]  /*ce80*/  IABS R11, R12 ;  /* 0x0000000c000b7213 */ /* 0x000fc40000000000 */
[----:B------:R-:W-:Y:S02]  /*ce90*/  IMAD.MOV R5, RZ, RZ, -R5 ;  /* 0x000000ffff057224 */ /* 0x000fe400078e0a05 */
[----:B------:R-:W-:-:S04]  /*cea0*/  IMAD.HI.U32 R14, R4, R23, RZ ;  /* 0x00000017040e7227 */ /* 0x000fc800078e00ff */
[----:B------:R-:W-:Y:S01]  /*ceb0*/  @!P2 IMAD.IADD R18, R18, 0x1, -R3 ;  /* 0x000000011212a824 */ /* 0x000fe200078e0a03 */
[----:B------:R-:W-:Y:S01]  /*cec0*/  ISETP.GE.AND P2, PT, R16, RZ, PT ;  /* 0x000000ff1000720c */ /* 0x000fe20003f46270 */
[----:B-1----:R-:W-:Y:S02]  /*ced0*/  IMAD.MOV.U32 R2, RZ, RZ, R15 ;  /* 0x000000ffff027224 */ /* 0x002fe400078e000f */
[----:B------:R-:W-:Y:S02]  /*cee0*/  @!P0 IMAD.IADD R13, R13, 0x1, -R3 ;  /* 0x000000010d0d8824 */ /* 0x000fe400078e0a03 */
[----:B------:R-:W-:Y:S01]  /*cef0*/  @!P1 IMAD.MOV R2, RZ, RZ, -R2 ;  /* 0x000000ffff029224 */ /* 0x000fe200078e0a02 */
[C---:B------:R-:W-:Y:S01]  /*cf00*/  ISETP.GT.U32.AND P1, PT, R3.reuse, R18, PT ;  /* 0x000000120300720c */ /* 0x040fe20003f24070 */
[C---:B------:R-:W-:Y:S01]  /*cf10*/  IMAD R22, R3.reuse, R5, R22 ;  /* 0x0000000503167224 */ /* 0x040fe200078e0216 */
[----:B------:R-:W-:Y:S01]  /*cf20*/  ISETP.GT.U32.AND P0, PT, R3, R13, PT ;  /* 0x0000000d0300720c */ /* 0x000fe20003f04070 */
[----:B------:R-:W-:Y:S01]  /*cf30*/  IMAD.MOV.U32 R9, RZ, RZ, R10 ;  /* 0x000000ffff097224 */ /* 0x000fe200078e000a */
[----:B------:R1:W-:Y:S01]  /*cf40*/  STL [R1+0x6cc], R2 ;  /* 0x0006cc0201007387 */ /* 0x0003e20000100800 */
[----:B------:R-:W-:-:S02]  /*cf50*/  IMAD.MOV R14, RZ, RZ, -R14 ;  /* 0x000000ffff0e7224 */ /* 0x000fc400078e0a0e */
[----:B------:R-:W-:Y:S01]  /*cf60*/  @!P5 IMAD.MOV R9, RZ, RZ, -R9 ;  /* 0x000000ffff09d224 */ /* 0x000fe200078e0a09 */
[C---:B------:R-:W-:Y:S01]  /*cf70*/  ISETP.GT.U32.AND P5, PT, R3.reuse, R22, PT ;  /* 0x000000160300720c */ /* 0x040fe20003fa4070 */
[C---:B------:R-:W-:Y:S02]  /*cf80*/  IMAD R23, R3.reuse, R14, R23 ;  /* 0x0000000e03177224 */ /* 0x040fe400078e0217 */
[----:B------:R-:W-:Y:S01]  /*cf90*/  IMAD.HI.U32 R17, R4, R11, RZ ;  /* 0x0000000b04117227 */ /* 0x000fe200078e00ff */
[----:B------:R-:W-:Y:S03]  /*cfa0*/  STL [R1+0x6c4], R9 ;  /* 0x0006c40901007387 */ /* 0x000fe60000100800 */
[----:B------:R-:W-:Y:S01]  /*cfb0*/  @!P1 IMAD.IADD R18, R18, 0x1, -R3 ;  /* 0x0000000112129824 */ /* 0x000fe200078e0a03 */
[----:B------:R-:W-:Y:S01]  /*cfc0*/  ISETP.GT.U32.AND P1, PT, R3, R23, PT ;  /* 0x000000170300720c */ /* 0x000fe20003f24070 */
[----:B------:R-:W-:-:S02]  /*cfd0*/  VIADD R16, R0, 0x10f ;  /* 0x0000010f00107836 */ /* 0x000fc40000000000 */
[----:B-1----:R-:W-:Y:S02]  /*cfe0*/  IMAD.MOV.U32 R2, RZ, RZ, R18 ;  /* 0x000000ffff027224 */ /* 0x002fe400078e0012 */
[----:B------:R-:W-:Y:S01]  /*cff0*/  @!P0 IMAD.IADD R13, R13, 0x1, -R3 ;  /* 0x000000010d0d8824 */ /* 0x000fe200078e0a03 */
[----:B------:R-:W-:Y:S01]  /*d000*/  IABS R5, R16 ;  /* 0x0000001000057213 */ /* 0x000fe20000000000 */
[----:B------:R-:W-:Y:S01]  /*d010*/  @!P6 IMAD.MOV R2, RZ, RZ, -R2 ;  /* 0x000000ffff02e224 */ /* 0x000fe200078e0a02 */
[----:B------:R-:W-:Y:S01]  /*d020*/  ISETP.GE.AND P0, PT, R12, RZ, PT ;  /* 0x000000ff0c00720c */ /* 0x000fe20003f06270 */
[----:B------:R-:W-:Y:S02]  /*d030*/  IMAD.MOV R17, RZ, RZ, -R17 ;  /* 0x000000ffff117224 */ /* 0x000fe400078e0a11 */
[----:B------:R-:W-:Y:S01]  /*d040*/  @!P5 IMAD.IADD R22, R22, 0x1, -R3 ;  /* 0x000000011616d824 */ /* 0x000fe200078e0a03 */
[----:B------:R1:W-:Y:S01]  /*d050*/  STL [R1+0x6ac], R2 ;  /* 0x0006ac0201007387 */ /* 0x0003e20000100800 */
[----:B------:R-:W-:-:S02]  /*d060*/  IMAD R11, R3, R17, R11 ;  /* 0x00000011030b7224 */ /* 0x000fc400078e020b */
[----:B------:R-:W-:Y:S02]  /*d070*/  VIADD R14, R0, 0x110 ;  /* 0x00000110000e7836 */ /* 0x000fe40000000000 */
[----:B------:R-:W-:Y:S01]  /*d080*/  IMAD.HI.U32 R10, R4, R5, RZ ;  /* 0x00000005040a7227 */ /* 0x000fe200078e00ff */
[----:B------:R-:W-:Y:S02]  /*d090*/  ISETP.GT.U32.AND P6, PT, R3, R11, PT ;  /* 0x0000000b0300720c */ /* 0x000fe40003fc4070 */
[----:B------:R-:W-:Y:S01]  /*d0a0*/  IABS R15, R14 ;  /* 0x0000000e000f7213 */ /* 0x000fe20000000000 */
[----:B------:R-:W-:Y:S01]  /*d0b0*/  @!P1 IMAD.IADD R23, R23, 0x1, -R3 ;  /* 0x0000000117179824 */ /* 0x000fe200078e0a03 */
[----:B------:R-:W-:Y:S01]  /*d0c0*/  ISETP.GE.AND P1, PT, R14, RZ, PT ;  /* 0x000000ff0e00720c */ /* 0x000fe20003f26270 */
[----:B-1----:R-:W-:Y:S02]  /*d0d0*/  IMAD.MOV.U32 R2, RZ, RZ, R13 ;  /* 0x000000ffff027224 */ /* 0x002fe400078e000d */
[----:B------:R-:W-:Y:S01]  /*d0e0*/  IMAD.MOV R10, RZ, RZ, -R10 ;  /* 0x000000ffff0a7224 */ /* 0x000fe200078e0a0a */
[C---:B------:R-:W-:Y:S01]  /*d0f0*/  ISETP.GT.U32.AND P5, PT, R3.reuse, R23, PT ;  /* 0x000000170300720c */ /* 0x040fe20003fa4070 */
[----:B------:R-:W-:Y:S01]  /*d100*/  @!P4 IMAD.MOV R2, RZ, RZ, -R2 ;  /* 0x000000ffff02c224 */ /* 0x000fe200078e0a02 */
[----:B------:R-:W-:Y:S01]  /*d110*/  ISETP.GT.U32.AND P4, PT, R3, R22, PT ;  /* 0x000000160300720c */ /* 0x000fe20003f84070 */
[----:B------:R-:W-:-:S03]  /*d120*/  IMAD.HI.U32 R17, R4, R15, RZ ;  /* 0x0000000f04117227 */ /* 0x000fc600078e00ff */
[----:B------:R1:W-:Y:S01]  /*d130*/  STL [R1+0x6b0], R2 ;  /* 0x0006b00201007387 */ /* 0x0003e20000100800 */
[----:B------:R-:W-:Y:S02]  /*d140*/  IMAD R5, R3, R10, R5 ;  /* 0x0000000a03057224 */ /* 0x000fe400078e0205 */
[----:B------:R-:W-:Y:S02]  /*d150*/  IMAD.MOV R17, RZ, RZ, -R17 ;  /* 0x000000ffff117224 */ /* 0x000fe400078e0a11 */
[----:B------:R-:W-:Y:S02]  /*d160*/  @!P6 IMAD.IADD R11, R11, 0x1, -R3 ;  /* 0x000000010b0be824 */ /* 0x000fe400078e0a03 */
[C---:B------:R-:W-:Y:S02]  /*d170*/  IMAD R15, R3.reuse, R17, R15 ;  /* 0x00000011030f7224 */ /* 0x040fe400078e020f */
[--C-:B------:R-:W-:Y:S01]  /*d180*/  @!P4 IMAD.IADD R22, R22, 0x1, -R3.reuse ;  /* 0x000000011616c824 */ /* 0x100fe200078e0a03 */
[C---:B------:R-:W-:Y:S01]  /*d190*/  ISETP.GT.U32.AND P4, PT, R3.reuse, R5, PT ;  /* 0x000000050300720c */ /* 0x040fe20003f84070 */
[C---:B------:R-:W-:Y:S01]  /*d1a0*/  VIADD R10, R0.reuse, 0x10e ;  /* 0x0000010e000a7836 */ /* 0x040fe20000000000 */
[----:B------:R-:W-:Y:S01]  /*d1b0*/  ISETP.GT.U32.AND P6, PT, R3, R11, PT ;  /* 0x0000000b0300720c */ /* 0x000fe20003fc4070 */
[----:B------:R-:W-:Y:S01]  /*d1c0*/  @!P5 IMAD.IADD R23, R23, 0x1, -R3 ;  /* 0x000000011717d824 */ /* 0x000fe200078e0a03 */
[----:B------:R-:W-:Y:S01]  /*d1d0*/  ISETP.GT.U32.AND P5, PT, R3, R15, PT ;  /* 0x0000000f0300720c */ /* 0x000fe20003fa4070 */
[----:B------:R-:W-:Y:S01]  /*d1e0*/  VIADD R13, R0, 0x10c ;  /* 0x0000010c000d7836 */ /* 0x000fe20000000000 */
[----:B------:R-:W-:Y:S01]  /*d1f0*/  IABS R19, R10 ;  /* 0x0000000a00137213 */ /* 0x000fe20000000000 */
[----:B------:R-:W-:-:S02]  /*d200*/  IMAD.MOV.U32 R9, RZ, RZ, R23 ;  /* 0x000000ffff097224 */ /* 0x000fc400078e0017 */
[----:B-1----:R-:W-:Y:S01]  /*d210*/  IMAD.MOV.U32 R2, RZ, RZ, R22 ;  /* 0x000000ffff027224 */ /* 0x002fe200078e0016 */
[----:B------:R-:W-:Y:S01]  /*d220*/  IABS R14, R13 ;  /* 0x0000000d000e7213 */ /* 0x000fe20000000000 */
[----:B------:R-:W-:-:S04]  /*d230*/  IMAD.HI.U32 R21, R4, R19, RZ ;  /* 0x0000001304157227 */ /* 0x000fc800078e00ff */
[----:B------:R-:W-:Y:S02]  /*d240*/  @!P4 IMAD.IADD R5, R5, 0x1, -R3 ;  /* 0x000000010505c824 */ /* 0x000fe400078e0a03 */
[C---:B------:R-:W-:Y:S02]  /*d250*/  VIADD R12, R0.reuse, 0x10d ;  /* 0x0000010d000c7836 */ /* 0x040fe40000000000 */
[----:B------:R-:W-:Y:S02]  /*d260*/  VIADD R17, R0, 0x10b ;  /* 0x0000010b00117836 */ /* 0x000fe40000000000 */
[----:B------:R-:W-:Y:S01]  /*d270*/  @!P3 IMAD.MOV R9, RZ, RZ, -R9 ;  /* 0x000000ffff09b224 */ /* 0x000fe200078e0a09 */
[----:B------:R-:W-:Y:S01]  /*d280*/  ISETP.GT.U32.AND P3, PT, R3, R5, PT ;  /* 0x000000050300720c */ /* 0x000fe20003f64070 */
[----:B------:R-:W-:Y:S01]  /*d290*/  IMAD.MOV R21, RZ, RZ, -R21 ;  /* 0x000000ffff157224 */ /* 0x000fe200078e0a15 */
[----:B------:R-:W-:Y:S01]  /*d2a0*/  IABS R20, R12 ;  /* 0x0000000c00147213 */ /* 0x000fe20000000000 */
[----:B------:R-:W-:Y:S01]  /*d2b0*/  @!P2 IMAD.MOV R2, RZ, RZ, -R2 ;  /* 0x000000ffff02a224 */ /* 0x000fe200078e0a02 */
[----:B------:R-:W-:Y:S01]  /*d2c0*/  IABS R18, R17 ;  /* 0x0000001100127213 */ /* 0x000fe20000000000 */
[--C-:B------:R-:W-:Y:S01]  /*d2d0*/  @!P6 IMAD.IADD R11, R11, 0x1, -R3.reuse ;  /* 0x000000010b0be824 */ /* 0x100fe200078e0a03 */
[----:B------:R-:W-:Y:S01]  /*d2e0*/  ISETP.GE.AND P6, PT, R16, RZ, PT ;  /* 0x000000ff1000720c */ /* 0x000fe20003fc6270 */
[----:B------:R-:W-:Y:S01]  /*d2f0*/  @!P5 IMAD.IADD R15, R15, 0x1, -R3 ;  /* 0x000000010f0fd824 */ /* 0x000fe200078e0a03 */
[----:B------:R-:W-:Y:S01]  /*d300*/  STL [R1+0x6a8], R9 ;  /* 0x0006a80901007387 */ /* 0x000fe20000100800 */
[C---:B------:R-:W-:Y:S01]  /*d310*/  IMAD R16, R3.reuse, R21, R19 ;  /* 0x0000001503107224 */ /* 0x040fe200078e0213 */
[----:B------:R-:W-:Y:S01]  /*d320*/  ISETP.GE.AND P2, PT, R10, RZ, PT ;  /* 0x000000ff0a00720c */ /* 0x000fe20003f46270 */
[----:B------:R-:W-:Y:S01]  /*d330*/  IMAD.HI.U32 R21, R4, R14, RZ ;  /* 0x0000000e04157227 */ /* 0x000fe200078e00ff */
[----:B------:R1:W-:Y:S01]  /*d340*/  STL [R1+0x6a4], R2 ;  /* 0x0006a40201007387 */ /* 0x0003e20000100800 */
[----:B------:R-:W-:-:S02]  /*d350*/  ISETP.GT.U32.AND P4, PT, R3, R15, PT ;  /* 0x0000000f0300720c */ /* 0x000fc40003f84070 */
[----:B------:R-:W-:Y:S01]  /*d360*/  IMAD.HI.U32 R24, R4, R20, RZ ;  /* 0x0000001404187227 */ /* 0x000fe200078e00ff */
[----:B------:R-:W-:-:S03]  /*d370*/  ISETP.GT.U32.AND P5, PT, R3, R16, PT ;  /* 0x000000100300720c */ /* 0x000fc60003fa4070 */
[----:B------:R-:W-:-:S04]  /*d380*/  IMAD.HI.U32 R19, R4, R18, RZ ;  /* 0x0000001204137227 */ /* 0x000fc800078e00ff */
[----:B-1----:R-:W-:Y:S02]  /*d390*/  IMAD.MOV.U32 R2, RZ, RZ, R11 ;  /* 0x000000ffff027224 */ /* 0x002fe400078e000b */
[----:B------:R-:W-:Y:S02]  /*d3a0*/  IMAD.MOV R21, RZ, RZ, -R21 ;  /* 0x000000ffff157224 */ /* 0x000fe400078e0a15 */
[----:B------:R-:W-:Y:S01]  /*d3b0*/  @!P0 IMAD.MOV R2, RZ, RZ, -R2 ;  /* 0x000000ffff028224 */ /* 0x000fe200078e0a02 */
[----:B------:R-:W-:Y:S01]  /*d3c0*/  ISETP.GE.AND P0, PT, R12, RZ, PT ;  /* 0x000000ff0c00720c */ /* 0x000fe20003f06270 */
[----:B------:R-:W-:Y:S02]  /*d3d0*/  IMAD.MOV R24, RZ, RZ, -R24 ;  /* 0x000000ffff187224 */ /* 0x000fe400078e0a18 */
[----:B------:R-:W-:Y:S01]  /*d3e0*/  IMAD.MOV R19, RZ, RZ, -R19 ;  /* 0x000000ffff137224 */ /* 0x000fe200078e0a13 */
[----:B------:R1:W-:Y:S01]  /*d3f0*/  STL [R1+0x694], R2 ;  /* 0x0006940201007387 */ /* 0x0003e20000100800 */
[----:B------:R-:W-:-:S02]  /*d400*/  IMAD R21, R3, R21, R14 ;  /* 0x0000001503157224 */ /* 0x000fc400078e020e */
[--C-:B------:R-:W-:Y:S02]  /*d410*/  @!P3 IMAD.IADD R5, R5, 0x1, -R3.reuse ;  /* 0x000000010505b824 */ /* 0x100fe400078e0a03 */
[C---:B------:R-:W-:Y:S01]  /*d420*/  IMAD R20, R3.reuse, R24, R20 ;  /* 0x0000001803147224 */ /* 0x040fe200078e0214 */
[C---:B------:R-:W-:Y:S01]  /*d430*/  ISETP.GT.U32.AND P3, PT, R3.reuse, R21, PT ;  /* 0x000000150300720c */ /* 0x040fe20003f64070 */
[----:B------:R-:W-:Y:S02]  /*d440*/  IMAD R18, R3, R19, R18 ;  /* 0x0000001303127224 */ /* 0x000fe400078e0212 */
[----:B------:R-:W-:Y:S01]  /*d450*/  @!P4 IMAD.IADD R15, R15, 0x1, -R3 ;  /* 0x000000010f0fc824 */ /* 0x000fe200078e0a03 */
[----:B------:R-:W-:Y:S01]  /*d460*/  ISETP.GT.U32.AND P4, PT, R3, R20, PT ;  /* 0x000000140300720c */ /* 0x000fe20003f84070 */
[----:B-1----:R-:W-:Y:S02]  /*d470*/  IMAD.MOV.U32 R2, RZ, RZ, R5 ;  /* 0x000000ffff027224 */ /* 0x002fe400078e0005 */
[----:B------:R-:W-:-:S02]  /*d480*/  @!P5 IMAD.IADD R16, R16, 0x1, -R3 ;  /* 0x000000011010d824 */ /* 0x000fc400078e0a03 */
[----:B------:R-:W-:Y:S01]  /*d490*/  @!P6 IMAD.MOV R2, RZ, RZ, -R2 ;  /* 0x000000ffff02e224 */ /* 0x000fe200078e0a02 */
[C---:B------:R-:W-:Y:S01]  /*d4a0*/  ISETP.GT.U32.AND P6, PT, R3.reuse, R18, PT ;  /* 0x000000120300720c */ /* 0x040fe20003fc4070 */
[C---:B------:R-:W-:Y:S01]  /*d4b0*/  VIADD R11, R0.reuse, 0x109 ;  /* 0x00000109000b7836 */ /* 0x040fe20000000000 */
[----:B------:R-:W-:Y:S01]  /*d4c0*/  ISETP.GT.U32.AND P5, PT, R3, R16, PT ;  /* 0x000000100300720c */ /* 0x000fe20003fa4070 */
[----:B------:R-:W-:Y:S01]  /*d4d0*/  VIADD R10, R0, 0x10a ;  /* 0x0000010a000a7836 */ /* 0x000fe20000000000 */
[----:B------:R1:W-:Y:S01]  /*d4e0*/  STL [R1+0x68c], R2 ;  /* 0x00068c0201007387 */ /* 0x0003e20000100800 */
[--C-:B------:R-:W-:Y:S01]  /*d4f0*/  @!P3 IMAD.IADD R21, R21, 0x1, -R3.reuse ;  /* 0x000000011515b824 */ /* 0x100fe200078e0a03 */
[----:B------:R-:W-:Y:S01]  /*d500*/  IABS R14, R11 ;  /* 0x0000000b000e7213 */ /* 0x000fe20000000000 */
[----:B------:R-:W-:Y:S01]  /*d510*/  @!P4 IMAD.IADD R20, R20, 0x1, -R3 ;  /* 0x000000011414c824 */ /* 0x000fe200078e0a03 */
[----:B------:R-:W-:Y:S01]  /*d520*/  IABS R19, R10 ;  /* 0x0000000a00137213 */ /* 0x000fe20000000000 */
[----:B------:R-:W-:Y:S01]  /*d530*/  VIADD R23, R0, 0x106 ;  /* 0x0000010600177836 */ /* 0x000fe20000000000 */
        /* <DEDUP_REMOVED lines=10> */
[----:B-1----:R-:W-:Y:S01]  /*d5e0*/  IMAD.MOV.U32 R2, RZ, RZ, R16 ;  /* 0x000000ffff027224 */ /* 0x002fe200078e0010 */
[----:B------:R-:W-:Y:S01]  /*d5f0*/  IABS R16, R23 ;  /* 0x0000001700107213 */ /* 0x000fe20000000000 */
[C---:B------:R-:W-:Y:S02]  /*d600*/  IMAD R14, R3.reuse, R12, R14 ;  /* 0x0000000c030e7224 */ /* 0x040fe400078e020e */
[----:B------:R-:W-:-:S02]  /*d610*/  IMAD R5, R3, R5, R19 ;  /* 0x0000000503057224 */ /* 0x000fc400078e0213 */
[----:B------:R-:W-:Y:S01]  /*d620*/  @!P2 IMAD.MOV R2, RZ, RZ, -R2 ;  /* 0x000000ffff02a224 */ /* 0x000fe200078e0a02 */
[----:B------:R-:W-:Y:S01]  /*d630*/  ISETP.GT.U32.AND P2, PT, R3, R18, PT ;  /* 0x000000120300720c */ /* 0x000fe20003f44070 */
[--C-:B------:R-:W-:Y:S01]  /*d640*/  @!P6 IMAD.IADD R21, R21, 0x1, -R3.reuse ;  /* 0x000000011515e824 */ /* 0x100fe200078e0a03 */
[C---:B------:R-:W-:Y:S01]  /*d650*/  ISETP.GT.U32.AND P6, PT, R3.reuse, R14, PT ;  /* 0x0000000e0300720c */ /* 0x040fe20003fc4070 */
[----:B------:R-:W-:Y:S01]  /*d660*/  @!P3 IMAD.IADD R20, R20, 0x1, -R3 ;  /* 0x000000011414b824 */ /* 0x000fe200078e0a03 */
[----:B------:R-:W-:Y:S01]  /*d670*/  ISETP.GT.U32.AND P3, PT, R3, R5, PT ;  /* 0x000000050300720c */ /* 0x000fe20003f64070 */
[C---:B------:R-:W-:Y:S01]  /*d680*/  VIADD R19, R0.reuse, 0x107 ;  /* 0x0000010700137836 */ /* 0x040fe20000000000 */
[----:B------:R1:W-:Y:S01]  /*d690*/  STL [R1+0x67c], R2 ;  /* 0x00067c0201007387 */ /* 0x0003e20000100800 */
[----:B------:R-:W-:Y:S02]  /*d6a0*/  VIADD R17, R0, 0x108 ;  /* 0x0000010800117836 */ /* 0x000fe40000000000 */
[----:B------:R-:W-:Y:S01]  /*d6b0*/  IMAD.MOV.U32 R9, RZ, RZ, R21 ;  /* 0x000000ffff097224 */ /* 0x000fe200078e0015 */
[----:B------:R-:W-:-:S02]  /*d6c0*/  IABS R12, R19 ;  /* 0x00000013000c7213 */ /* 0x000fc40000000000 */
[----:B------:R-:W-:Y:S01]  /*d6d0*/  IABS R13, R17 ;  /* 0x00000011000d7213 */ /* 0x000fe20000000000 */
[--C-:B------:R-:W-:Y:S01]  /*d6e0*/  @!P2 IMAD.IADD R18, R18, 0x1, -R3.reuse ;  /* 0x000000011212a824 */ /* 0x100fe200078e0a03 */
[----:B------:R-:W-:Y:S01]  /*d6f0*/  ISETP.GE.AND P2, PT, R10, RZ, PT ;  /* 0x000000ff0a00720c */ /* 0x000fe20003f46270 */
[----:B------:R-:W-:Y:S02]  /*d700*/  @!P6 IMAD.IADD R14, R14, 0x1, -R3 ;  /* 0x000000010e0ee824 */ /* 0x000fe400078e0a03 */
[----:B-1----:R-:W-:Y:S02]  /*d710*/  IMAD.MOV.U32 R2, RZ, RZ, R20 ;  /* 0x000000ffff027224 */ /* 0x002fe400078e0014 */
        /* <DEDUP_REMOVED lines=11> */
[----:B------:R-:W-:Y:S02]  /*d7d0*/  IMAD R12, R3, R22, R12 ;  /* 0x00000016030c7224 */ /* 0x000fe400078e020c */
[----:B------:R-:W-:-:S04]  /*d7e0*/  IMAD.HI.U32 R16, R4, R13, RZ ;  /* 0x0000000d04107227 */ /* 0x000fc800078e00ff */
[----:B-1----:R-:W-:Y:S02]  /*d7f0*/  IMAD.MOV.U32 R2, RZ, RZ, R18 ;  /* 0x000000ffff027224 */ /* 0x002fe400078e0012 */
[C---:B------:R-:W-:Y:S02]  /*d800*/  IMAD R11, R3.reuse, R11, R10 ;  /* 0x0000000b030b7224 */ /* 0x040fe400078e020a */
[----:B------:R-:W-:Y:S01]  /*d810*/  @!P4 IMAD.MOV R2, RZ, RZ, -R2 ;  /* 0x000000ffff02c224 */ /* 0x000fe200078e0a02 */
[C---:B------:R-:W-:Y:S01]  /*d820*/  ISETP.GT.U32.AND P4, PT, R3.reuse, R12, PT ;  /* 0x0000000c0300720c */ /* 0x040fe20003f84070 */
[----:B------:R-:W-:Y:S02]  /*d830*/  IMAD.MOV R16, RZ, RZ, -R16 ;  /* 0x000000ffff107224 */ /* 0x000fe400078e0a10 */
[----:B------:R-:W-:Y:S01]  /*d840*/  @!P6 IMAD.IADD R14, R14, 0x1, -R3 ;  /* 0x000000010e0ee824 */ /* 0x000fe200078e0a03 */
[C---:B------:R-:W-:Y:S01]  /*d850*/  ISETP.GT.U32.AND P6, PT, R3.reuse, R11, PT ;  /* 0x0000000b0300720c */ /* 0x040fe20003fc4070 */
[----:B------:R-:W-:-:S02]  /*d860*/  IMAD R13, R3, R16, R13 ;  /* 0x00000010030d7224 */ /* 0x000fc400078e020d */
[----:B------:R-:W-:Y:S01]  /*d870*/  @!P0 IMAD.IADD R5, R5, 0x1, -R3 ;  /* 0x0000000105058824 */ /* 0x000fe200078e0a03 */
[----:B------:R-:W-:Y:S01]  /*d880*/  ISETP.GE.AND P0, PT, R17, RZ, PT ;  /* 0x000000ff1100720c */ /* 0x000fe20003f06270 */
[----:B------:R-:W-:Y:S02]  /*d890*/  VIADD R17, R0, 0x104 ;  /* 0x0000010400117836 */ /* 0x000fe40000000000 */
[----:B------:R-:W-:Y:S01]  /*d8a0*/  @!P5 IMAD.MOV R9, RZ, RZ, -R9 ;  /* 0x000000ffff09d224 */ /* 0x000fe200078e0a09 */
[----:B------:R-:W-:Y:S01]  /*d8b0*/  ISETP.GT.U32.AND P5, PT, R3, R13, PT ;  /* 0x0000000d0300720c */ /* 0x000fe20003fa4070 */
[--C-:B------:R-:W-:Y:S01]  /*d8c0*/  @!P4 IMAD.IADD R12, R12, 0x1, -R3.reuse ;  /* 0x000000010c0cc824 */ /* 0x100fe200078e0a03 */
[----:B------:R-:W-:Y:S01]  /*d8d0*/  IABS R21, R17 ;  /* 0x0000001100157213 */ /* 0x000fe20000000000 */
[C---:B------:R-:W-:Y:S01]  /*d8e0*/  VIADD R16, R0.reuse, 0x105 ;  /* 0x0000010500107836 */ /* 0x040fe20000000000 */
[----:B------:R-:W-:Y:S01]  /*d8f0*/  STL [R1+0x66c], R9 ;  /* 0x00066c0901007387 */ /* 0x000fe20000100800 */
[----:B------:R-:W-:Y:S01]  /*d900*/  @!P6 IMAD.IADD R11, R11, 0x1, -R3 ;  /* 0x000000010b0be824 */ /* 0x000fe200078e0a03 */
[----:B------:R-:W-:Y:S01]  /*d910*/  ISETP.GT.U32.AND P6, PT, R3, R12, PT ;  /* 0x0000000c0300720c */ /* 0x000fe20003fc4070 */
[----:B------:R-:W-:Y:S01]  /*d920*/  VIADD R18, R0, 0x103 ;  /* 0x0000010300127836 */ /* 0x000fe20000000000 */
[----:B------:R1:W-:Y:S01]  /*d930*/  STL [R1+0x668], R2 ;  /* 0x0006680201007387 */ /* 0x0003e20000100800 */
[----:B------:R-:W-:-:S03]  /*d940*/  IABS R10, R16 ;  /* 0x00000010000a7213 */ /* 0x000fc60000000000 */
[----:B------:R-:W-:Y:S01]  /*d950*/  IABS R20, R18 ;  /* 0x0000001200147213 */ /* 0x000fe20000000000 */
[----:B------:R-:W-:Y:S01]  /*d960*/  @!P5 IMAD.IADD R13, R13, 0x1, -R3 ;  /* 0x000000010d0dd824 */ /* 0x000fe200078e0a03 */
[----:B------:R-:W-:Y:S01]  /*d970*/  ISETP.GE.AND P5, PT, R19, RZ, PT ;  /* 0x000000ff1300720c */ /* 0x000fe20003fa6270 */
[----:B------:R-:W-:-:S03]  /*d980*/  IMAD.HI.U32 R19, R4, R10, RZ ;  /* 0x0000000a04137227 */ /* 0x000fc600078e00ff */
[----:B------:R-:W-:Y:S01]  /*d990*/  ISETP.GT.U32.AND P4, PT, R3, R13, PT ;  /* 0x0000000d0300720c */ /* 0x000fe20003f84070 */
[----:B-1----:R-:W-:Y:S02]  /*d9a0*/  IMAD.MOV.U32 R2, RZ, RZ, R5 ;  /* 0x000000ffff027224 */ /* 0x002fe400078e0005 */
[----:B------:R-:W-:-:S04]  /*d9b0*/  IMAD.HI.U32 R5, R4, R21, RZ ;  /* 0x0000001504057227 */ /* 0x000fc800078e00ff */
[----:B------:R-:W-:Y:S02]  /*d9c0*/  IMAD.MOV R5, RZ, RZ, -R5 ;  /* 0x000000ffff057224 */ /* 0x000fe400078e0a05 */
[----:B------:R-:W-:Y:S01]  /*d9d0*/  @!P2 IMAD.MOV R2, RZ, RZ, -R2 ;  /* 0x000000ffff02a224 */ /* 0x000fe200078e0a02 */
[C---:B------:R-:W-:Y:S01]  /*d9e0*/  ISETP.GT.U32.AND P2, PT, R3.reuse, R11, PT ;  /* 0x0000000b0300720c */ /* 0x040fe20003f44070 */
[C---:B------:R-:W-:Y:S02]  /*d9f0*/  IMAD R5, R3.reuse, R5, R21 ;  /* 0x0000000503057224 */ /* 0x040fe400078e0215 */
[----:B------:R-:W-:Y:S01]  /*da00*/  @!P6 IMAD.IADD R12, R12, 0x1, -R3 ;  /* 0x000000010c0ce824 */ /* 0x000fe200078e0a03 */
[----:B------:R1:W-:Y:S01]  /*da10*/  STL [R1+0x664], R2 ;  /* 0x0006640201007387 */ /* 0x0003e20000100800 */
[----:B------:R-:W-:Y:S01]  /*da20*/  IMAD.MOV R19, RZ, RZ, -R19 ;  /* 0x000000ffff137224 */ /* 0x000fe200078e0a13 */
[----:B------:R-:W-:Y:S01]  /*da30*/  ISETP.GT.U32.AND P6, PT, R3, R5, PT ;  /* 0x000000050300720c */ /* 0x000fe20003fc4070 */
[----:B------:R-:W-:-:S04]  /*da40*/  IMAD.HI.U32 R24, R4, R20, RZ ;  /* 0x0000001404187227 */ /* 0x000fc800078e00ff */
[----:B------:R-:W-:Y:S02]  /*da50*/  IMAD R10, R3, R19, R10 ;  /* 0x00000013030a7224 */ /* 0x000fe400078e020a */
[----:B------:R-:W-:Y:S02]  /*da60*/  VIADD R19, R0, 0x102 ;  /* 0x0000010200137836 */ /* 0x000fe40000000000 */
[--C-:B------:R-:W-:Y:S01]  /*da70*/  @!P4 IMAD.IADD R13, R13, 0x1, -R3.reuse ;  /* 0x000000010d0dc824 */ /* 0x100fe200078e0a03 */
[----:B------:R-:W-:Y:S01]  /*da80*/  ISETP.GT.U32.AND P4, PT, R3, R10, PT ;  /* 0x0000000a0300720c */ /* 0x000fe20003f84070 */
[--C-:B------:R-:W-:Y:S01]  /*da90*/  @!P2 IMAD.IADD R11, R11, 0x1, -R3.reuse ;  /* 0x000000010b0ba824 */ /* 0x100fe200078e0a03 */
[----:B------:R-:W-:Y:S01]  /*daa0*/  ISETP.GE.AND P2, PT, R23, RZ, PT ;  /* 0x000000ff1700720c */ /* 0x000fe20003f46270 */
[----:B-1----:R-:W-:Y:S01]  /*dab0*/  IMAD.MOV.U32 R2, RZ, RZ, R14 ;  /* 0x000000ffff027224 */ /* 0x002fe200078e000e */
[----:B------:R-:W-:Y:S01]  /*dac0*/  IABS R22, R19 ;  /* 0x0000001300167213 */ /* 0x000fe20000000000 */
[----:B------:R-:W-:-:S02]  /*dad0*/  @!P6 IMAD.IADD R5, R5, 0x1, -R3 ;  /* 0x000000010505e824 */ /* 0x000fc400078e0a03 */
[----:B------:R-:W-:Y:S02]  /*dae0*/  IMAD.MOV R23, RZ, RZ, -R24 ;  /* 0x000000ffff177224 */ /* 0x000fe400078e0a18 */
[----:B------:R-:W-:Y:S01]  /*daf0*/  @!P3 IMAD.MOV R2, RZ, RZ, -R2 ;  /* 0x000000ffff02b224 */ /* 0x000fe200078e0a02 */
[C---:B------:R-:W-:Y:S01]  /*db00*/  ISETP.GT.U32.AND P3, PT, R3.reuse, R5, PT ;  /* 0x000000050300720c */ /* 0x040fe20003f64070 */
[----:B------:R-:W-:Y:S02]  /*db10*/  IMAD R20, R3, R23, R20 ;  /* 0x0000001703147224 */ /* 0x000fe400078e0214 */
[----:B------:R-:W-:Y:S01]  /*db20*/  IMAD.HI.U32 R25, R4, R22, RZ ;  /* 0x0000001604197227 */ /* 0x000fe200078e00ff */
[----:B------:R1:W-:Y:S03]  /*db30*/  STL [R1+0x660], R2 ;  /* 0x0006600201007387 */ /* 0x0003e60000100800 */
[----:B------:R-:W-:-:S02]  /*db40*/  VIADD R21, R0, 0x101 ;  /* 0x0000010100157836 */ /* 0x000fc40000000000 */
[----:B------:R-:W-:Y:S01]  /*db50*/  @!P0 IMAD.MOV R13, RZ, RZ, -R13 ;  /* 0x000000ffff0d8224 */ /* 0x000fe200078e0a0d */
[C---:B------:R-:W-:Y:S01]  /*db60*/  ISETP.GT.U32.AND P0, PT, R3.reuse, R20, PT ;  /* 0x000000140300720c */ /* 0x040fe20003f04070 */
[----:B------:R-:W-:Y:S01]  /*db70*/  IMAD.MOV R25, RZ, RZ, -R25 ;  /* 0x000000ffff197224 */ /* 0x000fe200078e0a19 */
[----:B------:R-:W-:Y:S01]  /*db80*/  IABS R24, R21 ;  /* 0x0000001500187213 */ /* 0x000fe20000000000 */
[----:B------:R-:W-:Y:S01]  /*db90*/  IMAD.MOV.U32 R9, RZ, RZ, R12 ;  /* 0x000000ffff097224 */ /* 0x000fe200078e000c */
[----:B------:R-:W-:Y:S01]  /*dba0*/  STL [R1+0x65c], R13 ;  /* 0x00065c0d01007387 */ /* 0x000fe20000100800 */
[----:B------:R-:W-:Y:S01]  /*dbb0*/  @!P4 IMAD.IADD R10, R10, 0x1, -R3 ;  /* 0x000000010a0ac824 */ /* 0x000fe200078e0a03 */
[----:B------:R-:W-:Y:S01]  /*dbc0*/  ISETP.GE.AND P4, PT, R16, RZ, PT ;  /* 0x000000ff1000720c */ /* 0x000fe20003f86270 */
[C---:B------:R-:W-:Y:S02]  /*dbd0*/  IMAD R22, R3.reuse, R25, R22 ;  /* 0x0000001903167224 */ /* 0x040fe400078e0216 */
[----:B-1----:R-:W-:Y:S01]  /*dbe0*/  IMAD.MOV.U32 R2, RZ, RZ, R11 ;  /* 0x000000ffff027224 */ /* 0x002fe200078e000b */
[----:B------:R-:W-:Y:S01]  /*dbf0*/  ISETP.GT.U32.AND P6, PT, R3, R10, PT ;  /* 0x0000000a0300720c */ /* 0x000fe20003fc4070 */
[----:B------:R-:W-:Y:S01]  /*dc00*/  @!P5 IMAD.MOV R9, RZ, RZ, -R9 ;  /* 0x000000ffff09d224 */ /* 0x000fe200078e0a09 */
[----:B------:R-:W-:Y:S01]  /*dc10*/  ISETP.GE.AND P5, PT, R17, RZ, PT ;  /* 0x000000ff1100720c */ /* 0x000fe20003fa6270 */
[----:B------:R-:W-:-:S03]  /*dc20*/  IMAD.HI.U32 R11, R4, R24, RZ ;  /* 0x00000018040b7227 */ /* 0x000fc600078e00ff */
[----:B------:R1:W-:Y:S01]  /*dc30*/  STL [R1+0x658], R9 ;  /* 0x0006580901007387 */ /* 0x0003e20000100800 */
[----:B------:R-:W-:Y:S01]  /*dc40*/  @!P3 IMAD.IADD R5, R5, 0x1, -R3 ;  /* 0x000000010505b824 */ /* 0x000fe200078e0a03 */
[C---:B------:R-:W-:Y:S01]  /*dc50*/  ISETP.GT.U32.AND P3, PT, R3.reuse, R22, PT ;  /* 0x000000160300720c */ /* 0x040fe20003f64070 */
[----:B------:R-:W-:Y:S01]  /*dc60*/  @!P2 IMAD.MOV R2, RZ, RZ, -R2 ;  /* 0x000000ffff02a224 */ /* 0x000fe200078e0a02 */
[----:B------:R-:W-:Y:S01]  /*dc70*/  ISETP.GE.AND P2, PT, R18, RZ, PT ;  /* 0x000000ff1200720c */ /* 0x000fe20003f46270 */
[----:B------:R-:W-:Y:S02]  /*dc80*/  IMAD.MOV R11, RZ, RZ, -R11 ;  /* 0x000000ffff0b7224 */ /* 0x000fe400078e0a0b */
[--C-:B------:R-:W-:Y:S01]  /*dc90*/  @!P0 IMAD.IADD R20, R20, 0x1, -R3.reuse ;  /* 0x0000000114148824 */ /* 0x100fe200078e0a03 */
[----:B------:R2:W-:Y:S01]  /*dca0*/  STL [R1+0x654], R2 ;  /* 0x0006540201007387 */ /* 0x0005e20000100800 */
[C---:B------:R-:W-:Y:S02]  /*dcb0*/  IMAD R11, R3.reuse, R11, R24 ;  /* 0x0000000b030b7224 */ /* 0x040fe400078e0218 */
[----:B------:R-:W-:Y:S01]  /*dcc0*/  VIADD R12, R0, 0x100 ;  /* 0x00000100000c7836 */ /* 0x000fe20000000000 */
[----:B------:R-:W-:Y:S01]  /*dcd0*/  ISETP.GT.U32.AND P0, PT, R3, R20, PT ;  /* 0x000000140300720c */ /* 0x000fe20003f04070 */
[--C-:B------:R-:W-:Y:S01]  /*dce0*/  @!P6 IMAD.IADD R10, R10, 0x1, -R3.reuse ;  /* 0x000000010a0ae824 */ /* 0x100fe200078e0a03 */
[----:B------:R-:W-:Y:S01]  /*dcf0*/  ISETP.GE.AND P6, PT, R19, RZ, PT ;  /* 0x000000ff1300720c */ /* 0x000fe20003fc6270 */
[----:B------:R-:W-:Y:S01]  /*dd00*/  @!P3 IMAD.IADD R22, R22, 0x1, -R3 ;  /* 0x000000011616b824 */ /* 0x000fe200078e0a03 */
[----:B------:R-:W-:Y:S01]  /*dd10*/  IABS R18, R12 ;  /* 0x0000000c00127213 */ /* 0x000fe20000000000 */
[----:B-1----:R-:W-:-:S02]  /*dd20*/  IMAD.MOV.U32 R9, RZ, RZ, R10 ;  /* 0x000000ffff097224 */ /* 0x002fc400078e000a */
[----:B--2---:R-:W-:Y:S01]  /*dd30*/  IMAD.MOV.U32 R2, RZ, RZ, R5 ;  /* 0x000000ffff027224 */ /* 0x004fe200078e0005 */
[----:B------:R-:W-:Y:S01]  /*dd40*/  ISETP.GT.U32.AND P3, PT, R3, R22, PT ;  /* 0x000000160300720c */ /* 0x000fe20003f64070 */
[----:B------:R-:W-:Y:S01]  /*dd50*/  @!P4 IMAD.MOV R9, RZ, RZ, -R9 ;  /* 0x000000ffff09c224 */ /* 0x000fe200078e0a09 */
[----:B------:R-:W-:Y:S01]  /*dd60*/  ISETP.GE.AND P4, PT, R21, RZ, PT ;  /* 0x000000ff1500720c */ /* 0x000fe20003f86270 */
[----:B------:R-:W-:Y:S01]  /*dd70*/  @!P5 IMAD.MOV R2, RZ, RZ, -R2 ;  /* 0x000000ffff02d224 */ /* 0x000fe200078e0a02 */
[----:B------:R-:W-:Y:S01]  /*dd80*/  ISETP.GT.U32.AND P5, PT, R3, R11, PT ;  /* 0x0000000b0300720c */ /* 0x000fe20003fa4070 */
[----:B------:R-:W-:Y:S01]  /*dd90*/  IMAD.HI.U32 R10, R4, R18, RZ ;  /* 0x00000012040a7227 */ /* 0x000fe200078e00ff */
[----:B------:R-:W-:Y:S03]  /*dda0*/  STL [R1+0x638], R9 ;  /* 0x0006380901007387 */ /* 0x000fe60000100800 */
[----:B------:R-:W-:Y:S01]  /*ddb0*/  VIADD R13, R0, 0xff ;  /* 0x000000ff000d7836 */ /* 0x000fe20000000000 */
[----:B------:R1:W-:Y:S01]  /*ddc0*/  STL [R1+0x634], R2 ;  /* 0x0006340201007387 */ /* 0x0003e20000100800 */
[----:B------:R-:W-:Y:S01]  /*ddd0*/  @!P0 IMAD.IADD R20, R20, 0x1, -R3 ;  /* 0x0000000114148824 */ /* 0x000fe200078e0a03 */
[----:B------:R-:W-:Y:S01]  /*dde0*/  ISETP.GE.AND P0, PT, R12, RZ, PT ;  /* 0x000000ff0c00720c */ /* 0x000fe20003f06270 */
[----:B------:R-:W-:Y:S01]  /*ddf0*/  IMAD.MOV R10, RZ, RZ, -R10 ;  /* 0x000000ffff0a7224 */ /* 0x000fe200078e0a0a */
[----:B------:R-:W-:Y:S01]  /*de00*/  IABS R16, R13 ;  /* 0x0000000d00107213 */ /* 0x000fe20000000000 */
[----:B------:R-:W-:-:S02]  /*de10*/  VIADD R5, R0, 0xfe ;  /* 0x000000fe00057836 */ /* 0x000fc40000000000 */
[--C-:B------:R-:W-:Y:S02]  /*de20*/  @!P5 IMAD.IADD R11, R11, 0x1, -R3.reuse ;  /* 0x000000010b0bd824 */ /* 0x100fe400078e0a03 */
[C---:B------:R-:W-:Y:S01]  /*de30*/  IMAD R18, R3.reuse, R10, R18 ;  /* 0x0000000a03127224 */ /* 0x040fe200078e0212 */
[----:B------:R-:W-:Y:S01]  /*de40*/  IABS R14, R5 ;  /* 0x00000005000e7213 */ /* 0x000fe20000000000 */
[----:B-1----:R-:W-:Y:S01]  /*de50*/  IMAD.MOV.U32 R2, RZ, RZ, R20 ;  /* 0x000000ffff027224 */ /* 0x002fe200078e0014 */
[C---:B------:R-:W-:Y:S01]  /*de60*/  ISETP.GT.U32.AND P5, PT, R3.reuse, R11, PT ;  /* 0x0000000b0300720c */ /* 0x040fe20003fa4070 */
[----:B------:R-:W-:Y:S01]  /*de70*/  @!P3 IMAD.IADD R22, R22, 0x1, -R3 ;  /* 0x000000011616b824 */ /* 0x000fe200078e0a03 */
[----:B------:R-:W-:Y:S01]  /*de80*/  ISETP.GT.U32.AND P3, PT, R3, R18, PT ;  /* 0x000000120300720c */ /* 0x000fe20003f64070 */
[----:B------:R-:W-:Y:S01]  /*de90*/  @!P2 IMAD.MOV R2, RZ, RZ, -R2 ;  /* 0x000000ffff02a224 */ /* 0x000fe200078e0a02 */
[----:B------:R-:W-:Y:S01]  /*dea0*/  ISETP.GE.AND P2, PT, R13, RZ, PT ;  /* 0x000000ff0d00720c */ /* 0x000fe20003f46270 */
[----:B------:R-:W-:-:S03]  /*deb0*/  IMAD.HI.U32 R12, R4, R16, RZ ;  /* 0x00000010040c7227 */ /* 0x000fc600078e00ff */
[----:B------:R1:W-:Y:S01]  /*dec0*/  STL [R1+0x5e8], R2 ;  /* 0x0005e80201007387 */ /* 0x0003e20000100800 */
[----:B------:R-:W-:Y:S02]  /*ded0*/  IMAD.MOV R12, RZ, RZ, -R12 ;  /* 0x000000ffff0c7224 */ /* 0x000fe400078e0a0c */
[----:B------:R-:W-:-:S04]  /*dee0*/  IMAD.HI.U32 R17, R4, R14, RZ ;  /* 0x0000000e04117227 */ /* 0x000fc800078e00ff */
[----:B------:R-:W-:Y:S02]  /*def0*/  IMAD R16, R3, R12, R16 ;  /* 0x0000000c03107224 */ /* 0x000fe400078e0210 */
[----:B------:R-:W-:Y:S02]  /*df00*/  VIADD R21, R0, 0xfd ;  /* 0x000000fd00157836 */ /* 0x000fe40000000000 */
[----:B-1----:R-:W-:Y:S02]  /*df10*/  IMAD.MOV.U32 R2, RZ, RZ, R22 ;  /* 0x000000ffff027224 */ /* 0x002fe400078e0016 */
[----:B------:R-:W-:Y:S01]  /*df20*/  IMAD.MOV R17, RZ, RZ, -R17 ;  /* 0x000000ffff117224 */ /* 0x000fe200078e0a11 */
[----:B------:R-:W-:Y:S01]  /*df30*/  IABS R10, R21 ;  /* 0x00000015000a7213 */ /* 0x000fe20000000000 */
[----:B------:R-:W-:Y:S01]  /*df40*/  @!P6 IMAD.MOV R2, RZ, RZ, -R2 ;  /* 0x000000ffff02e224 */ /* 0x000fe200078e0a02 */
[----:B------:R-:W-:Y:S01]  /*df50*/  ISETP.GE.AND P6, PT, R5, RZ, PT ;  /* 0x000000ff0500720c */ /* 0x000fe20003fc6270 */
[--C-:B------:R-:W-:Y:S01]  /*df60*/  @!P5 IMAD.IADD R11, R11, 0x1, -R3.reuse ;  /* 0x000000010b0bd824 */ /* 0x100fe200078e0a03 */
[C---:B------:R-:W-:Y:S01]  /*df70*/  ISETP.GT.U32.AND P5, PT, R3.reuse, R16, PT ;  /* 0x000000100300720c */ /* 0x040fe20003fa4070 */
[----:B------:R-:W-:Y:S01]  /*df80*/  @!P3 IMAD.IADD R18, R18, 0x1, -R3 ;  /* 0x000000011212b824 */ /* 0x000fe200078e0a03 */
[----:B------:R1:W-:Y:S01]  /*df90*/  STL [R1+0x620], R2 ;  /* 0x0006200201007387 */ /* 0x0003e20000100800 */
[----:B------:R-:W-:-:S02]  /*dfa0*/  IMAD R14, R3, R17, R14 ;  /* 0x00000011030e7224 */ /* 0x000fc400078e020e */
[----:B------:R-:W-:Y:S01]  /*dfb0*/  IMAD.HI.U32 R5, R4, R10, RZ ;  /* 0x0000000a04057227 */ /* 0x000fe200078e00ff */
[----:B------:R-:W-:-:S03]  /*dfc0*/  ISETP.GT.U32.AND P3, PT, R3, R18, PT ;  /* 0x000000120300720c */ /* 0x000fc60003f64070 */
[----:B------:R-:W-:Y:S02]  /*dfd0*/  IMAD.MOV R5, RZ, RZ, -R5 ;  /* 0x000000ffff057224 */ /* 0x000fe400078e0a05 */
[----:B------:R-:W-:Y:S02]  /*dfe0*/  VIADD R13, R0, 0xfc ;  /* 0x000000fc000d7836 */ /* 0x000fe40000000000 */
[----:B-1----:R-:W-:Y:S02]  /*dff0*/  IMAD.MOV.U32 R2, RZ, RZ, R11 ;  /* 0x000000ffff027224 */ /* 0x002fe400078e000b */
[--C-:B------:R-:W-:Y:S01]  /*e000*/  @!P5 IMAD.IADD R16, R16, 0x1, -R3.reuse ;  /* 0x000000011010d824 */ /* 0x100fe200078e0a03 */
[----:B------:R-:W-:Y:S01]  /*e010*/  IABS R19, R13 ;  /* 0x0000000d00137213 */ /* 0x000fe20000000000 */
[----:B------:R-:W-:Y:S01]  /*e020*/  @!P4 IMAD.MOV R2, RZ, RZ, -R2 ;  /* 0x000000ffff02c224 */ /* 0x000fe200078e0a02 */
[C---:B------:R-:W-:Y:S01]  /*e030*/  ISETP.GT.U32.AND P4, PT, R3.reuse, R14, PT ;  /* 0x0000000e0300720c */ /* 0x040fe20003f84070 */
[C---:B------:R-:W-:Y:S01]  /*e040*/  IMAD R10, R3.reuse, R5, R10 ;  /* 0x00000005030a7224 */ /* 0x040fe200078e020a */
[C---:B------:R-:W-:Y:S01]  /*e050*/  ISETP.GT.U32.AND P5, PT, R3.reuse, R16, PT ;  /* 0x000000100300720c */ /* 0x040fe20003fa4070 */
[----:B------:R-:W-:Y:S01]  /*e060*/  @!P3 IMAD.IADD R18, R18, 0x1, -R3 ;  /* 0x000000011212b824 */ /* 0x000fe200078e0a03 */
[----:B------:R1:W-:Y:S01]  /*e070*/  STL [R1+0x650], R2 ;  /* 0x0006500201007387 */ /* 0x0003e20000100800 */
[----:B------:R-:W-:Y:S01]  /*e080*/  VIADD R11, R0, 0xfb ;  /* 0x000000fb000b7836 */ /* 0x000fe20000000000 */
[----:B------:R-:W-:Y:S01]  /*e090*/  ISETP.GT.U32.AND P3, PT, R3, R10, PT ;  /* 0x0000000a0300720c */ /* 0x000fe20003f64070 */
[----:B------:R-:W-:-:S03]  /*e0a0*/  IMAD.HI.U32 R22, R4, R19, RZ ;  /* 0x0000001304167227 */ /* 0x000fc600078e00ff */
[----:B------:R-:W-:Y:S01]  /*e0b0*/  IABS R17, R11 ;  /* 0x0000000b00117213 */ /* 0x000fe20000000000 */
[----:B------:R-:W-:Y:S02]  /*e0c0*/  VIADD R5, R0, 0xfa ;  /* 0x000000fa00057836 */ /* 0x000fe40000000000 */
[----:B------:R-:W-:Y:S02]  /*e0d0*/  @!P4 IMAD.IADD R14, R14, 0x1, -R3 ;  /* 0x000000010e0ec824 */ /* 0x000fe400078e0a03 */
[----:B-1----:R-:W-:Y:S01]  /*e0e0*/  IMAD.MOV.U32 R2, RZ, RZ, R18 ;  /* 0x000000ffff027224 */ /* 0x002fe200078e0012 */
[----:B------:R-:W-:Y:S01]  /*e0f0*/  IABS R12, R5 ;  /* 0x00000005000c7213 */ /* 0x000fe20000000000 */
[----:B------:R-:W-:Y:S01]  /*e100*/  IMAD.HI.U32 R18, R4, R17, RZ ;  /* 0x0000001104127227 */ /* 0x000fe200078e00ff */
[----:B------:R-:W-:-:S03]  /*e110*/  ISETP.GT.U32.AND P4, PT, R3, R14, PT ;  /* 0x0000000e0300720c */ /* 0x000fc60003f84070 */
[----:B------:R-:W-:Y:S01]  /*e120*/  @!P0 IMAD.MOV R2, RZ, RZ, -R2 ;  /* 0x000000ffff028224 */ /* 0x000fe200078e0a02 */
[----:B------:R-:W-:Y:S01]  /*e130*/  ISETP.GE.AND P0, PT, R21, RZ, PT ;  /* 0x000000ff1500720c */ /* 0x000fe20003f06270 */
[----:B------:R-:W-:Y:S02]  /*e140*/  IMAD.MOV R21, RZ, RZ, -R22 ;  /* 0x000000ffff157224 */ /* 0x000fe400078e0a16 */
[--C-:B------:R-:W-:Y:S01]  /*e150*/  @!P5 IMAD.IADD R16, R16, 0x1, -R3.reuse ;  /* 0x000000011010d824 */ /* 0x100fe200078e0a03 */
[----:B------:R-:W-:Y:S01]  /*e160*/  ISETP.GE.AND P5, PT, R13, RZ, PT ;  /* 0x000000ff0d00720c */ /* 0x000fe20003fa6270 */
[----:B------:R-:W-:Y:S01]  /*e170*/  @!P3 IMAD.IADD R10, R10, 0x1, -R3 ;  /* 0x000000010a0ab824 */ /* 0x000fe200078e0a03 */
[----:B------:R1:W-:Y:S01]  /*e180*/  STL [R1+0x63c], R2 ;  /* 0x00063c0201007387 */ /* 0x0003e20000100800 */
[----:B------:R-:W-:Y:S02]  /*e190*/  IMAD.MOV R18, RZ, RZ, -R18 ;  /* 0x000000ffff127224 */ /* 0x000fe400078e0a12 */
[C---:B------:R-:W-:Y:S01]  /*e1a0*/  IMAD R13, R3.reuse, R21, R19 ;  /* 0x00000015030d7224 */ /* 0x040fe200078e0213 */
[C---:B------:R-:W-:Y:S01]  /*e1b0*/  ISETP.GT.U32.AND P3, PT, R3.reuse, R10, PT ;  /* 0x0000000a0300720c */ /* 0x040fe20003f64070 */
[----:B------:R-:W-:-:S02]  /*e1c0*/  IMAD R17, R3, R18, R17 ;  /* 0x0000001203117224 */ /* 0x000fc400078e0211 */
[----:B------:R-:W-:Y:S01]  /*e1d0*/  @!P4 IMAD.IADD R14, R14, 0x1, -R3 ;  /* 0x000000010e0ec824 */ /* 0x000fe200078e0a03 */
[----:B------:R-:W-:Y:S01]  /*e1e0*/  ISETP.GT.U32.AND P4, PT, R3, R13, PT ;  /* 0x0000000d0300720c */ /* 0x000fe20003f84070 */
[----:B------:R-:W-:Y:S02]  /*e1f0*/  IMAD.MOV.U32 R9, RZ, RZ, R16 ;  /* 0x000000ffff097224 */ /* 0x000fe400078e0010 */
[----:B------:R-:W-:-:S04]  /*e200*/  IMAD.HI.U32 R20, R4, R12, RZ ;  /* 0x0000000c04147227 */ /* 0x000fc800078e00ff */
[----:B------:R-:W-:Y:S01]  /*e210*/  @!P2 IMAD.MOV R9, RZ, RZ, -R9 ;  /* 0x000000ffff09a224 */ /* 0x000fe200078e0a09 */
[C---:B------:R-:W-:Y:S01]  /*e220*/  ISETP.GT.U32.AND P2, PT, R3.reuse, R17, PT ;  /* 0x000000110300720c */ /* 0x040fe20003f44070 */
[----:B------:R-:W-:Y:S02]  /*e230*/  IMAD.MOV R20, RZ, RZ, -R20 ;  /* 0x000000ffff147224 */ /* 0x000fe400078e0a14 */
[----:B------:R-:W-:Y:S01]  /*e240*/  VIADD R18, R0, 0xf9 ;  /* 0x000000f900127836 */ /* 0x000fe20000000000 */
[----:B------:R-:W-:Y:S01]  /*e250*/  STL [R1+0x628], R9 ;  /* 0x0006280901007387 */ /* 0x000fe20000100800 */
[----:B------:R-:W-:Y:S02]  /*e260*/  IMAD R12, R3, R20, R12 ;  /* 0x00000014030c7224 */ /* 0x000fe400078e020c */
[--C-:B------:R-:W-:Y:S01]  /*e270*/  @!P3 IMAD.IADD R10, R10, 0x1, -R3.reuse ;  /* 0x000000010a0ab824 */ /* 0x100fe200078e0a03 */
[----:B------:R-:W-:Y:S01]  /*e280*/  IABS R19, R18 ;  /* 0x0000001200137213 */ /* 0x000fe20000000000 */
[--C-:B------:R-:W-:Y:S01]  /*e290*/  @!P4 IMAD.IADD R13, R13, 0x1, -R3.reuse ;  /* 0x000000010d0dc824 */ /* 0x100fe200078e0a03 */
[----:B------:R-:W-:Y:S01]  /*e2a0*/  ISETP.GT.U32.AND P3, PT, R3, R12, PT ;  /* 0x0000000c0300720c */ /* 0x000fe20003f64070 */
[----:B-1----:R-:W-:Y:S01]  /*e2b0*/  IMAD.MOV.U32 R2, RZ, RZ, R14 ;  /* 0x000000ffff027224 */ /* 0x002fe200078e000e */
[----:B------:R-:W-:Y:S01]  /*e2c0*/  ISETP.GE.AND P4, PT, R5, RZ, PT ;  /* 0x000000ff0500720c */ /* 0x000fe20003f86270 */
[----:B------:R-:W-:Y:S01]  /*e2d0*/  @!P2 IMAD.IADD R17, R17, 0x1, -R3 ;  /* 0x000000011111a824 */ /* 0x000fe200078e0a03 */
[----:B------:R-:W-:Y:S01]  /*e2e0*/  ISETP.GT.U32.AND P2, PT, R3, R13, PT ;  /* 0x0000000d0300720c */ /* 0x000fe20003f44070 */
[----:B------:R-:W-:-:S02]  /*e2f0*/  VIADD R16, R0, 0xf8 ;  /* 0x000000f800107836 */ /* 0x000fc40000000000 */
[----:B------:R-:W-:-:S03]  /*e300*/  IMAD.HI.U32 R5, R4, R19, RZ ;  /* 0x0000001304057227 */ /* 0x000fc600078e00ff */
[----:B------:R-:W-:Y:S01]  /*e310*/  IABS R21, R16 ;  /* 0x0000001000157213 */ /* 0x000fe20000000000 */
[----:B------:R-:W-:Y:S01]  /*e320*/  @!P6 IMAD.MOV R2, RZ, RZ, -R2 ;  /* 0x000000ffff02e224 */ /* 0x000fe200078e0a02 */
[----:B------:R-:W-:Y:S01]  /*e330*/  ISETP.GE.AND P6, PT, R11, RZ, PT ;  /* 0x000000ff0b00720c */ /* 0x000fe20003fc6270 */
[----:B------:R-:W-:Y:S02]  /*e340*/  IMAD.MOV R5, RZ, RZ, -R5 ;  /* 0x000000ffff057224 */ /* 0x000fe400078e0a05 */
[----:B------:R-:W-:Y:S01]  /*e350*/  @!P3 IMAD.IADD R12, R12, 0x1, -R3 ;  /* 0x000000010c0cb824 */ /* 0x000fe200078e0a03 */
[----:B------:R1:W-:Y:S01]  /*e360*/  STL [R1+0x62c], R2 ;  /* 0x00062c0201007387 */ /* 0x0003e20000100800 */
[C---:B------:R-:W-:Y:S01]  /*e370*/  ISETP.GT.U32.AND P3, PT, R3.reuse, R17, PT ;  /* 0x000000110300720c */ /* 0x040fe20003f64070 */
[----:B------:R-:W-:Y:S02]  /*e380*/  IMAD R19, R3, R5, R19 ;  /* 0x0000000503137224 */ /* 0x000fe400078e0213 */
[----:B------:R-:W-:-:S02]  /*e390*/  @!P2 IMAD.IADD R13, R13, 0x1, -R3 ;  /* 0x000000010d0da824 */ /* 0x000fc400078e0a03 */
[C---:B------:R-:W-:Y:S01]  /*e3a0*/  VIADD R11, R0.reuse, 0xf7 ;  /* 0x000000f7000b7836 */ /* 0x040fe20000000000 */
[----:B------:R-:W-:Y:S01]  /*e3b0*/  ISETP.GT.U32.AND P2, PT, R3, R19, PT ;  /* 0x000000130300720c */ /* 0x000fe20003f44070 */
[----:B------:R-:W-:Y:S02]  /*e3c0*/  VIADD R5, R0, 0xf6 ;  /* 0x000000f600057836 */ /* 0x000fe40000000000 */
[----:B-1----:R-:W-:Y:S01]  /*e3d0*/  IMAD.MOV.U32 R2, RZ, RZ, R10 ;  /* 0x000000ffff027224 */ /* 0x002fe200078e000a */
[----:B------:R-:W-:Y:S01]  /*e3e0*/  IABS R22, R11 ;  /* 0x0000000b00167213 */ /* 0x000fe20000000000 */
[----:B------:R-:W-:Y:S01]  /*e3f0*/  IMAD.HI.U32 R10, R4, R21, RZ ;  /* 0x00000015040a7227 */ /* 0x000fe200078e00ff */
[----:B------:R-:W-:-:S03]  /*e400*/  IABS R14, R5 ;  /* 0x00000005000e7213 */ /* 0x000fc60000000000 */
[----:B------:R-:W-:Y:S02]  /*e410*/  IMAD.MOV R10, RZ, RZ, -R10 ;  /* 0x000000ffff0a7224 */ /* 0x000fe400078e0a0a */
[----:B------:R-:W-:Y:S01]  /*e420*/  @!P0 IMAD.MOV R2, RZ, RZ, -R2 ;  /* 0x000000ffff028224 */ /* 0x000fe200078e0a02 */
[C---:B------:R-:W-:Y:S01]  /*e430*/  ISETP.GT.U32.AND P0, PT, R3.reuse, R12, PT ;  /* 0x0000000c0300720c */ /* 0x040fe20003f04070 */
[----:B------:R-:W-:Y:S02]  /*e440*/  IMAD R21, R3, R10, R21 ;  /* 0x0000000a03157224 */ /* 0x000fe400078e0215 */
[--C-:B------:R-:W-:Y:S01]  /*e450*/  @!P3 IMAD.IADD R17, R17, 0x1, -R3.reuse ;  /* 0x000000011111b824 */ /* 0x100fe200078e0a03 */
[----:B------:R1:W-:Y:S01]  /*e460*/  STL [R1+0x630], R2 ;  /* 0x0006300201007387 */ /* 0x0003e20000100800 */
[----:B------:R-:W-:Y:S01]  /*e470*/  VIADD R10, R0, 0xf5 ;  /* 0x000000f5000a7836 */ /* 0x000fe20000000000 */
[----:B------:R-:W-:Y:S01]  /*e480*/  ISETP.GT.U32.AND P3, PT, R3, R21, PT ;  /* 0x000000150300720c */ /* 0x000fe20003f64070 */
[----:B------:R-:W-:Y:S01]  /*e490*/  @!P2 IMAD.IADD R19, R19, 0x1, -R3 ;  /* 0x000000011313a824 */ /* 0x000fe200078e0a03 */
[----:B------:R-:W-:Y:S01]  /*e4a0*/  ISETP.GE.AND P2, PT, R16, RZ, PT ;  /* 0x000000ff1000720c */ /* 0x000fe20003f46270 */
[----:B------:R-:W-:Y:S01]  /*e4b0*/  IMAD.HI.U32 R23, R4, R22, RZ ;  /* 0x0000001604177227 */ /* 0x000fe200078e00ff */
[----:B------:R-:W-:-:S03]  /*e4c0*/  IABS R20, R10 ;  /* 0x0000000a00147213 */ /* 0x000fc60000000000 */
[----:B------:R-:W-:Y:S01]  /*e4d0*/  @!P0 IMAD.IADD R12, R12, 0x1, -R3 ;  /* 0x000000010c0c8824 */ /* 0x000fe200078e0a03 */
[----:B------:R-:W-:Y:S01]  /*e4e0*/  ISETP.GE.AND P0, PT, R18, RZ, PT ;  /* 0x000000ff1200720c */ /* 0x000fe20003f06270 */
[----:B-1----:R-:W-:Y:S02]  /*e4f0*/  IMAD.MOV.U32 R2, RZ, RZ, R13 ;  /* 0x000000ffff027224 */ /* 0x002fe400078e000d */
[----:B------:R-:W-:Y:S02]  /*e500*/  IMAD.MOV R23, RZ, RZ, -R23 ;  /* 0x000000ffff177224 */ /* 0x000fe400078e0a17 */
[----:B------:R-:W-:Y:S01]  /*e510*/  @!P5 IMAD.MOV R2, RZ, RZ, -R2 ;  /* 0x000000ffff02d224 */ /* 0x000fe200078e0a02 */
[----:B------:R-:W-:Y:S01]  /*e520*/  ISETP.GT.U32.AND P5, PT, R3, R19, PT ;  /* 0x000000130300720c */ /* 0x000fe20003fa4070 */
[----:B------:R-:W-:-:S03]  /*e530*/  IMAD.HI.U32 R18, R4, R14, RZ ;  /* 0x0000000e04127227 */ /* 0x000fc600078e00ff */
[----:B------:R1:W-:Y:S01]  /*e540*/  STL [R1+0x624], R2 ;  /* 0x0006240201007387 */ /* 0x0003e20000100800 */
[----:B------:R-:W-:Y:S02]  /*e550*/  IMAD.MOV.U32 R13, RZ, RZ, R20 ;  /* 0x000000ffff0d7224 */ /* 0x000fe400078e0014 */
[----:B------:R-:W-:Y:S02]  /*e560*/  @!P3 IMAD.IADD R21, R21, 0x1, -R3 ;  /* 0x000000011515b824 */ /* 0x000fe400078e0a03 */
[C---:B------:R-:W-:Y:S02]  /*e570*/  IMAD R16, R3.reuse, R23, R22 ;  /* 0x0000001703107224 */ /* 0x040fe400078e0216 */
[----:B------:R-:W-:Y:S01]  /*e580*/  IMAD.MOV R20, RZ, RZ, -R18 ;  /* 0x000000ffff147224 */ /* 0x000fe200078e0a12 */
[C---:B------:R-:W-:Y:S01]  /*e590*/  ISETP.GT.U32.AND P3, PT, R3.reuse, R21, PT ;  /* 0x000000150300720c */ /* 0x040fe20003f64070 */
[----:B------:R-:W-:Y:S02]  /*e5a0*/  IMAD.MOV.U32 R9, RZ, RZ, R17 ;  /* 0x000000ffff097224 */ /* 0x000fe400078e0011 */
[----:B------:R-:W-:-:S02]  /*e5b0*/  IMAD R14, R3, R20, R14 ;  /* 0x00000014030e7224 */ /* 0x000fc400078e020e */
[----:B------:R-:W-:Y:S01]  /*e5c0*/  @!P6 IMAD.MOV R9, RZ, RZ, -R9 ;  /* 0x000000ffff09e224 */ /* 0x000fe200078e0a09 */
[----:B------:R-:W-:Y:S01]  /*e5d0*/  ISETP.GT.U32.AND P6, PT, R3, R16, PT ;  /* 0x000000100300720c */ /* 0x000fe20003fc4070 */
[----:B------:R-:W-:-:S03]  /*e5e0*/  IMAD.HI.U32 R18, R4, R13, RZ ;  /* 0x0000000d04127227 */ /* 0x000fc600078e00ff */
[----:B------:R2:W-:Y:S01]  /*e5f0*/  STL [R1+0x60c], R9 ;  /* 0x00060c0901007387 */ /* 0x0005e20000100800 */
[--C-:B------:R-:W-:Y:S01]  /*e600*/  @!P5 IMAD.IADD R19, R19, 0x1, -R3.reuse ;  /* 0x000000011313d824 */ /* 0x100fe200078e0a03 */
[----:B------:R-:W-:Y:S01]  /*e610*/  ISETP.GT.U32.AND P5, PT, R3, R14, PT ;  /* 0x0000000e0300720c */ /* 0x000fe20003fa4070 */
[----:B------:R-:W-:Y:S02]  /*e620*/  IMAD.MOV R18, RZ, RZ, -R18 ;  /* 0x000000ffff127224 */ /* 0x000fe400078e0a12 */
[----:B------:R-:W-:Y:S02]  /*e630*/  @!P3 IMAD.IADD R21, R21, 0x1, -R3 ;  /* 0x000000011515b824 */ /* 0x000fe400078e0a03 */
[----:B------:R-:W-:Y:S02]  /*e640*/  IMAD R13, R3, R18, R13 ;  /* 0x00000012030d7224 */ /* 0x000fe400078e020d */
[----:B------:R-:W-:Y:S01]  /*e650*/  @!P6 IMAD.IADD R16, R16, 0x1, -R3 ;  /* 0x000000011010e824 */ /* 0x000fe200078e0a03 */
[----:B------:R-:W-:Y:S01]  /*e660*/  ISETP.GE.AND P6, PT, R5, RZ, PT ;  /* 0x000000ff0500720c */ /* 0x000fe20003fc6270 */
[----:B-1----:R-:W-:Y:S01]  /*e670*/  IMAD.MOV.U32 R2, RZ, RZ, R12 ;  /* 0x000000ffff027224 */ /* 0x002fe200078e000c */
[----:B------:R-:W-:Y:S01]  /*e680*/  ISETP.GT.U32.AND P3, PT, R3, R13, PT ;  /* 0x0000000d0300720c */ /* 0x000fe20003f64070 */
[----:B------:R-:W-:-:S02]  /*e690*/  VIADD R12, R0, 0xf4 ;  /* 0x000000f4000c7836 */ /* 0x000fc40000000000 */
[----:B------:R-:W-:Y:S01]  /*e6a0*/  @!P5 IMAD.IADD R14, R14, 0x1, -R3 ;  /* 0x000000010e0ed824 */ /* 0x000fe200078e0a03 */
[C---:B------:R-:W-:Y:S01]  /*e6b0*/  ISETP.GT.U32.AND P5, PT, R3.reuse, R16, PT ;  /* 0x000000100300720c */ /* 0x040fe20003fa4070 */
[----:B------:R-:W-:Y:S01]  /*e6c0*/  VIADD R17, R0, 0xf2 ;  /* 0x000000f200117836 */ /* 0x000fe20000000000 */
[----:B------:R-:W-:Y:S01]  /*e6d0*/  IABS R18, R12 ;  /* 0x0000000c00127213 */ /* 0x000fe20000000000 */
[----:B--2---:R-:W-:Y:S02]  /*e6e0*/  IMAD.MOV.U32 R9, RZ, RZ, R19 ;  /* 0x000000ffff097224 */ /* 0x004fe400078e0013 */
[----:B------:R-:W-:Y:S01]  /*e6f0*/  @!P4 IMAD.MOV R2, RZ, RZ, -R2 ;  /* 0x000000ffff02c224 */ /* 0x000fe200078e0a02 */
[----:B------:R-:W-:Y:S01]  /*e700*/  IABS R20, R17 ;  /* 0x0000001100147213 */ /* 0x000fe20000000000 */
[----:B------:R-:W-:Y:S01]  /*e710*/  @!P0 IMAD.MOV R9, RZ, RZ, -R9 ;  /* 0x000000ffff098224 */ /* 0x000fe200078e0a09 */
[----:B------:R-:W-:Y:S01]  /*e720*/  ISETP.GT.U32.AND P0, PT, R3, R14, PT ;  /* 0x0000000e0300720c */ /* 0x000fe20003f04070 */
[----:B------:R-:W-:Y:S01]  /*e730*/  IMAD.HI.U32 R5, R4, R18, RZ ;  /* 0x0000001204057227 */ /* 0x000fe200078e00ff */
[----:B------:R1:W-:Y:S01]  /*e740*/  STL [R1+0x61c], R2 ;  /* 0x00061c0201007387 */ /* 0x0003e20000100800 */
[----:B------:R-:W-:-:S02]  /*e750*/  ISETP.GE.AND P4, PT, R11, RZ, PT ;  /* 0x000000ff0b00720c */ /* 0x000fc40003f86270 */
[----:B------:R-:W-:Y:S01]  /*e760*/  @!P3 IMAD.IADD R13, R13, 0x1, -R3 ;  /* 0x000000010d0db824 */ /* 0x000fe200078e0a03 */
[----:B------:R-:W-:Y:S01]  /*e770*/  ISETP.GE.AND P3, PT, R10, RZ, PT ;  /* 0x000000ff0a00720c */ /* 0x000fe20003f66270 */
[----:B------:R-:W-:Y:S01]  /*e780*/  IMAD.MOV.U32 R10, RZ, RZ, R20 ;  /* 0x000000ffff0a7224 */ /* 0x000fe200078e0014 */
[----:B------:R2:W-:Y:S01]  /*e790*/  STL [R1+0x618], R9 ;  /* 0x0006180901007387 */ /* 0x0005e20000100800 */
[----:B------:R-:W-:Y:S02]  /*e7a0*/  VIADD R24, R0, 0xf3 ;  /* 0x000000f300187836 */ /* 0x000fe40000000000 */
[----:B------:R-:W-:Y:S02]  /*e7b0*/  IMAD.MOV R20, RZ, RZ, -R5 ;  /* 0x000000ffff147224 */ /* 0x000fe400078e0a05 */
[----:B------:R-:W-:Y:S01]  /*e7c0*/  @!P5 IMAD.IADD R16, R16, 0x1, -R3 ;  /* 0x000000011010d824 */ /* 0x000fe200078e0a03 */
[----:B------:R-:W-:Y:S01]  /*e7d0*/  ISETP.GE.AND P5, PT, R12, RZ, PT ;  /* 0x000000ff0c00720c */ /* 0x000fe20003fa6270 */
[----:B-1----:R-:W-:Y:S01]  /*e7e0*/  IMAD.MOV.U32 R2, RZ, RZ, R21 ;  /* 0x000000ffff027224 */ /* 0x002fe200078e0015 */
[----:B------:R-:W-:Y:S01]  /*e7f0*/  IABS R11, R24 ;  /* 0x00000018000b7213 */ /* 0x000fe20000000000 */
[----:B------:R-:W-:-:S02]  /*e800*/  IMAD R12, R3, R20, R18 ;  /* 0x00000014030c7224 */ /* 0x000fc400078e0212 */
[----:B------:R-:W-:Y:S01]  /*e810*/  @!P2 IMAD.MOV R2, RZ, RZ, -R2 ;  /* 0x000000ffff02a224 */ /* 0x000fe200078e0a02 */
[C---:B------:R-:W-:Y:S01]  /*e820*/  ISETP.GT.U32.AND P2, PT, R3.reuse, R13, PT ;  /* 0x0000000d0300720c */ /* 0x040fe20003f44070 */
[----:B------:R-:W-:Y:S01]  /*e830*/  @!P0 IMAD.IADD R14, R14, 0x1, -R3 ;  /* 0x000000010e0e8824 */ /* 0x000fe200078e0a03 */
[----:B------:R-:W-:Y:S01]  /*e840*/  ISETP.GT.U32.AND P0, PT, R3, R12, PT ;  /* 0x0000000c0300720c */ /* 0x000fe20003f04070 */
[C---:B------:R-:W-:Y:S01]  /*e850*/  IMAD.HI.U32 R19, R4.reuse, R11, RZ ;  /* 0x0000000b04137227 */ /* 0x040fe200078e00ff */
[----:B------:R1:W-:Y:S03]  /*e860*/  STL [R1+0x614], R2 ;  /* 0x0006140201007387 */ /* 0x0003e60000100800 */
[----:B------:R-:W-:-:S04]  /*e870*/  IMAD.HI.U32 R20, R4, R10, RZ ;  /* 0x0000000a04147227 */ /* 0x000fc800078e00ff */
[----:B------:R-:W-:Y:S02]  /*e880*/  IMAD.MOV R5, RZ, RZ, -R19 ;  /* 0x000000ffff057224 */ /* 0x000fe400078e0a13 */
[----:B------:R-:W-:Y:S02]  /*e890*/  IMAD.MOV R20, RZ, RZ, -R20 ;  /* 0x000000ffff147224 */ /* 0x000fe400078e0a14 */
[C---:B------:R-:W-:Y:S02]  /*e8a0*/  IMAD R11, R3.reuse, R5, R11 ;  /* 0x00000005030b7224 */ /* 0x040fe400078e020b */
[----:B------:R-:W-:Y:S02]  /*e8b0*/  IMAD R10, R3, R20, R10 ;  /* 0x00000014030a7224 */ /* 0x000fe400078e020a */
[--C-:B------:R-:W-:Y:S01]  /*e8c0*/  @!P2 IMAD.IADD R13, R13, 0x1, -R3.reuse ;  /* 0x000000010d0da824 */ /* 0x100fe200078e0a03 */
[C---:B------:R-:W-:Y:S01]  /*e8d0*/  ISETP.GT.U32.AND P2, PT, R3.reuse, R11, PT ;  /* 0x0000000b0300720c */ /* 0x040fe20003f44070 */
[----:B------:R-:W-:Y:S01]  /*e8e0*/  @!P0 IMAD.IADD R12, R12, 0x1, -R3 ;  /* 0x000000010c0c8824 */ /* 0x000fe200078e0a03 */
[----:B------:R-:W-:Y:S01]  /*e8f0*/  ISETP.GT.U32.AND P0, PT, R3, R10, PT ;  /* 0x0000000a0300720c */ /* 0x000fe20003f04070 */
[----:B------:R-:W-:-:S02]  /*e900*/  VIADD R18, R0, 0xf1 ;  /* 0x000000f100127836 */ /* 0x000fc40000000000 */
[----:B------:R-:W-:Y:S02]  /*e910*/  VIADD R19, R0, 0xf0 ;  /* 0x000000f000137836 */ /* 0x000fe40000000000 */
[----:B--2---:R-:W-:Y:S01]  /*e920*/  IMAD.MOV.U32 R9, RZ, RZ, R16 ;  /* 0x000000ffff097224 */ /* 0x004fe200078e0010 */
[----:B------:R-:W-:Y:S01]  /*e930*/  IABS R5, R18 ;  /* 0x0000001200057213 */ /* 0x000fe20000000000 */
[----:B-1----:R-:W-:Y:S01]  /*e940*/  IMAD.MOV.U32 R2, RZ, RZ, R14 ;  /* 0x000000ffff027224 */ /* 0x002fe200078e000e */
[----:B------:R-:W-:Y:S01]  /*e950*/  IABS R22, R19 ;  /* 0x0000001300167213 */ /* 0x000fe20000000000 */
[----:B------:R-:W-:Y:S02]  /*e960*/  @!P4 IMAD.MOV R9, RZ, RZ, -R9 ;  /* 0x000000ffff09c224 */ /* 0x000fe400078e0a09 */
[----:B------:R-:W-:-:S03]  /*e970*/  IMAD.HI.U32 R25, R4, R5, RZ ;  /* 0x0000000504197227 */ /* 0x000fc600078e00ff */
[----:B------:R-:W-:Y:S01]  /*e980*/  STL [R1+0x604], R9 ;  /* 0x0006040901007387 */ /* 0x000fe20000100800 */
[--C-:B------:R-:W-:Y:S01]  /*e990*/  @!P2 IMAD.IADD R11, R11, 0x1, -R3.reuse ;  /* 0x000000010b0ba824 */ /* 0x100fe200078e0a03 */
[----:B------:R-:W-:Y:S01]  /*e9a0*/  ISETP.GE.AND P2, PT, R24, RZ, PT ;  /* 0x000000ff1800720c */ /* 0x000fe20003f46270 */
[----:B------:R-:W-:Y:S01]  /*e9b0*/  @!P0 IMAD.IADD R10, R10, 0x1, -R3 ;  /* 0x000000010a0a8824 */ /* 0x000fe200078e0a03 */
[C---:B------:R-:W-:Y:S01]  /*e9c0*/  ISETP.GT.U32.AND P0, PT, R3.reuse, R12, PT ;  /* 0x0000000c0300720c */ /* 0x040fe20003f04070 */
[----:B------:R-:W-:Y:S01]  /*e9d0*/  @!P6 IMAD.MOV R2, RZ, RZ, -R2 ;  /* 0x000000ffff02e224 */ /* 0x000fe200078e0a02 */
[C---:B------:R-:W-:Y:S01]  /*e9e0*/  ISETP.GT.U32.AND P4, PT, R3.reuse, R11, PT ;  /* 0x0000000b0300720c */ /* 0x040fe20003f84070 */
[----:B------:R-:W-:Y:S01]  /*e9f0*/  IMAD.MOV R25, RZ, RZ, -R25 ;  /* 0x000000ffff197224 */ /* 0x000fe200078e0a19 */
[----:B------:R-:W-:Y:S01]  /*ea00*/  ISETP.GT.U32.AND P6, PT, R3, R10, PT ;  /* 0x0000000a0300720c */ /* 0x000fe20003fc4070 */
[----:B------:R-:W-:Y:S01]  /*ea10*/  IMAD.HI.U32 R24, R4, R22, RZ ;  /* 0x0000001604187227 */ /* 0x000fe200078e00ff */
[----:B------:R1:W-:Y:S03]  /*ea20*/  STL [R1+0x600], R2 ;  /* 0x0006000201007387 */ /* 0x0003e60000100800 */
[----:B------:R-:W-:-:S02]  /*ea30*/  VIADD R20, R0, 0xef ;  /* 0x000000ef00147836 */ /* 0x000fc40000000000 */
[C---:B------:R-:W-:Y:S02]  /*ea40*/  IMAD R5, R3.reuse, R25, R5 ;  /* 0x0000001903057224 */ /* 0x040fe400078e0205 */
[----:B------:R-:W-:Y:S01]  /*ea50*/  IMAD.MOV R24, RZ, RZ, -R24 ;  /* 0x000000ffff187224 */ /* 0x000fe200078e0a18 */
[----:B------:R-:W-:Y:S01]  /*ea60*/  IABS R23, R20 ;  /* 0x0000001400177213 */ /* 0x000fe20000000000 */
[----:B------:R-:W-:Y:S02]  /*ea70*/  VIADD R21, R0, 0xee ;  /* 0x000000ee00157836 */ /* 0x000fe40000000000 */
[----:B-1----:R-:W-:Y:S02]  /*ea80*/  IMAD.MOV.U32 R2, RZ, RZ, R13 ;  /* 0x000000ffff027224 */ /* 0x002fe400078e000d */
[C---:B------:R-:W-:Y:S01]  /*ea90*/  IMAD R22, R3.reuse, R24, R22 ;  /* 0x0000001803167224 */ /* 0x040fe200078e0216 */
[----:B------:R-:W-:Y:S01]  /*eaa0*/  IABS R25, R21 ;  /* 0x0000001500197213 */ /* 0x000fe20000000000 */
        /* <DEDUP_REMOVED lines=8> */
[----:B------:R-:W-:Y:S02]  /*eb30*/  @!P4 IMAD.IADD R11, R11, 0x1, -R3 ;  /* 0x000000010b0bc824 */ /* 0x000fe400078e0a03 */
[----:B------:R-:W-:Y:S02]  /*eb40*/  IMAD.MOV R13, RZ, RZ, -R13 ;  /* 0x000000ffff0d7224 */ /* 0x000fe400078e0a0d */
[----:B------:R-:W-:Y:S02]  /*eb50*/  IMAD R23, R3, R26, R23 ;  /* 0x0000001a03177224 */ /* 0x000fe400078e0217 */
[----:B------:R-:W-:Y:S01]  /*eb60*/  @!P3 IMAD.IADD R5, R5, 0x1, -R3 ;  /* 0x000000010505b824 */ /* 0x000fe200078e0a03 */
[----:B------:R-:W-:Y:S01]  /*eb70*/  ISETP.GE.AND P3, PT, R18, RZ, PT ;  /* 0x000000ff1200720c */ /* 0x000fe20003f66270 */
[C---:B------:R-:W-:Y:S01]  /*eb80*/  IMAD R13, R3.reuse, R13, R25 ;  /* 0x0000000d030d7224 */ /* 0x040fe200078e0219 */
[----:B------:R-:W-:Y:S01]  /*eb90*/  ISETP.GT.U32.AND P4, PT, R3, R23, PT ;  /* 0x000000170300720c */ /* 0x000fe20003f84070 */
[----:B------:R-:W-:-:S02]  /*eba0*/  IMAD.MOV.U32 R9, RZ, RZ, R11 ;  /* 0x000000ffff097224 */ /* 0x000fc400078e000b */
[----:B------:R-:W-:Y:S02]  /*ebb0*/  VIADD R16, R0, 0xed ;  /* 0x000000ed00107836 */ /* 0x000fe40000000000 */
[----:B------:R-:W-:Y:S01]  /*ebc0*/  @!P0 IMAD.IADD R22, R22, 0x1, -R3 ;  /* 0x0000000116168824 */ /* 0x000fe200078e0a03 */
[C---:B------:R-:W-:Y:S01]  /*ebd0*/  ISETP.GT.U32.AND P0, PT, R3.reuse, R5, PT ;  /* 0x000000050300720c */ /* 0x040fe20003f04070 */
[----:B------:R-:W-:Y:S01]  /*ebe0*/  @!P2 IMAD.MOV R9, RZ, RZ, -R9 ;  /* 0x000000ffff09a224 */ /* 0x000fe200078e0a09 */
[----:B------:R-:W-:Y:S01]  /*ebf0*/  ISETP.GT.U32.AND P2, PT, R3, R13, PT ;  /* 0x0000000d0300720c */ /* 0x000fe20003f44070 */
[----:B------:R-:W-:Y:S01]  /*ec00*/  @!P6 IMAD.IADD R10, R10, 0x1, -R3 ;  /* 0x000000010a0ae824 */ /* 0x000fe200078e0a03 */
[----:B------:R-:W-:Y:S01]  /*ec10*/  ISETP.GE.AND P6, PT, R17, RZ, PT ;  /* 0x000000ff1100720c */ /* 0x000fe20003fc6270 */
[----:B-1----:R-:W-:Y:S01]  /*ec20*/  IMAD.MOV.U32 R2, RZ, RZ, R12 ;  /* 0x000000ffff027224 */ /* 0x002fe200078e000c */
[----:B------:R-:W-:Y:S01]  /*ec30*/  IABS R17, R16 ;  /* 0x0000001000117213 */ /* 0x000fe20000000000 */
[----:B------:R-:W-:-:S02]  /*ec40*/  VIADD R14, R0, 0xec ;  /* 0x000000ec000e7836 */ /* 0x000fc40000000000 */
[----:B------:R-:W-:Y:S01]  /*ec50*/  @!P5 IMAD.MOV R2, RZ, RZ, -R2 ;  /* 0x000000ffff02d224 */ /* 0x000fe200078e0a02 */
[----:B------:R-:W-:Y:S01]  /*ec60*/  ISETP.GT.U32.AND P5, PT, R3, R22, PT ;  /* 0x000000160300720c */ /* 0x000fe20003fa4070 */
[----:B------:R-:W-:Y:S01]  /*ec70*/  IMAD.HI.U32 R11, R4, R17, RZ ;  /* 0x00000011040b7227 */ /* 0x000fe200078e00ff */
[----:B------:R-:W-:Y:S02]  /*ec80*/  IABS R18, R14 ;  /* 0x0000000e00127213 */ /* 0x000fe40000000000 */
[----:B------:R1:W-:Y:S01]  /*ec90*/  STL [R1+0x5e4], R2 ;  /* 0x0005e40201007387 */ /* 0x0003e20000100800 */
[--C-:B------:R-:W-:Y:S02]  /*eca0*/  @!P4 IMAD.IADD R23, R23, 0x1, -R3.reuse ;  /* 0x000000011717c824 */ /* 0x100fe400078e0a03 */
[----:B------:R-:W-:Y:S01]  /*ecb0*/  @!P0 IMAD.IADD R5, R5, 0x1, -R3 ;  /* 0x0000000105058824 */ /* 0x000fe200078e0a03 */
[----:B------:R-:W-:Y:S01]  /*ecc0*/  ISETP.GE.AND P0, PT, R20, RZ, PT ;  /* 0x000000ff1400720c */ /* 0x000fe20003f06270 */
[----:B------:R-:W-:Y:S01]  /*ecd0*/  IMAD.MOV R11, RZ, RZ, -R11 ;  /* 0x000000ffff0b7224 */ /* 0x000fe200078e0a0b */
[----:B------:R-:W-:Y:S01]  /*ece0*/  ISETP.GT.U32.AND P4, PT, R3, R23, PT ;  /* 0x000000170300720c */ /* 0x000fe20003f84070 */
[----:B------:R-:W-:Y:S01]  /*ecf0*/  @!P2 IMAD.IADD R13, R13, 0x1, -R3 ;  /* 0x000000010d0da824 */ /* 0x000fe200078e0a03 */
[----:B------:R2:W-:Y:S01]  /*ed00*/  STL [R1+0x5e0], R9 ;  /* 0x0005e00901007387 */ /* 0x0005e20000100800 */
[----:B------:R-:W-:-:S02]  /*ed10*/  IMAD.MOV.U32 R12, RZ, RZ, R5 ;  /* 0x000000ffff0c7224 */ /* 0x000fc400078e0005 */
[----:B-1----:R-:W-:Y:S01]  /*ed20*/  IMAD.MOV.U32 R2, RZ, RZ, R10 ;  /* 0x000000ffff027224 */ /* 0x002fe200078e000a */
[C---:B------:R-:W-:Y:S01]  /*ed30*/  ISETP.GT.U32.AND P2, PT, R3.reuse, R13, PT ;  /* 0x0000000d0300720c */ /* 0x040fe20003f44070 */
[----:B------:R-:W-:Y:S02]  /*ed40*/  IMAD.MOV.U32 R10, RZ, RZ, R18 ;  /* 0x000000ffff0a7224 */ /* 0x000fe400078e0012 */
[----:B------:R-:W-:Y:S02]  /*ed50*/  IMAD R18, R3, R11, R17 ;  /* 0x0000000b03127224 */ /* 0x000fe400078e0211 */
[----:B------:R-:W-:-:S04]  /*ed60*/  IMAD.HI.U32 R20, R4, R10, RZ ;  /* 0x0000000a04147227 */ /* 0x000fc800078e00ff */
[----:B------:R-:W-:Y:S01]  /*ed70*/  @!P3 IMAD.MOV R12, RZ, RZ, -R12 ;  /* 0x000000ffff0cb224 */ /* 0x000fe200078e0a0c */
[----:B------:R-:W-:Y:S01]  /*ed80*/  ISETP.GT.U32.AND P3, PT, R3, R18, PT ;  /* 0x000000120300720c */ /* 0x000fe20003f64070 */
[----:B------:R-:W-:Y:S01]  /*ed90*/  @!P6 IMAD.MOV R2, RZ, RZ, -R2 ;  /* 0x000000ffff02e224 */ /* 0x000fe200078e0a02 */
[----:B------:R-:W-:Y:S01]  /*eda0*/  ISETP.GE.AND P6, PT, R19, RZ, PT ;  /* 0x000000ff1300720c */ /* 0x000fe20003fc6270 */
[----:B------:R-:W-:Y:S02]  /*edb0*/  IMAD.MOV R20, RZ, RZ, -R20 ;  /* 0x000000ffff147224 */ /* 0x000fe400078e0a14 */
[--C-:B------:R-:W-:Y:S01]  /*edc0*/  @!P5 IMAD.IADD R22, R22, 0x1, -R3.reuse ;  /* 0x000000011616d824 */ /* 0x100fe200078e0a03 */
[----:B------:R1:W-:Y:S01]  /*edd0*/  STL [R1+0x5dc], R2 ;  /* 0x0005dc0201007387 */ /* 0x0003e20000100800 */
[----:B------:R-:W-:Y:S01]  /*ede0*/  IMAD R20, R3, R20, R10 ;  /* 0x0000001403147224 */ /* 0x000fe200078e020a */
[----:B------:R-:W-:Y:S01]  /*edf0*/  ISETP.GE.AND P5, PT, R21, RZ, PT ;  /* 0x000000ff1500720c */ /* 0x000fe20003fa6270 */
[----:B------:R-:W-:Y:S01]  /*ee00*/  @!P4 IMAD.IADD R23, R23, 0x1, -R3 ;  /* 0x000000011717c824 */ /* 0x000fe200078e0a03 */
[----:B------:R3:W-:Y:S01]  /*ee10*/  STL [R1+0x5d8], R12 ;  /* 0x0005d80c01007387 */ /* 0x0007e20000100800 */
[----:B------:R-:W-:Y:S01]  /*ee20*/  VIADD R11, R0, 0xeb ;  /* 0x000000eb000b7836 */ /* 0x000fe20000000000 */
[----:B------:R-:W-:Y:S01]  /*ee30*/  ISETP.GE.AND P4, PT, R16, RZ, PT ;  /* 0x000000ff1000720c */ /* 0x000fe20003f86270 */
[----:B--2---:R-:W-:-:S02]  /*ee40*/  IMAD.MOV.U32 R9, RZ, RZ, R22 ;  /* 0x000000ffff097224 */ /* 0x004fc400078e0016 */
[----:B------:R-:W-:Y:S01]  /*ee50*/  @!P2 IMAD.IADD R13, R13, 0x1, -R3 ;  /* 0x000000010d0da824 */ /* 0x000fe200078e0a03 */
[C---:B------:R-:W-:Y:S01]  /*ee60*/  ISETP.GT.U32.AND P2, PT, R3.reuse, R20, PT ;  /* 0x000000140300720c */ /* 0x040fe20003f44070 */
[----:B-1----:R-:W-:Y:S01]  /*ee70*/  IMAD.MOV.U32 R2, RZ, RZ, R23 ;  /* 0x000000ffff027224 */ /* 0x002fe200078e0017 */
[----:B------:R-:W-:Y:S01]  /*ee80*/  IABS R19, R11 ;  /* 0x0000000b00137213 */ /* 0x000fe20000000000 */
[----:B------:R-:W-:Y:S02]  /*ee90*/  @!P3 IMAD.IADD R18, R18, 0x1, -R3 ;  /* 0x000000011212b824 */ /* 0x000fe400078e0a03 */
[----:B------:R-:W-:Y:S01]  /*eea0*/  @!P6 IMAD.MOV R9, RZ, RZ, -R9 ;  /* 0x000000ffff09e224 */ /* 0x000fe200078e0a09 */
[----:B------:R-:W-:Y:S01]  /*eeb0*/  ISETP.GE.AND P6, PT, R14, RZ, PT ;  /* 0x000000ff0e00720c */ /* 0x000fe20003fc6270 */
[----:B------:R-:W-:Y:S01]  /*eec0*/  @!P0 IMAD.MOV R2, RZ, RZ, -R2 ;  /* 0x000000ffff028224 */ /* 0x000fe200078e0a02 */
[----:B------:R-:W-:Y:S01]  /*eed0*/  ISETP.GT.U32.AND P3, PT, R3, R18, PT ;  /* 0x000000120300720c */ /* 0x000fe20003f64070 */
[----:B------:R-:W-:Y:S01]  /*eee0*/  IMAD.HI.U32 R5, R4, R19, RZ ;  /* 0x0000001304057227 */ /* 0x000fe200078e00ff */
[----:B------:R-:W-:Y:S01]  /*eef0*/  STL [R1+0x590], R9 ;  /* 0x0005900901007387 */ /* 0x000fe20000100800 */
[----:B------:R-:W-:-:S02]  /*ef00*/  ISETP.GE.AND P0, PT, R11, RZ, PT ;  /* 0x000000ff0b00720c */ /* 0x000fc40003f06270 */
[----:B---3--:R-:W-:Y:S01]  /*ef10*/  VIADD R12, R0, 0xea ;  /* 0x000000ea000c7836 */ /* 0x008fe20000000000 */
[----:B------:R1:W-:Y:S01]  /*ef20*/  STL [R1+0x594], R2 ;  /* 0x0005940201007387 */ /* 0x0003e20000100800 */
[--C-:B------:R-:W-:Y:S02]  /*ef30*/  @!P2 IMAD.IADD R20, R20, 0x1, -R3.reuse ;  /* 0x000000011414a824 */ /* 0x100fe400078e0a03 */
[C---:B------:R-:W-:Y:S01]  /*ef40*/  VIADD R11, R0.reuse, 0xe9 ;  /* 0x000000e9000b7836 */ /* 0x040fe20000000000 */
[----:B------:R-:W-:Y:S01]  /*ef50*/  IABS R10, R12 ;  /* 0x0000000c000a7213 */ /* 0x000fe20000000000 */
[----:B------:R-:W-:Y:S01]  /*ef60*/  VIADD R17, R0, 0xe7 ;  /* 0x000000e700117836 */ /* 0x000fe20000000000 */
[----:B------:R-:W-:Y:S01]  /*ef70*/  ISETP.GT.U32.AND P2, PT, R3, R20, PT ;  /* 0x000000140300720c */ /* 0x000fe20003f44070 */
[----:B------:R-:W-:Y:S01]  /*ef80*/  @!P3 IMAD.IADD R18, R18, 0x1, -R3 ;  /* 0x000000011212b824 */ /* 0x000fe200078e0a03 */
[----:B------:R-:W-:Y:S01]  /*ef90*/  IABS R16, R11 ;  /* 0x0000000b00107213 */ /* 0x000fe20000000000 */
[----:B------:R-:W-:Y:S01]  /*efa0*/  VIADD R25, R0, 0xdf ;  /* 0x000000df00197836 */ /* 0x000fe20000000000 */
[----:B------:R-:W-:Y:S01]  /*efb0*/  IABS R21, R17 ;  /* 0x0000001100157213 */ /* 0x000fe20000000000 */
[----:B-1----:R-:W-:-:S02]  /*efc0*/  IMAD.MOV.U32 R2, RZ, RZ, R13 ;  /* 0x000000ffff027224 */ /* 0x002fc400078e000d */
[----:B------:R-:W-:Y:S02]  /*efd0*/  IMAD.MOV R13, RZ, RZ, -R5 ;  /* 0x000000ffff0d7224 */ /* 0x000fe400078e0a05 */
[----:B------:R-:W-:-:S04]  /*efe0*/  IMAD.HI.U32 R5, R4, R10, RZ ;  /* 0x0000000a04057227 */ /* 0x000fc800078e00ff */
[C---:B------:R-:W-:Y:S02]  /*eff0*/  IMAD R19, R3.reuse, R13, R19 ;  /* 0x0000000d03137224 */ /* 0x040fe400078e0213 */
[----:B------:R-:W-:Y:S02]  /*f000*/  IMAD.MOV R5, RZ, RZ, -R5 ;  /* 0x000000ffff057224 */ /* 0x000fe400078e0a05 */
[----:B------:R-:W-:Y:S01]  /*f010*/  @!P5 IMAD.MOV R2, RZ, RZ, -R2 ;  /* 0x000000ffff02d224 */ /* 0x000fe200078e0a02 */
[C---:B------:R-:W-:Y:S01]  /*f020*/  ISETP.GT.U32.AND P3, PT, R3.reuse, R19, PT ;  /* 0x000000130300720c */ /* 0x040fe20003f64070 */
[----:B------:R-:W-:Y:S01]  /*f030*/  IMAD R10, R3, R5, R10 ;  /* 0x00000005030a7224 */ /* 0x000fe200078e020a */
[----:B------:R-:W-:Y:S01]  /*f040*/  ISETP.GE.AND P5, PT, R12, RZ, PT ;  /* 0x000000ff0c00720c */ /* 0x000fe20003fa6270 */
[----:B------:R-:W-:Y:S01]  /*f050*/  IMAD.HI.U32 R13, R4, R16, RZ ;  /* 0x00000010040d7227 */ /* 0x000fe200078e00ff */
[----:B------:R1:W-:Y:S03]  /*f060*/  STL [R1+0x5c0], R2 ;  /* 0x0005c00201007387 */ /* 0x0003e60000100800 */
[----:B------:R-:W-:-:S02]  /*f070*/  VIADD R12, R0, 0xe8 ;  /* 0x000000e8000c7836 */ /* 0x000fc40000000000 */
[----:B------:R-:W-:Y:S01]  /*f080*/  @!P2 IMAD.IADD R20, R20, 0x1, -R3 ;  /* 0x000000011414a824 */ /* 0x000fe200078e0a03 */
[----:B------:R-:W-:Y:S01]  /*f090*/  ISETP.GT.U32.AND P2, PT, R3, R10, PT ;  /* 0x0000000a0300720c */ /* 0x000fe20003f44070 */
[----:B------:R-:W-:Y:S01]  /*f0a0*/  IMAD.MOV R13, RZ, RZ, -R13 ;  /* 0x000000ffff0d7224 */ /* 0x000fe200078e0a0d */
[----:B------:R-:W-:Y:S01]  /*f0b0*/  IABS R14, R12 ;  /* 0x0000000c000e7213 */ /* 0x000fe20000000000 */
[----:B------:R-:W-:Y:S02]  /*f0c0*/  @!P3 IMAD.IADD R19, R19, 0x1, -R3 ;  /* 0x000000011313b824 */ /* 0x000fe400078e0a03 */
[----:B-1----:R-:W-:Y:S02]  /*f0d0*/  IMAD.MOV.U32 R2, RZ, RZ, R18 ;  /* 0x000000ffff027224 */ /* 0x002fe400078e0012 */
[C---:B------:R-:W-:Y:S02]  /*f0e0*/  IMAD R16, R3.reuse, R13, R16 ;  /* 0x0000000d03107224 */ /* 0x040fe400078e0210 */
[----:B------:R-:W-:Y:S01]  /*f0f0*/  @!P4 IMAD.MOV R2, RZ, RZ, -R2 ;  /* 0x000000ffff02c224 */ /* 0x000fe200078e0a02 */
[C---:B------:R-:W-:Y:S01]  /*f100*/  ISETP.GT.U32.AND P4, PT, R3.reuse, R19, PT ;  /* 0x000000130300720c */ /* 0x040fe20003f84070 */
[----:B------:R-:W-:Y:S01]  /*f110*/  IMAD.MOV.U32 R18, RZ, RZ, R21 ;  /* 0x000000ffff127224 */ /* 0x000fe200078e0015 */
[----:B------:R-:W-:Y:S01]  /*f120*/  ISETP.GT.U32.AND P3, PT, R3, R16, PT ;  /* 0x000000100300720c */ /* 0x000fe20003f64070 */
[----:B------:R-:W-:Y:S01]  /*f130*/  IMAD.HI.U32 R21, R4, R14, RZ ;  /* 0x0000000e04157227 */ /* 0x000fe200078e00ff */
[----:B------:R1:W-:Y:S03]  /*f140*/  STL [R1+0x598], R2 ;  /* 0x0005980201007387 */ /* 0x0003e60000100800 */
[----:B------:R-:W-:-:S02]  /*f150*/  IMAD.MOV R21, RZ, RZ, -R21 ;  /* 0x000000ffff157224 */ /* 0x000fc400078e0a15 */
[--C-:B------:R-:W-:Y:S02]  /*f160*/  @!P2 IMAD.IADD R10, R10, 0x1, -R3.reuse ;  /* 0x000000010a0aa824 */ /* 0x100fe400078e0a03 */
[C---:B------:R-:W-:Y:S02]  /*f170*/  IMAD R14, R3.reuse, R21, R14 ;  /* 0x00000015030e7224 */ /* 0x040fe400078e020e */
[----:B------:R-:W-:Y:S01]  /*f180*/  VIADD R5, R0, 0xe6 ;  /* 0x000000e600057836 */ /* 0x000fe20000000000 */
[----:B------:R-:W-:Y:S01]  /*f190*/  ISETP.GT.U32.AND P2, PT, R3, R10, PT ;  /* 0x0000000a0300720c */ /* 0x000fe20003f44070 */
[----:B-1----:R-:W-:Y:S02]  /*f1a0*/  IMAD.MOV.U32 R2, RZ, RZ, R20 ;  /* 0x000000ffff027224 */ /* 0x002fe400078e0014 */
[--C-:B------:R-:W-:Y:S01]  /*f1b0*/  @!P4 IMAD.IADD R19, R19, 0x1, -R3.reuse ;  /* 0x000000011313c824 */ /* 0x100fe200078e0a03 */
[----:B------:R-:W-:Y:S01]  /*f1c0*/  ISETP.GT.U32.AND P4, PT, R3, R14, PT ;  /* 0x0000000e0300720c */ /* 0x000fe20003f84070 */
[----:B------:R-:W-:Y:S01]  /*f1d0*/  @!P6 IMAD.MOV R2, RZ, RZ, -R2 ;  /* 0x000000ffff02e224 */ /* 0x000fe200078e0a02 */
[----:B------:R-:W-:Y:S01]  /*f1e0*/  IABS R13, R5 ;  /* 0x00000005000d7213 */ /* 0x000fe20000000000 */
[----:B------:R-:W-:Y:S01]  /*f1f0*/  @!P3 IMAD.IADD R16, R16, 0x1, -R3 ;  /* 0x000000011010b824 */ /* 0x000fe200078e0a03 */
[----:B------:R-:W-:Y:S01]  /*f200*/  ISETP.GE.AND P6, PT, R11, RZ, PT ;  /* 0x000000ff0b00720c */ /* 0x000fe20003fc6270 */
[C---:B------:R-:W-:Y:S01]  /*f210*/  IMAD.HI.U32 R20, R4.reuse, R18, RZ ;  /* 0x0000001204147227 */ /* 0x040fe200078e00ff */
[----:B------:R1:W-:Y:S02]  /*f220*/  STL [R1+0x5bc], R2 ;  /* 0x0005bc0201007387 */ /* 0x0003e40000100800 */
[----:B------:R-:W-:Y:S01]  /*f230*/  ISETP.GT.U32.AND P3, PT, R3, R16, PT ;  /* 0x000000100300720c */ /* 0x000fe20003f64070 */
[----:B------:R-:W-:-:S04]  /*f240*/  IMAD.HI.U32 R11, R4, R13, RZ ;  /* 0x0000000d040b7227 */ /* 0x000fc800078e00ff */
[----:B------:R-:W-:Y:S02]  /*f250*/  IMAD.MOV R20, RZ, RZ, -R20 ;  /* 0x000000ffff147224 */ /* 0x000fe400078e0a14 */
[----:B------:R-:W-:Y:S02]  /*f260*/  @!P2 IMAD.IADD R10, R10, 0x1, -R3 ;  /* 0x000000010a0aa824 */ /* 0x000fe400078e0a03 */
[----:B-1----:R-:W-:Y:S02]  /*f270*/  IMAD.MOV.U32 R2, RZ, RZ, R19 ;  /* 0x000000ffff027224 */ /* 0x002fe400078e0013 */
[----:B------:R-:W-:Y:S02]  /*f280*/  IMAD.MOV R19, RZ, RZ, -R11 ;  /* 0x000000ffff137224 */ /* 0x000fe400078e0a0b */
[----:B------:R-:W-:Y:S01]  /*f290*/  @!P0 IMAD.MOV R2, RZ, RZ, -R2 ;  /* 0x000000ffff028224 */ /* 0x000fe200078e0a02 */
[----:B------:R-:W-:Y:S01]  /*f2a0*/  ISETP.GE.AND P0, PT, R12, RZ, PT ;  /* 0x000000ff0c00720c */ /* 0x000fe20003f06270 */
[----:B------:R-:W-:-:S02]  /*f2b0*/  IMAD R18, R3, R20, R18 ;  /* 0x0000001403127224 */ /* 0x000fc400078e0212 */
[----:B------:R-:W-:Y:S01]  /*f2c0*/  VIADD R11, R0, 0xe5 ;  /* 0x000000e5000b7836 */ /* 0x000fe20000000000 */
[----:B------:R1:W-:Y:S01]  /*f2d0*/  STL [R1+0x59c], R2 ;  /* 0x00059c0201007387 */ /* 0x0003e20000100800 */
[----:B------:R-:W-:Y:S01]  /*f2e0*/  @!P4 IMAD.IADD R14, R14, 0x1, -R3 ;  /* 0x000000010e0ec824 */ /* 0x000fe200078e0a03 */
[C---:B------:R-:W-:Y:S01]  /*f2f0*/  ISETP.GT.U32.AND P2, PT, R3.reuse, R18, PT ;  /* 0x000000120300720c */ /* 0x040fe20003f44070 */
[C---:B------:R-:W-:Y:S01]  /*f300*/  IMAD R13, R3.reuse, R19, R13 ;  /* 0x00000013030d7224 */ /* 0x040fe200078e020d */
[----:B------:R-:W-:Y:S01]  /*f310*/  IABS R19, R11 ;  /* 0x0000000b00137213 */ /* 0x000fe20000000000 */
[----:B------:R-:W-:Y:S01]  /*f320*/  @!P3 IMAD.IADD R16, R16, 0x1, -R3 ;  /* 0x000000011010b824 */ /* 0x000fe200078e0a03 */
[C---:B------:R-:W-:Y:S01]  /*f330*/  ISETP.GT.U32.AND P4, PT, R3.reuse, R14, PT ;  /* 0x0000000e0300720c */ /* 0x040fe20003f84070 */
[C---:B------:R-:W-:Y:S01]  /*f340*/  VIADD R12, R0.reuse, 0xe4 ;  /* 0x000000e4000c7836 */ /* 0x040fe20000000000 */
[----:B------:R-:W-:Y:S01]  /*f350*/  ISETP.GT.U32.AND P3, PT, R3, R13, PT ;  /* 0x0000000d0300720c */ /* 0x000fe20003f64070 */
[----:B------:R-:W-:-:S02]  /*f360*/  VIADD R21, R0, 0xde ;  /* 0x000000de00157836 */ /* 0x000fc40000000000 */
[----:B-1----:R-:W-:Y:S02]  /*f370*/  IMAD.MOV.U32 R2, RZ, RZ, R10 ;  /* 0x000000ffff027224 */ /* 0x002fe400078e000a */
[----:B------:R-:W-:Y:S02]  /*f380*/  IMAD.MOV.U32 R10, RZ, RZ, R19 ;  /* 0x000000ffff0a7224 */ /* 0x000fe400078e0013 */
[----:B------:R-:W-:Y:S01]  /*f390*/  @!P5 IMAD.MOV R2, RZ, RZ, -R2 ;  /* 0x000000ffff02d224 */ /* 0x000fe200078e0a02 */
[----:B------:R-:W-:Y:S01]  /*f3a0*/  ISETP.GE.AND P5, PT, R17, RZ, PT ;  /* 0x000000ff1100720c */ /* 0x000fe20003fa6270 */
[--C-:B------:R-:W-:Y:S01]  /*f3b0*/  @!P2 IMAD.IADD R18, R18, 0x1, -R3.reuse ;  /* 0x000000011212a824 */ /* 0x100fe200078e0a03 */
[----:B------:R-:W-:Y:S01]  /*f3c0*/  IABS R17, R12 ;  /* 0x0000000c00117213 */ /* 0x000fe20000000000 */
[--C-:B------:R-:W-:Y:S01]  /*f3d0*/  @!P4 IMAD.IADD R14, R14, 0x1, -R3.reuse ;  /* 0x000000010e0ec824 */ /* 0x100fe200078e0a03 */
[----:B------:R1:W-:Y:S01]  /*f3e0*/  STL [R1+0x5a0], R2 ;  /* 0x0005a00201007387 */ /* 0x0003e20000100800 */
[----:B------:R-:W-:Y:S01]  /*f3f0*/  @!P3 IMAD.IADD R13, R13, 0x1, -R3 ;  /* 0x000000010d0db824 */ /* 0x000fe200078e0a03 */
[----:B------:R-:W-:Y:S01]  /*f400*/  ISETP.GE.AND P2, PT, R5, RZ, PT ;  /* 0x000000ff0500720c */ /* 0x000fe20003f46270 */
[----:B------:R-:W-:Y:S01]  /*f410*/  IMAD.MOV.U32 R5, RZ, RZ, R17 ;  /* 0x000000ffff057224 */ /* 0x000fe200078e0011 */
[----:B------:R-:W-:Y:S01]  /*f420*/  ISETP.GE.AND P4, PT, R11, RZ, PT ;  /* 0x000000ff0b00720c */ /* 0x000fe20003f86270 */
[----:B------:R-:W-:Y:S01]  /*f430*/  VIADD R17, R0, 0xe2 ;  /* 0x000000e200117836 */ /* 0x000fe20000000000 */
[----:B------:R-:W-:Y:S01]  /*f440*/  ISETP.GT.U32.AND P3, PT, R3, R13, PT ;  /* 0x0000000d0300720c */ /* 0x000fe20003f64070 */
[----:B------:R-:W-:-:S03]  /*f450*/  IMAD.HI.U32 R11, R4, R5, RZ ;  /* 0x00000005040b7227 */ /* 0x000fc600078e00ff */
[----:B------:R-:W-:Y:S01]  /*f460*/  IABS R26, R17 ;  /* 0x00000011001a7213 */ /* 0x000fe20000000000 */
[----:B-1----:R-:W-:Y:S02]  /*f470*/  IMAD.MOV.U32 R2, RZ, RZ, R16 ;  /* 0x000000ffff027224 */ /* 0x002fe400078e0010 */
[----:B------:R-:W-:-:S04]  /*f480*/  IMAD.HI.U32 R16, R4, R10, RZ ;  /* 0x0000000a04107227 */ /* 0x000fc800078e00ff */
[----:B------:R-:W-:Y:S01]  /*f490*/  @!P6 IMAD.MOV R2, RZ, RZ, -R2 ;  /* 0x000000ffff02e224 */ /* 0x000fe200078e0a02 */
[C---:B------:R-:W-:Y:S01]  /*f4a0*/  ISETP.GT.U32.AND P6, PT, R3.reuse, R18, PT ;  /* 0x000000120300720c */ /* 0x040fe20003fc4070 */
[----:B------:R-:W-:Y:S02]  /*f4b0*/  IMAD.MOV R16, RZ, RZ, -R16 ;  /* 0x000000ffff107224 */ /* 0x000fe400078e0a10 */
[----:B------:R-:W-:Y:S01]  /*f4c0*/  IMAD.MOV R11, RZ, RZ, -R11 ;  /* 0x000000ffff0b7224 */ /* 0x000fe200078e0a0b */
[----:B------:R1:W-:Y:S01]  /*f4d0*/  STL [R1+0x5b4], R2 ;  /* 0x0005b40201007387 */ /* 0x0003e20000100800 */
[C---:B------:R-:W-:Y:S02]  /*f4e0*/  IMAD R10, R3.reuse, R16, R10 ;  /* 0x00000010030a7224 */ /* 0x040fe400078e020a */
[----:B------:R-:W-:Y:S02]  /*f4f0*/  IMAD R5, R3, R11, R5 ;  /* 0x0000000b03057224 */ /* 0x000fe400078e0205 */
[----:B------:R-:W-:-:S02]  /*f500*/  @!P3 IMAD.IADD R13, R13, 0x1, -R3 ;  /* 0x000000010d0db824 */ /* 0x000fc400078e0a03 */
[----:B------:R-:W-:Y:S01]  /*f510*/  VIADD R20, R0, 0xdc ;  /* 0x000000dc00147836 */ /* 0x000fe20000000000 */
[C---:B------:R-:W-:Y:S01]  /*f520*/  ISETP.GT.U32.AND P3, PT, R3.reuse, R5, PT ;  /* 0x000000050300720c */ /* 0x040fe20003f64070 */
[--C-:B------:R-:W-:Y:S01]  /*f530*/  @!P6 IMAD.IADD R18, R18, 0x1, -R3.reuse ;  /* 0x000000011212e824 */ /* 0x100fe200078e0a03 */
[----:B------:R-:W-:Y:S01]  /*f540*/  ISETP.GE.AND P6, PT, R12, RZ, PT ;  /* 0x000000ff0c00720c */ /* 0x000fe20003fc6270 */
[----:B-1----:R-:W-:Y:S01]  /*f550*/  IMAD.MOV.U32 R2, RZ, RZ, R14 ;  /* 0x000000ffff027224 */ /* 0x002fe200078e000e */
[----:B------:R-:W-:Y:S01]  /*f560*/  IABS R23, R20 ;  /* 0x0000001400177213 */ /* 0x000fe20000000000 */
[C---:B------:R-:W-:Y:S02]  /*f570*/  VIADD R14, R0.reuse, 0xe3 ;  /* 0x000000e3000e7836 */ /* 0x040fe40000000000 */
[----:B------:R-:W-:Y:S01]  /*f580*/  @!P0 IMAD.MOV R2, RZ, RZ, -R2 ;  /* 0x000000ffff028224 */ /* 0x000fe200078e0a02 */
[----:B------:R-:W-:Y:S01]  /*f590*/  ISETP.GT.U32.AND P0, PT, R3, R10, PT ;  /* 0x0000000a0300720c */ /* 0x000fe20003f04070 */
[C---:B------:R-:W-:Y:S01]  /*f5a0*/  VIADD R12, R0.reuse, 0xe1 ;  /* 0x000000e1000c7836 */ /* 0x040fe20000000000 */
[----:B------:R-:W-:Y:S01]  /*f5b0*/  IABS R16, R14 ;  /* 0x0000000e00107213 */ /* 0x000fe20000000000 */
[C---:B------:R-:W-:Y:S01]  /*f5c0*/  VIADD R24, R0.reuse, 0xdd ;  /* 0x000000dd00187836 */ /* 0x040fe20000000000 */
[----:B------:R1:W-:Y:S01]  /*f5d0*/  STL [R1+0x5b8], R2 ;  /* 0x0005b80201007387 */ /* 0x0003e20000100800 */
[----:B------:R-:W-:Y:S01]  /*f5e0*/  @!P3 IMAD.IADD R5, R5, 0x1, -R3 ;  /* 0x000000010505b824 */ /* 0x000fe200078e0a03 */
[----:B------:R-:W-:Y:S01]  /*f5f0*/  IABS R11, R12 ;  /* 0x0000000c000b7213 */ /* 0x000fe20000000000 */
[----:B------:R-:W-:-:S03]  /*f600*/  VIADD R22, R0, 0xda ;  /* 0x000000da00167836 */ /* 0x000fc60000000000 */
[----:B------:R-:W-:-:S03]  /*f610*/  ISETP.GT.U32.AND P3, PT, R3, R5, PT ;  /* 0x000000050300720c */ /* 0x000fc60003f64070 */
[----:B------:R-:W-:Y:S01]  /*f620*/  @!P0 IMAD.IADD R10, R10, 0x1, -R3 ;  /* 0x000000010a0a8824 */ /* 0x000fe200078e0a03 */
[----:B------:R-:W-:Y:S01]  /*f630*/  ISETP.GE.AND P0, PT, R14, RZ, PT ;  /* 0x000000ff0e00720c */ /* 0x000fe20003f06270 */
[----:B-1----:R-:W-:Y:S02]  /*f640*/  IMAD.MOV.U32 R2, RZ, RZ, R18 ;  /* 0x000000ffff027224 */ /* 0x002fe400078e0012 */
[----:B------:R-:W-:-:S04]  /*f650*/  IMAD.HI.U32 R18, R4, R16, RZ ;  /* 0x0000001004127227 */ /* 0x000fc800078e00ff */
[----:B------:R-:W-:Y:S01]  /*f660*/  @!P5 IMAD.MOV R2, RZ, RZ, -R2 ;  /* 0x000000ffff02d224 */ /* 0x000fe200078e0a02 */
[----:B------:R-:W-:Y:S01]  /*f670*/  ISETP.GT.U32.AND P5, PT, R3, R10, PT ;  /* 0x0000000a0300720c */ /* 0x000fe20003fa4070 */
[----:B------:R-:W-:-:S03]  /*f680*/  IMAD.HI.U32 R14, R4, R26, RZ ;  /* 0x0000001a040e7227 */ /* 0x000fc600078e00ff */
[----:B------:R1:W-:Y:S01]  /*f690*/  STL [R1+0x5ac], R2 ;  /* 0x0005ac0201007387 */ /* 0x0003e20000100800 */
[----:B------:R-:W-:Y:S02]  /*f6a0*/  IMAD.MOV R14, RZ, RZ, -R14 ;  /* 0x000000ffff0e7224 */ /* 0x000fe400078e0a0e */
[----:B------:R-:W-:Y:S02]  /*f6b0*/  @!P3 IMAD.IADD R5, R5, 0x1, -R3 ;  /* 0x000000010505b824 */ /* 0x000fe400078e0a03 */
[----:B------:R-:W-:Y:S01]  /*f6c0*/  IMAD R26, R3, R14, R26 ;  /* 0x0000000e031a7224 */ /* 0x000fe200078e021a */
[----:B------:R-:W-:-:S03]  /*f6d0*/  IABS R14, R25 ;  /* 0x00000019000e7213 */ /* 0x000fc60000000000 */
[----:B------:R-:W-:Y:S01]  /*f6e0*/  @!P5 IMAD.IADD R10, R10, 0x1, -R3 ;  /* 0x000000010a0ad824 */ /* 0x000fe200078e0a03 */
[----:B------:R-:W-:Y:S01]  /*f6f0*/  ISETP.GE.AND P5, PT, R12, RZ, PT ;  /* 0x000000ff0c00720c */ /* 0x000fe20003fa6270 */
[----:B-1----:R-:W-:Y:S02]  /*f700*/  IMAD.MOV.U32 R2, RZ, RZ, R13 ;  /* 0x000000ffff027224 */ /* 0x002fe400078e000d */
[----:B------:R-:W-:-:S04]  /*f710*/  IMAD.HI.U32 R13, R4, R11, RZ ;  /* 0x0000000b040d7227 */ /* 0x000fc800078e00ff */
[----:B------:R-:W-:Y:S01]  /*f720*/  @!P2 IMAD.MOV R2, RZ, RZ, -R2 ;  /* 0x000000ffff02a224 */ /* 0x000fe200078e0a02 */
[----:B------:R-:W-:Y:S01]  /*f730*/  ISETP.GE.AND P2, PT, R17, RZ, PT ;  /* 0x000000ff1100720c */ /* 0x000fe20003f46270 */
[----:B------:R-:W-:Y:S02]  /*f740*/  IMAD.MOV R17, RZ, RZ, -R18 ;  /* 0x000000ffff117224 */ /* 0x000fe400078e0a12 */
[----:B------:R-:W-:Y:S01]  /*f750*/  IMAD.MOV R13, RZ, RZ, -R13 ;  /* 0x000000ffff0d7224 */ /* 0x000fe200078e0a0d */
[----:B------:R1:W-:Y:S01]  /*f760*/  STL [R1+0x5b0], R2 ;  /* 0x0005b00201007387 */ /* 0x0003e20000100800 */
[C---:B------:R-:W-:Y:S01]  /*f770*/  IMAD R12, R3.reuse, R17, R16 ;  /* 0x00000011030c7224 */ /* 0x040fe200078e0210 */
[----:B------:R-:W-:Y:S01]  /*f780*/  IABS R16, R21 ;  /* 0x0000001500107213 */ /* 0x000fe20000000000 */
[----:B------:R-:W-:Y:S01]  /*f790*/  IMAD R11, R3, R13, R11 ;  /* 0x0000000d030b7224 */ /* 0x000fe200078e020b */
[----:B------:R-:W-:Y:S01]  /*f7a0*/  IABS R17, R24 ;  /* 0x0000001800117213 */ /* 0x000fe20000000000 */
[----:B------:R-:W-:-:S04]  /*f7b0*/  IMAD.HI.U32 R19, R4, R14, RZ ;  /* 0x0000000e04137227 */ /* 0x000fc800078e00ff */
[----:B------:R-:W-:-:S04]  /*f7c0*/  IMAD.HI.U32 R18, R4, R16, RZ ;  /* 0x0000001004127227 */ /* 0x000fc800078e00ff */
[----:B-1----:R-:W-:Y:S02]  /*f7d0*/  IMAD.MOV.U32 R2, RZ, RZ, R10 ;  /* 0x000000ffff027224 */ /* 0x002fe400078e000a */
[----:B------:R-:W-:Y:S02]  /*f7e0*/  VIADD R10, R0, 0xe0 ;  /* 0x000000e0000a7836 */ /* 0x000fe40000000000 */
[----:B------:R-:W-:Y:S01]  /*f7f0*/  @!P4 IMAD.MOV R2, RZ, RZ, -R2 ;  /* 0x000000ffff02c224 */ /* 0x000fe200078e0a02 */
[----:B------:R-:W-:Y:S01]  /*f800*/  ISETP.GT.U32.AND P4, PT, R3, R12, PT ;  /* 0x0000000c0300720c */ /* 0x000fe20003f84070 */
[----:B------:R-:W-:Y:S01]  /*f810*/  IMAD.MOV R19, RZ, RZ, -R19 ;  /* 0x000000ffff137224 */ /* 0x000fe200078e0a13 */
[----:B------:R-:W-:Y:S01]  /*f820*/  ISETP.GE.AND P3, PT, R10, RZ, PT ;  /* 0x000000ff0a00720c */ /* 0x000fe20003f66270 */
[----:B------:R-:W-:Y:S01]  /*f830*/  IMAD.HI.U32 R13, R4, R17, RZ ;  /* 0x00000011040d7227 */ /* 0x000fe200078e00ff */
[----:B------:R1:W-:Y:S01]  /*f840*/  STL [R1+0x5a8], R2 ;  /* 0x0005a80201007387 */ /* 0x0003e20000100800 */
[----:B------:R-:W-:-:S02]  /*f850*/  IABS R10, R10 ;  /* 0x0000000a000a7213 */ /* 0x000fc40000000000 */
[----:B------:R-:W-:Y:S02]  /*f860*/  IMAD.MOV R18, RZ, RZ, -R18 ;  /* 0x000000ffff127224 */ /* 0x000fe400078e0a12 */
[C---:B------:R-:W-:Y:S02]  /*f870*/  IMAD R14, R3.reuse, R19, R14 ;  /* 0x00000013030e7224 */ /* 0x040fe400078e020e */
[----:B------:R-:W-:Y:S02]  /*f880*/  IMAD.MOV R13, RZ, RZ, -R13 ;  /* 0x000000ffff0d7224 */ /* 0x000fe400078e0a0d */
[----:B------:R-:W-:Y:S02]  /*f890*/  @!P4 IMAD.IADD R12, R12, 0x1, -R3 ;  /* 0x000000010c0cc824 */ /* 0x000fe400078e0a03 */
[----:B-1----:R-:W-:Y:S02]  /*f8a0*/  IMAD.MOV.U32 R2, RZ, RZ, R5 ;  /* 0x000000ffff027224 */ /* 0x002fe400078e0005 */
[----:B------:R-:W-:Y:S01]  /*f8b0*/  IMAD.HI.U32 R5, R4, R10, RZ ;  /* 0x0000000a04057227 */ /* 0x000fe200078e00ff */
[----:B------:R-:W-:-:S03]  /*f8c0*/  ISETP.GT.U32.AND P4, PT, R3, R12, PT ;  /* 0x0000000c0300720c */ /* 0x000fc60003f84070 */
[----:B------:R-:W-:Y:S01]  /*f8d0*/  @!P6 IMAD.MOV R2, RZ, RZ, -R2 ;  /* 0x000000ffff02e224 */ /* 0x000fe200078e0a02 */
[C---:B------:R-:W-:Y:S01]  /*f8e0*/  ISETP.GT.U32.AND P6, PT, R3.reuse, R26, PT ;  /* 0x0000001a0300720c */ /* 0x040fe20003fc4070 */
[----:B------:R-:W-:Y:S02]  /*f8f0*/  IMAD.MOV R5, RZ, RZ, -R5 ;  /* 0x000000ffff057224 */ /* 0x000fe400078e0a05 */
[C---:B------:R-:W-:Y:S01]  /*f900*/  IMAD R16, R3.reuse, R18, R16 ;  /* 0x0000001203107224 */ /* 0x040fe200078e0210 */
[----:B------:R1:W-:Y:S01]  /*f910*/  STL [R1+0x5a4], R2 ;  /* 0x0005a40201007387 */ /* 0x0003e20000100800 */
[----:B------:R-:W-:Y:S02]  /*f920*/  IMAD R10, R3, R5, R10 ;  /* 0x00000005030a7224 */ /* 0x000fe400078e020a */
[----:B------:R-:W-:-:S04]  /*f930*/  IMAD.HI.U32 R5, R4, R23, RZ ;  /* 0x0000001704057227 */ /* 0x000fc800078e00ff */
[--C-:B------:R-:W-:Y:S01]  /*f940*/  @!P4 IMAD.IADD R12, R12, 0x1, -R3.reuse ;  /* 0x000000010c0cc824 */ /* 0x100fe200078e0a03 */
[C---:B------:R-:W-:Y:S01]  /*f950*/  ISETP.GT.U32.AND P4, PT, R3.reuse, R11, PT ;  /* 0x0000000b0300720c */ /* 0x040fe20003f84070 */
[----:B------:R-:W-:Y:S02]  /*f960*/  @!P6 IMAD.IADD R26, R26, 0x1, -R3 ;  /* 0x000000011a1ae824 */ /* 0x000fe400078e0a03 */
[----:B------:R-:W-:Y:S02]  /*f970*/  IMAD.MOV R5, RZ, RZ, -R5 ;  /* 0x000000ffff057224 */ /* 0x000fe400078e0a05 */
[----:B------:R-:W-:Y:S01]  /*f980*/  IMAD.MOV.U32 R9, RZ, RZ, R12 ;  /* 0x000000ffff097224 */ /* 0x000fe200078e000c */
[C---:B------:R-:W-:Y:S01]  /*f990*/  ISETP.GT.U32.AND P6, PT, R3.reuse, R26, PT ;  /* 0x0000001a0300720c */ /* 0x040fe20003fc4070 */
[C---:B------:R-:W-:Y:S02]  /*f9a0*/  IMAD R23, R3.reuse, R5, R23 ;  /* 0x0000000503177224 */ /* 0x040fe400078e0217 */
[----:B------:R-:W-:Y:S01]  /*f9b0*/  @!P0 IMAD.MOV R9, RZ, RZ, -R9 ;  /* 0x000000ffff098224 */ /* 0x000fe200078e0a09 */
[C---:B------:R-:W-:Y:S01]  /*f9c0*/  ISETP.GT.U32.AND P0, PT, R3.reuse, R14, PT ;  /* 0x0000000e0300720c */ /* 0x040fe20003f04070 */
[----:B------:R-:W-:Y:S01]  /*f9d0*/  IMAD R17, R3, R13, R17 ;  /* 0x0000000d03117224 */ /* 0x000fe200078e0211 */
[----:B------:R-:W-:Y:S01]  /*f9e0*/  IABS R13, R22 ;  /* 0x00000016000d7213 */ /* 0x000fe20000000000 */
[----:B------:R-:W-:Y:S01]  /*f9f0*/  @!P4 IMAD.IADD R11, R11, 0x1, -R3 ;  /* 0x000000010b0bc824 */ /* 0x000fe200078e0a03 */
[----:B------:R-:W-:Y:S01]  /*fa00*/  STL [R1+0x588], R9 ;  /* 0x0005880901007387 */ /* 0x000fe20000100800 */
[----:B------:R-:W-:-:S02]  /*fa10*/  VIADD R19, R0, 0xd9 ;  /* 0x000000d900137836 */ /* 0x000fc40000000000 */
[----:B------:R-:W-:Y:S01]  /*fa20*/  VIADD R18, R0, 0xdb ;  /* 0x000000db00127836 */ /* 0x000fe20000000000 */
[C---:B------:R-:W-:Y:S01]  /*fa30*/  ISETP.GT.U32.AND P4, PT, R3.reuse, R11, PT ;  /* 0x0000000b0300720c */ /* 0x040fe20003f84070 */
[--C-:B------:R-:W-:Y:S01]  /*fa40*/  @!P6 IMAD.IADD R26, R26, 0x1, -R3.reuse ;  /* 0x000000011a1ae824 */ /* 0x100fe200078e0a03 */
[----:B------:R-:W-:Y:S01]  /*fa50*/  ISETP.GT.U32.AND P6, PT, R3, R10, PT ;  /* 0x0000000a0300720c */ /* 0x000fe20003fc4070 */
[----:B------:R-:W-:Y:S01]  /*fa60*/  IMAD.HI.U32 R28, R4, R13, RZ ;  /* 0x0000000d041c7227 */ /* 0x000fe200078e00ff */
[----:B------:R-:W-:Y:S02]  /*fa70*/  IABS R27, R19 ;  /* 0x00000013001b7213 */ /* 0x000fe40000000000 */
[----:B------:R-:W-:Y:S01]  /*fa80*/  IABS R5, R18 ;  /* 0x0000001200057213 */ /* 0x000fe20000000000 */
[----:B-1----:R-:W-:Y:S02]  /*fa90*/  IMAD.MOV.U32 R2, RZ, RZ, R26 ;  /* 0x000000ffff027224 */ /* 0x002fe400078e001a */
[----:B------:R-:W-:-:S02]  /*faa0*/  @!P0 IMAD.IADD R14, R14, 0x1, -R3 ;  /* 0x000000010e0e8824 */ /* 0x000fc400078e0a03 */
[----:B------:R-:W-:Y:S01]  /*fab0*/  @!P2 IMAD.MOV R2, RZ, RZ, -R2 ;  /* 0x000000ffff02a224 */ /* 0x000fe200078e0a02 */
[----:B------:R-:W-:Y:S01]  /*fac0*/  ISETP.GT.U32.AND P2, PT, R3, R16, PT ;  /* 0x000000100300720c */ /* 0x000fe20003f44070 */
[--C-:B------:R-:W-:Y:S01]  /*fad0*/  @!P4 IMAD.IADD R11, R11, 0x1, -R3.reuse ;  /* 0x000000010b0bc824 */ /* 0x100fe200078e0a03 */
[C---:B------:R-:W-:Y:S01]  /*fae0*/  ISETP.GT.U32.AND P4, PT, R3.reuse, R17, PT ;  /* 0x000000110300720c */ /* 0x040fe20003f84070 */
[----:B------:R-:W-:Y:S01]  /*faf0*/  @!P6 IMAD.IADD R10, R10, 0x1, -R3 ;  /* 0x000000010a0ae824 */ /* 0x000fe200078e0a03 */
[C---:B------:R-:W-:Y:S01]  /*fb00*/  ISETP.GT.U32.AND P6, PT, R3.reuse, R23, PT ;  /* 0x000000170300720c */ /* 0x040fe20003fc4070 */
[----:B------:R-:W-:Y:S01]  /*fb10*/  IMAD.MOV.U32 R12, RZ, RZ, R27 ;  /* 0x000000ffff0c7224 */ /* 0x000fe200078e001b */
[----:B------:R1:W-:Y:S01]  /*fb20*/  STL [R1+0x580], R2 ;  /* 0x0005800201007387 */ /* 0x0003e20000100800 */
[----:B------:R-:W-:Y:S01]  /*fb30*/  IMAD.HI.U32 R27, R4, R5, RZ ;  /* 0x00000005041b7227 */ /* 0x000fe200078e00ff */
[----:B------:R-:W-:-:S03]  /*fb40*/  ISETP.GT.U32.AND P0, PT, R3, R10, PT ;  /* 0x0000000a0300720c */ /* 0x000fc60003f04070 */
[----:B------:R-:W-:Y:S02]  /*fb50*/  IMAD.MOV R27, RZ, RZ, -R27 ;  /* 0x000000ffff1b7224 */ /* 0x000fe400078e0a1b */
[--C-:B------:R-:W-:Y:S01]  /*fb60*/  @!P2 IMAD.IADD R16, R16, 0x1, -R3.reuse ;  /* 0x000000011010a824 */ /* 0x100fe200078e0a03 */
[----:B------:R-:W-:Y:S01]  /*fb70*/  ISETP.GT.U32.AND P2, PT, R3, R14, PT ;  /* 0x0000000e0300720c */ /* 0x000fe20003f44070 */
[--C-:B------:R-:W-:Y:S02]  /*fb80*/  @!P4 IMAD.IADD R17, R17, 0x1, -R3.reuse ;  /* 0x000000011111c824 */ /* 0x100fe400078e0a03 */
[----:B------:R-:W-:Y:S01]  /*fb90*/  @!P6 IMAD.IADD R23, R23, 0x1, -R3 ;  /* 0x000000011717e824 */ /* 0x000fe200078e0a03 */
[C---:B------:R-:W-:Y:S01]  /*fba0*/  ISETP.GT.U32.AND P4, PT, R3.reuse, R16, PT ;  /* 0x000000100300720c */ /* 0x040fe20003f84070 */
[----:B-1----:R-:W-:Y:S02]  /*fbb0*/  IMAD.MOV.U32 R2, RZ, RZ, R11 ;  /* 0x000000ffff027224 */ /* 0x002fe400078e000b */
[----:B------:R-:W-:Y:S01]  /*fbc0*/  IMAD.MOV R28, RZ, RZ, -R28 ;  /* 0x000000ffff1c7224 */ /* 0x000fe200078e0a1c */
[C---:B------:R-:W-:Y:S01]  /*fbd0*/  ISETP.GT.U32.AND P6, PT, R3.reuse, R23, PT ;  /* 0x000000170300720c */ /* 0x040fe20003fc4070 */
[----:B------:R-:W-:-:S02]  /*fbe0*/  IMAD R5, R3, R27, R5 ;  /* 0x0000001b03057224 */ /* 0x000fc400078e0205 */
[----:B------:R-:W-:Y:S01]  /*fbf0*/  @!P5 IMAD.MOV R2, RZ, RZ, -R2 ;  /* 0x000000ffff02d224 */ /* 0x000fe200078e0a02 */
[----:B------:R-:W-:Y:S01]  /*fc00*/  ISETP.GT.U32.AND P5, PT, R3, R17, PT ;  /* 0x000000110300720c */ /* 0x000fe20003fa4070 */
[----:B------:R-:W-:-:S03]  /*fc10*/  IMAD.HI.U32 R26, R4, R12, RZ ;  /* 0x0000000c041a7227 */ /* 0x000fc600078e00ff */
[----:B------:R1:W-:Y:S01]  /*fc20*/  STL [R1+0x578], R2 ;  /* 0x0005780201007387 */ /* 0x0003e20000100800 */
[C---:B------:R-:W-:Y:S02]  /*fc30*/  IMAD R13, R3.reuse, R28, R13 ;  /* 0x0000001c030d7224 */ /* 0x040fe400078e020d */
[--C-:B------:R-:W-:Y:S01]  /*fc40*/  @!P0 IMAD.IADD R10, R10, 0x1, -R3.reuse ;  /* 0x000000010a0a8824 */ /* 0x100fe200078e0a03 */
[C---:B------:R-:W-:Y:S01]  /*fc50*/  ISETP.GT.U32.AND P0, PT, R3.reuse, R5, PT ;  /* 0x000000050300720c */ /* 0x040fe20003f04070 */
[----:B------:R-:W-:Y:S02]  /*fc60*/  IMAD.MOV R26, RZ, RZ, -R26 ;  /* 0x000000ffff1a7224 */ /* 0x000fe400078e0a1a */
[--C-:B------:R-:W-:Y:S01]  /*fc70*/  @!P2 IMAD.IADD R14, R14, 0x1, -R3.reuse ;  /* 0x000000010e0ea824 */ /* 0x100fe200078e0a03 */
[----:B------:R-:W-:Y:S01]  /*fc80*/  ISETP.GT.U32.AND P2, PT, R3, R13, PT ;  /* 0x0000000d0300720c */ /* 0x000fe20003f44070 */
[----:B------:R-:W-:Y:S01]  /*fc90*/  @!P4 IMAD.IADD R16, R16, 0x1, -R3 ;  /* 0x000000011010c824 */ /* 0x000fe200078e0a03 */
[----:B------:R-:W-:Y:S01]  /*fca0*/  ISETP.GE.AND P4, PT, R25, RZ, PT ;  /* 0x000000ff1900720c */ /* 0x000fe20003f86270 */
[----:B------:R-:W-:-:S02]  /*fcb0*/  IMAD R12, R3, R26, R12 ;  /* 0x0000001a030c7224 */ /* 0x000fc400078e020c */
[--C-:B------:R-:W-:Y:S01]  /*fcc0*/  @!P6 IMAD.IADD R23, R23, 0x1, -R3.reuse ;  /* 0x000000011717e824 */ /* 0x100fe200078e0a03 */
[----:B------:R-:W-:Y:S01]  /*fcd0*/  ISETP.GE.AND P6, PT, R21, RZ, PT ;  /* 0x000000ff1500720c */ /* 0x000fe20003fc6270 */
[--C-:B------:R-:W-:Y:S01]  /*fce0*/  @!P5 IMAD.IADD R17, R17, 0x1, -R3.reuse ;  /* 0x000000011111d824 */ /* 0x100fe200078e0a03 */
[----:B------:R-:W-:Y:S01]  /*fcf0*/  ISETP.GT.U32.AND P5, PT, R3, R12, PT ;  /* 0x0000000c0300720c */ /* 0x000fe20003fa4070 */
[----:B------:R-:W-:Y:S01]  /*fd00*/  @!P0 IMAD.IADD R5, R5, 0x1, -R3 ;  /* 0x0000000105058824 */ /* 0x000fe200078e0a03 */
[----:B------:R-:W-:Y:S01]  /*fd10*/  ISETP.GE.AND P0, PT, R24, RZ, PT ;  /* 0x000000ff1800720c */ /* 0x000fe20003f06270 */
[----:B------:R-:W-:Y:S02]  /*fd20*/  IMAD.MOV.U32 R28, RZ, RZ, R10 ;  /* 0x000000ffff1c7224 */ /* 0x000fe400078e000a */
[----:B------:R-:W-:Y:S02]  /*fd30*/  VIADD R27, R0, 0xd8 ;  /* 0x000000d8001b7836 */ /* 0x000fe40000000000 */
[----:B------:R-:W-:-:S02]  /*fd40*/  IMAD.MOV.U32 R9, RZ, RZ, R14 ;  /* 0x000000ffff097224 */ /* 0x000fc400078e000e */
[----:B------:R-:W-:Y:S01]  /*fd50*/  @!P2 IMAD.IADD R13, R13, 0x1, -R3 ;  /* 0x000000010d0da824 */ /* 0x000fe200078e0a03 */
[----:B------:R-:W-:Y:S01]  /*fd60*/  ISETP.GE.AND P2, PT, R20, RZ, PT ;  /* 0x000000ff1400720c */ /* 0x000fe20003f46270 */
[----:B-1----:R-:W-:Y:S01]  /*fd70*/  IMAD.MOV.U32 R2, RZ, RZ, R16 ;  /* 0x000000ffff027224 */ /* 0x002fe200078e0010 */
[----:B------:R-:W-:Y:S01]  /*fd80*/  IABS R11, R27 ;  /* 0x0000001b000b7213 */ /* 0x000fe20000000000 */
[----:B------:R-:W-:Y:S01]  /*fd90*/  @!P3 IMAD.MOV R28, RZ, RZ, -R28 ;  /* 0x000000ffff1cb224 */ /* 0x000fe200078e0a1c */
[C---:B------:R-:W-:Y:S01]  /*fda0*/  ISETP.GT.U32.AND P3, PT, R3.reuse, R5, PT ;  /* 0x000000050300720c */ /* 0x040fe20003f64070 */
[----:B------:R-:W-:Y:S01]  /*fdb0*/  @!P4 IMAD.MOV R9, RZ, RZ, -R9 ;  /* 0x000000ffff09c224 */ /* 0x000fe200078e0a09 */
[C---:B------:R-:W-:Y:S01]  /*fdc0*/  ISETP.GT.U32.AND P4, PT, R3.reuse, R13, PT ;  /* 0x0000000d0300720c */ /* 0x040fe20003f84070 */
[----:B------:R-:W-:Y:S01]  /*fdd0*/  @!P6 IMAD.MOV R2, RZ, RZ, -R2 ;  /* 0x000000ffff02e224 */ /* 0x000fe200078e0a02 */
[----:B------:R-:W-:Y:S01]  /*fde0*/  STL [R1+0x574], R28 ;  /* 0x0005741c01007387 */ /* 0x000fe20000100800 */
[----:B------:R-:W-:Y:S01]  /*fdf0*/  @!P5 IMAD.IADD R12, R12, 0x1, -R3 ;  /* 0x000000010c0cd824 */ /* 0x000fe200078e0a03 */
[----:B------:R-:W-:Y:S01]  /*fe00*/  ISETP.GE.AND P6, PT, R18, RZ, PT ;  /* 0x000000ff1200720c */ /* 0x000fe20003fc6270 */
[----:B------:R-:W-:Y:S01]  /*fe10*/  IMAD.HI.U32 R25, R4, R11, RZ ;  /* 0x0000000b04197227 */ /* 0x000fe200078e00ff */
[----:B------:R1:W-:Y:S02]  /*fe20*/  STL [R1+0x564], R9 ;  /* 0x0005640901007387 */ /* 0x0003e40000100800 */
[----:B------:R-:W-:Y:S01]  /*fe30*/  ISETP.GT.U32.AND P5, PT, R3, R12, PT ;  /* 0x0000000c0300720c */ /* 0x000fe20003fa4070 */
[----:B------:R-:W-:Y:S01]  /*fe40*/  VIADD R21, R0, 0xd7 ;  /* 0x000000d700157836 */ /* 0x000fe20000000000 */
[----:B------:R2:W-:Y:S01]  /*fe50*/  STL [R1+0x560], R2 ;  /* 0x0005600201007387 */ /* 0x0005e20000100800 */
[----:B------:R-:W-:-:S02]  /*fe60*/  IMAD.MOV R25, RZ, RZ, -R25 ;  /* 0x000000ffff197224 */ /* 0x000fc400078e0a19 */
[----:B------:R-:W-:Y:S01]  /*fe70*/  @!P3 IMAD.IADD R5, R5, 0x1, -R3 ;  /* 0x000000010505b824 */ /* 0x000fe200078e0a03 */
[----:B------:R-:W-:Y:S01]  /*fe80*/  IABS R24, R21 ;  /* 0x0000001500187213 */ /* 0x000fe20000000000 */
[----:B------:R-:W-:Y:S01]  /*fe90*/  IMAD R11, R3, R25, R11 ;  /* 0x00000019030b7224 */ /* 0x000fe200078e020b */
[----:B------:R-:W-:Y:S01]  /*fea0*/  ISETP.GE.AND P3, PT, R19, RZ, PT ;  /* 0x000000ff1300720c */ /* 0x000fe20003f66270 */
[----:B-1----:R-:W-:Y:S02]  /*feb0*/  IMAD.MOV.U32 R9, RZ, RZ, R17 ;  /* 0x000000ffff097224 */ /* 0x002fe400078e0011 */
[----:B------:R-:W-:-:S04]  /*fec0*/  IMAD.HI.U32 R10, R4, R24, RZ ;  /* 0x00000018040a7227 */ /* 0x000fc800078e00ff */
[----:B--2---:R-:W-:Y:S02]  /*fed0*/  IMAD.MOV.U32 R2, RZ, RZ, R23 ;  /* 0x000000ffff027224 */ /* 0x004fe400078e0017 */
[----:B------:R-:W-:Y:S01]  /*fee0*/  @!P0 IMAD.MOV R9, RZ, RZ, -R9 ;  /* 0x000000ffff098224 */ /* 0x000fe200078e0a09 */
[----:B------:R-:W-:Y:S01]  /*fef0*/  ISETP.GT.U32.AND P0, PT, R3, R11, PT ;  /* 0x0000000b0300720c */ /* 0x000fe20003f04070 */
[----:B------:R-:W-:Y:S01]  /*ff00*/  @!P2 IMAD.MOV R2, RZ, RZ, -R2 ;  /* 0x000000ffff02a224 */ /* 0x000fe200078e0a02 */
[----:B------:R-:W-:Y:S01]  /*ff10*/  ISETP.GE.AND P2, PT, R22, RZ, PT ;  /* 0x000000ff1600720c */ /* 0x000fe20003f46270 */
[----:B------:R-:W-:Y:S01]  /*ff20*/  IMAD.MOV R10, RZ, RZ, -R10 ;  /* 0x000000ffff0a7224 */ /* 0x000fe200078e0a0a */
[----:B------:R1:W-:Y:S01]  /*ff30*/  STL [R1+0x55c], R9 ;  /* 0x00055c0901007387 */ /* 0x0003e20000100800 */
[----:B------:R-:W-:Y:S01]  /*ff40*/  @!P5 IMAD.IADD R12, R12, 0x1, -R3 ;  /* 0x000000010c0cd824 */ /* 0x000fe200078e0a03 */
[----:B------:R-:W-:Y:S01]  /*ff50*/  ISETP.GE.AND P5, PT, R21, RZ, PT ;  /* 0x000000ff1500720c */ /* 0x000fe20003fa6270 */
[----:B------:R-:W-:Y:S01]  /*ff60*/  IMAD R18, R3, R10, R24 ;  /* 0x0000000a03127224 */ /* 0x000fe200078e0218 */
[----:B------:R2:W-:Y:S01]  /*ff70*/  STL [R1+0x558], R2 ;  /* 0x0005580201007387 */ /* 0x0005e20000100800 */
[----:B------:R-:W-:-:S02]  /*ff80*/  VIADD R14, R0, 0xd6 ;  /* 0x000000d6000e7836 */ /* 0x000fc40000000000 */
[--C-:B------:R-:W-:Y:S01]  /*ff90*/  @!P4 IMAD.IADD R13, R13, 0x1, -R3.reuse ;  /* 0x000000010d0dc824 */ /* 0x100fe200078e0a03 */
[----:B------:R-:W-:Y:S01]  /*ffa0*/  ISETP.GE.AND P4, PT, R27, RZ, PT ;  /* 0x000000ff1b00720c */ /* 0x000fe20003f86270 */
[----:B------:R-:W-:Y:S02]  /*ffb0*/  @!P0 IMAD.IADD R11, R11, 0x1, -R3 ;  /* 0x000000010b0b8824 */ /* 0x000fe400078e0a03 */
[----:B------:R-:W-:Y:S02]  /*ffc0*/  VIADD R24, R0, 0xd5 ;  /* 0x000000d500187836 */ /* 0x000fe40000000000 */
[----:B-1----:R-:W-:Y:S01]  /*ffd0*/  IMAD.MOV.U32 R9, RZ, RZ, R13 ;  /* 0x000000ffff097224 */ /* 0x002fe200078e000d */
[----:B------:R-:W-:Y:S01]  /*ffe0*/  ISETP.GT.U32.AND P0, PT, R3, R11, PT ;  /* 0x0000000b0300720c */ /* 0x000fe20003f04070 */
[----:B--2---:R-:W-:Y:S02]  /*fff0*/  IMAD.MOV.U32 R2, RZ, RZ, R5 ;  /* 0x000000ffff027224 */ /* 0x004fe400078e0005 */
[----:B------:R-:W-:Y:S01]  /*10000*/  @!P2 IMAD.MOV R9, RZ, RZ, -R9 ;  /* 0x000000ffff09a224 */ /* 0x000fe200078e0a09 */
[----:B------:R-:W-:Y:S01]  /*10010*/  ISETP.GE.AND P2, PT, R24, RZ, PT ;  /* 0x000000ff1800720c */ /* 0x000fe20003f46270 */
[----:B------:R-:W-:Y:S01]  /*10020*/  @!P6 IMAD.MOV R2, RZ, RZ, -R2 ;  /* 0x000000ffff02e224 */ /* 0x000fe200078e0a02 */
[----:B------:R-:W-:Y:S01]  /*10030*/  ISETP.GE.AND P6, PT, R14, RZ, PT ;  /* 0x000000ff0e00720c */ /* 0x000fe20003fc6270 */
[C---:B------:R-:W-:Y:S01]  /*10040*/  VIADD R5, R0.reuse, 0xd4 ;  /* 0x000000d400057836 */ /* 0x040fe20000000000 */
[----:B------:R-:W-:Y:S01]  /*10050*/  IABS R14, R14 ;  /* 0x0000000e000e7213 */ /* 0x000fe20000000000 */
[C---:B------:R-:W-:Y:S01]  /*10060*/  VIADD R22, R0.reuse, 0xd2 ;  /* 0x000000d200167836 */ /* 0x040fe20000000000 */
[----:B------:R1:W-:Y:S01]  /*10070*/  STL [R1+0x548], R2 ;  /* 0x0005480201007387 */ /* 0x0003e20000100800 */
[----:B------:R-:W-:Y:S01]  /*10080*/  IABS R24, R24 ;  /* 0x0000001800187213 */ /* 0x000fe20000000000 */
[----:B------:R-:W-:Y:S01]  /*10090*/  VIADD R25, R0, 0xd3 ;  /* 0x000000d300197836 */ /* 0x000fe20000000000 */
[----:B------:R-:W-:Y:S01]  /*100a0*/  IABS R13, R5 ;  /* 0x00000005000d7213 */ /* 0x000fe20000000000 */
[----:B------:R-:W-:Y:S01]  /*100b0*/  @!P0 IMAD.IADD R11, R11, 0x1, -R3 ;  /* 0x000000010b0b8824 */ /* 0x000fe200078e0a03 */
[----:B------:R-:W-:Y:S01]  /*100c0*/  STL [R1+0x544], R9 ;  /* 0x0005440901007387 */ /* 0x000fe20000100800 */
[----:B------:R-:W-:Y:S01]  /*100d0*/  IMAD.HI.U32 R16, R4, R24, RZ ;  /* 0x0000001804107227 */ /* 0x000fe200078e00ff */
[----:B------:R-:W-:-:S02]  /*100e0*/  ISETP.GE.AND P0, PT, R5, RZ, PT ;  /* 0x000000ff0500720c */ /* 0x000fc40003f06270 */
[----:B------:R-:W-:Y:S01]  /*100f0*/  IABS R5, R22 ;  /* 0x0000001600057213 */ /* 0x000fe20000000000 */
[----:B-1----:R-:W-:Y:S01]  /*10100*/  IMAD.MOV.U32 R2, RZ, RZ, R12 ;  /* 0x000000ffff027224 */ /* 0x002fe200078e000c */
[----:B------:R-:W-:Y:S01]  /*10110*/  IABS R10, R25 ;  /* 0x00000019000a7213 */ /* 0x000fe20000000000 */
        /* <DEDUP_REMOVED lines=8> */
[----:B------:R-:W-:-:S04]  /*101a0*/  IMAD.HI.U32 R17, R4, R13, RZ ;  /* 0x0000000d04117227 */ /* 0x000fc800078e00ff */
[----:B------:R-:W-:Y:S02]  /*101b0*/  @!P3 IMAD.IADD R18, R18, 0x1, -R3 ;  /* 0x000000011212b824 */ /* 0x000fe400078e0a03 */
[----:B-1----:R-:W-:Y:S02]  /*101c0*/  IMAD.MOV.U32 R2, RZ, RZ, R11 ;  /* 0x000000ffff027224 */ /* 0x002fe400078e000b */
[----:B------:R-:W-:Y:S01]  /*101d0*/  IMAD.MOV R17, RZ, RZ, -R17 ;  /* 0x000000ffff117224 */ /* 0x000fe200078e0a11 */
[C---:B------:R-:W-:Y:S01]  /*101e0*/  ISETP.GT.U32.AND P3, PT, R3.reuse, R18, PT ;  /* 0x000000120300720c */ /* 0x040fe20003f64070 */
[----:B------:R-:W-:Y:S01]  /*101f0*/  @!P4 IMAD.MOV R2, RZ, RZ, -R2 ;  /* 0x000000ffff02c224 */ /* 0x000fe200078e0a02 */
[C---:B------:R-:W-:Y:S01]  /*10200*/  ISETP.GT.U32.AND P4, PT, R3.reuse, R14, PT ;  /* 0x0000000e0300720c */ /* 0x040fe20003f84070 */
[----:B------:R-:W-:Y:S02]  /*10210*/  IMAD R13, R3, R17, R13 ;  /* 0x00000011030d7224 */ /* 0x000fe400078e020d */
[----:B------:R-:W-:Y:S01]  /*10220*/  IMAD.HI.U32 R19, R4, R5, RZ ;  /* 0x0000000504137227 */ /* 0x000fe200078e00ff */
[----:B------:R1:W-:Y:S03]  /*10230*/  STL [R1+0x52c], R2 ;  /* 0x00052c0201007387 */ /* 0x0003e60000100800 */
[----:B------:R-:W-:-:S02]  /*10240*/  IMAD.MOV R11, RZ, RZ, -R19 ;  /* 0x000000ffff0b7224 */ /* 0x000fc400078e0a13 */
[----:B------:R-:W-:Y:S02]  /*10250*/  VIADD R19, R0, 0xd1 ;  /* 0x000000d100137836 */ /* 0x000fe40000000000 */
[--C-:B------:R-:W-:Y:S01]  /*10260*/  @!P3 IMAD.IADD R18, R18, 0x1, -R3.reuse ;  /* 0x000000011212b824 */ /* 0x100fe200078e0a03 */
[C---:B------:R-:W-:Y:S01]  /*10270*/  ISETP.GT.U32.AND P3, PT, R3.reuse, R24, PT ;  /* 0x000000180300720c */ /* 0x040fe20003f64070 */
[----:B------:R-:W-:Y:S01]  /*10280*/  @!P4 IMAD.IADD R14, R14, 0x1, -R3 ;  /* 0x000000010e0ec824 */ /* 0x000fe200078e0a03 */
[----:B------:R-:W-:Y:S01]  /*10290*/  ISETP.GT.U32.AND P4, PT, R3, R13, PT ;  /* 0x0000000d0300720c */ /* 0x000fe20003f84070 */
[----:B-1----:R-:W-:Y:S02]  /*102a0*/  IMAD.MOV.U32 R2, RZ, RZ, R18 ;  /* 0x000000ffff027224 */ /* 0x002fe400078e0012 */
[----:B------:R-:W-:-:S04]  /*102b0*/  IMAD.HI.U32 R12, R4, R10, RZ ;  /* 0x0000000a040c7227 */ /* 0x000fc800078e00ff */
[----:B------:R-:W-:Y:S01]  /*102c0*/  @!P5 IMAD.MOV R2, RZ, RZ, -R2 ;  /* 0x000000ffff02d224 */ /* 0x000fe200078e0a02 */
[C---:B------:R-:W-:Y:S01]  /*102d0*/  ISETP.GT.U32.AND P5, PT, R3.reuse, R14, PT ;  /* 0x0000000e0300720c */ /* 0x040fe20003fa4070 */
[----:B------:R-:W-:Y:S01]  /*102e0*/  IMAD R5, R3, R11, R5 ;  /* 0x0000000b03057224 */ /* 0x000fe200078e0205 */
[----:B------:R-:W-:Y:S01]  /*102f0*/  IABS R11, R19 ;  /* 0x00000013000b7213 */ /* 0x000fe20000000000 */
[--C-:B------:R-:W-:Y:S01]  /*10300*/  @!P3 IMAD.IADD R24, R24, 0x1, -R3.reuse ;  /* 0x000000011818b824 */ /* 0x100fe200078e0a03 */
[----:B------:R1:W-:Y:S01]  /*10310*/  STL [R1+0x510], R2 ;  /* 0x0005100201007387 */ /* 0x0003e20000100800 */
[----:B------:R-:W-:Y:S02]  /*10320*/  @!P4 IMAD.IADD R13, R13, 0x1, -R3 ;  /* 0x000000010d0dc824 */ /* 0x000fe400078e0a03 */
[----:B------:R-:W-:Y:S01]  /*10330*/  IMAD.MOV R12, RZ, RZ, -R12 ;  /* 0x000000ffff0c7224 */ /* 0x000fe200078e0a0c */
[C---:B------:R-:W-:Y:S01]  /*10340*/  ISETP.GT.U32.AND P3, PT, R3.reuse, R24, PT ;  /* 0x000000180300720c */ /* 0x040fe20003f64070 */
[----:B------:R-:W-:Y:S01]  /*10350*/  VIADD R21, R0, 0xd0 ;  /* 0x000000d000157836 */ /* 0x000fe20000000000 */
[C---:B------:R-:W-:Y:S01]  /*10360*/  ISETP.GT.U32.AND P4, PT, R3.reuse, R13, PT ;  /* 0x0000000d0300720c */ /* 0x040fe20003f84070 */
[----:B------:R-:W-:-:S02]  /*10370*/  IMAD R10, R3, R12, R10 ;  /* 0x0000000c030a7224 */ /* 0x000fc400078e020a */
[----:B------:R-:W-:Y:S01]  /*10380*/  IMAD.HI.U32 R28, R4, R11, RZ ;  /* 0x0000000b041c7227 */ /* 0x000fe200078e00ff */
[----:B------:R-:W-:-:S03]  /*10390*/  IABS R12, R21 ;  /* 0x00000015000c7213 */ /* 0x000fc60000000000 */
[--C-:B------:R-:W-:Y:S01]  /*103a0*/  @!P5 IMAD.IADD R14, R14, 0x1, -R3.reuse ;  /* 0x000000010e0ed824 */ /* 0x100fe200078e0a03 */
[C---:B------:R-:W-:Y:S01]  /*103b0*/  ISETP.GT.U32.AND P5, PT, R3.reuse, R10, PT ;  /* 0x0000000a0300720c */ /* 0x040fe20003fa4070 */
[----:B------:R-:W-:Y:S02]  /*103c0*/  IMAD.MOV R28, RZ, RZ, -R28 ;  /* 0x000000ffff1c7224 */ /* 0x000fe400078e0a1c */
[----:B------:R-:W-:Y:S01]  /*103d0*/  @!P3 IMAD.IADD R24, R24, 0x1, -R3 ;  /* 0x000000011818b824 */ /* 0x000fe200078e0a03 */
[----:B------:R-:W-:Y:S01]  /*103e0*/  ISETP.GT.U32.AND P3, PT, R3, R5, PT ;  /* 0x000000050300720c */ /* 0x000fe20003f64070 */
[----:B------:R-:W-:-:S04]  /*103f0*/  IMAD.HI.U32 R26, R4, R12, RZ ;  /* 0x0000000c041a7227 */ /* 0x000fc800078e00ff */
[----:B-1----:R-:W-:Y:S02]  /*10400*/  IMAD.MOV.U32 R2, RZ, RZ, R14 ;  /* 0x000000ffff027224 */ /* 0x002fe400078e000e */
[----:B------:R-:W-:Y:S02]  /*10410*/  IMAD R11, R3, R28, R11 ;  /* 0x0000001c030b7224 */ /* 0x000fe400078e020b */
[----:B------:R-:W-:Y:S02]  /*10420*/  VIADD R23, R0, 0xcf ;  /* 0x000000cf00177836 */ /* 0x000fe40000000000 */
[----:B------:R-:W-:Y:S02]  /*10430*/  IMAD.MOV R26, RZ, RZ, -R26 ;  /* 0x000000ffff1a7224 */ /* 0x000fe400078e0a1a */
[----:B------:R-:W-:Y:S01]  /*10440*/  @!P6 IMAD.MOV R2, RZ, RZ, -R2 ;  /* 0x000000ffff02e224 */ /* 0x000fe200078e0a02 */
[----:B------:R-:W-:Y:S01]  /*10450*/  IABS R27, R23 ;  /* 0x00000017001b7213 */ /* 0x000fe20000000000 */
[--C-:B------:R-:W-:Y:S01]  /*10460*/  @!P4 IMAD.IADD R13, R13, 0x1, -R3.reuse ;  /* 0x000000010d0dc824 */ /* 0x100fe200078e0a03 */
[C---:B------:R-:W-:Y:S01]  /*10470*/  ISETP.GT.U32.AND P4, PT, R3.reuse, R11, PT ;  /* 0x0000000b0300720c */ /* 0x040fe20003f84070 */
[----:B------:R-:W-:Y:S01]  /*10480*/  IMAD R12, R3, R26, R12 ;  /* 0x0000001a030c7224 */ /* 0x000fe200078e020c */
[----:B------:R1:W-:Y:S01]  /*10490*/  STL [R1+0x50c], R2 ;  /* 0x00050c0201007387 */ /* 0x0003e20000100800 */
[----:B------:R-:W-:-:S02]  /*104a0*/  @!P5 IMAD.IADD R10, R10, 0x1, -R3 ;  /* 0x000000010a0ad824 */ /* 0x000fc400078e0a03 */
[----:B------:R-:W-:Y:S01]  /*104b0*/  @!P3 IMAD.IADD R5, R5, 0x1, -R3 ;  /* 0x000000010505b824 */ /* 0x000fe200078e0a03 */
[----:B------:R-:W-:Y:S01]  /*104c0*/  ISETP.GT.U32.AND P5, PT, R3, R12, PT ;  /* 0x0000000c0300720c */ /* 0x000fe20003fa4070 */
[----:B------:R-:W-:Y:S01]  /*104d0*/  IMAD.HI.U32 R26, R4, R27, RZ ;  /* 0x0000001b041a7227 */ /* 0x000fe200078e00ff */
[----:B------:R-:W-:Y:S02]  /*104e0*/  ISETP.GE.AND P3, PT, R25, RZ, PT ;  /* 0x000000ff1900720c */ /* 0x000fe40003f66270 */
[----:B------:R-:W-:Y:S01]  /*104f0*/  ISETP.GT.U32.AND P6, PT, R3, R5, PT ;  /* 0x000000050300720c */ /* 0x000fe20003fc4070 */
[----:B------:R-:W-:Y:S02]  /*10500*/  VIADD R16, R0, 0xce ;  /* 0x000000ce00107836 */ /* 0x000fe40000000000 */
[----:B-1----:R-:W-:Y:S02]  /*10510*/  IMAD.MOV.U32 R2, RZ, RZ, R24 ;  /* 0x000000ffff027224 */ /* 0x002fe400078e0018 */
[----:B------:R-:W-:Y:S01]  /*10520*/  IMAD.MOV R26, RZ, RZ, -R26 ;  /* 0x000000ffff1a7224 */ /* 0x000fe200078e0a1a */
[----:B------:R-:W-:Y:S01]  /*10530*/  IABS R18, R16 ;  /* 0x0000001000127213 */ /* 0x000fe20000000000 */
[----:B------:R-:W-:-:S02]  /*10540*/  @!P2 IMAD.MOV R2, RZ, RZ, -R2 ;  /* 0x000000ffff02a224 */ /* 0x000fc400078e0a02 */
[----:B------:R-:W-:Y:S01]  /*10550*/  @!P4 IMAD.IADD R11, R11, 0x1, -R3 ;  /* 0x000000010b0bc824 */ /* 0x000fe200078e0a03 */
[C---:B------:R-:W-:Y:S01]  /*10560*/  ISETP.GT.U32.AND P4, PT, R3.reuse, R10, PT ;  /* 0x0000000a0300720c */ /* 0x040fe20003f84070 */
[----:B------:R-:W-:Y:S01]  /*10570*/  IMAD R26, R3, R26, R27 ;  /* 0x0000001a031a7224 */ /* 0x000fe200078e021b */
[----:B------:R1:W-:Y:S01]  /*10580*/  STL [R1+0x508], R2 ;  /* 0x0005080201007387 */ /* 0x0003e20000100800 */
[----:B------:R-:W-:Y:S02]  /*10590*/  IMAD.MOV.U32 R9, RZ, RZ, R29 ;  /* 0x000000ffff097224 */ /* 0x000fe400078e001d */
[----:B0-----:R-:W-:-:S04]  /*105a0*/  IMAD.HI.U32 R29, R4, R18, RZ ;  /* 0x00000012041d7227 */ /* 0x001fc800078e00ff */
[----:B------:R-:W-:Y:S01]  /*105b0*/  @!P5 IMAD.IADD R12, R12, 0x1, -R3 ;  /* 0x000000010c0cd824 */ /* 0x000fe200078e0a03 */
[C---:B------:R-:W-:Y:S01]  /*105c0*/  ISETP.GT.U32.AND P5, PT, R3.reuse, R11, PT ;  /* 0x0000000b0300720c */ /* 0x040fe20003fa4070 */
[----:B------:R-:W-:Y:S02]  /*105d0*/  IMAD.MOV R29, RZ, RZ, -R29 ;  /* 0x000000ffff1d7224 */ /* 0x000fe400078e0a1d */
[----:B-1----:R-:W-:Y:S01]  /*105e0*/  IMAD.MOV.U32 R2, RZ, RZ, R13 ;  /* 0x000000ffff027224 */ /* 0x002fe200078e000d */
[----:B------:R-:W-:Y:S01]  /*105f0*/  ISETP.GT.U32.AND P2, PT, R3, R12, PT ;  /* 0x0000000c0300720c */ /* 0x000fe20003f44070 */
[----:B------:R-:W-:Y:S01]  /*10600*/  @!P6 IMAD.IADD R5, R5, 0x1, -R3 ;  /* 0x000000010505e824 */ /* 0x000fe200078e0a03 */
[----:B------:R-:W-:Y:S01]  /*10610*/  ISETP.GE.AND P6, PT, R22, RZ, PT ;  /* 0x000000ff1600720c */ /* 0x000fe20003fc6270 */
[----:B------:R-:W-:Y:S01]  /*10620*/  @!P0 IMAD.MOV R2, RZ, RZ, -R2 ;  /* 0x000000ffff028224 */ /* 0x000fe200078e0a02 */
[----:B------:R-:W-:Y:S01]  /*10630*/  ISETP.GT.U32.AND P0, PT, R3, R26, PT ;  /* 0x0000001a0300720c */ /* 0x000fe20003f04070 */
[----:B------:R-:W-:-:S02]  /*10640*/  VIADD R14, R0, 0xcc ;  /* 0x000000cc000e7836 */ /* 0x000fc40000000000 */
[C---:B------:R-:W-:Y:S01]  /*10650*/  IMAD R18, R3.reuse, R29, R18 ;  /* 0x0000001d03127224 */ /* 0x040fe200078e0212 */
[----:B------:R0:W-:Y:S01]  /*10660*/  STL [R1+0x504], R2 ;  /* 0x0005040201007387 */ /* 0x0001e20000100800 */
[----:B------:R-:W-:Y:S01]  /*10670*/  @!P4 IMAD.IADD R10, R10, 0x1, -R3 ;  /* 0x000000010a0ac824 */ /* 0x000fe200078e0a03 */
[----:B------:R-:W-:Y:S01]  /*10680*/  IABS R24, R14 ;  /* 0x0000000e00187213 */ /* 0x000fe20000000000 */
[----:B------:R-:W-:Y:S01]  /*10690*/  VIADD R17, R0, 0xcd ;  /* 0x000000cd00117836 */ /* 0x000fe20000000000 */
[----:B------:R-:W-:Y:S01]  /*106a0*/  ISETP.GT.U32.AND P4, PT, R3, R18, PT ;  /* 0x000000120300720c */ /* 0x000fe20003f84070 */
[----:B------:R-:W-:Y:S02]  /*106b0*/  IMAD.MOV.U32 R27, RZ, RZ, R10 ;  /* 0x000000ffff1b7224 */ /* 0x000fe400078e000a */
[----:B------:R-:W-:Y:S01]  /*106c0*/  IMAD.HI.U32 R22, R4, R24, RZ ;  /* 0x0000001804167227 */ /* 0x000fe200078e00ff */
[----:B------:R-:W-:-:S03]  /*106d0*/  IABS R20, R17 ;  /* 0x0000001100147213 */ /* 0x000fc60000000000 */
[----:B------:R-:W-:Y:S01]  /*106e0*/  @!P0 IMAD.IADD R26, R26, 0x1, -R3 ;  /* 0x000000011a1a8824 */ /* 0x000fe200078e0a03 */
[----:B------:R-:W-:Y:S01]  /*106f0*/  ISETP.GE.AND P0, PT, R21, RZ, PT ;  /* 0x000000ff1500720c */ /* 0x000fe20003f06270 */
[----:B0-----:R-:W-:Y:S02]  /*10700*/  IMAD.MOV.U32 R2, RZ, RZ, R5 ;  /* 0x000000ffff027224 */ /* 0x001fe400078e0005 */
[----:B------:R-:W-:Y:S01]  /*10710*/  @!P3 IMAD.MOV R27, RZ, RZ, -R27 ;  /* 0x000000ffff1bb224 */ /* 0x000fe200078e0a1b */
[----:B------:R-:W-:Y:S01]  /*10720*/  ISETP.GT.U32.AND P3, PT, R3, R26, PT ;  /* 0x0000001a0300720c */ /* 0x000fe20003f64070 */
[----:B------:R-:W-:Y:S01]  /*10730*/  @!P2 IMAD.IADD R12, R12, 0x1, -R3 ;  /* 0x000000010c0ca824 */ /* 0x000fe200078e0a03 */
[----:B------:R-:W-:Y:S01]  /*10740*/  ISETP.GE.AND P2, PT, R19, RZ, PT ;  /* 0x000000ff1300720c */ /* 0x000fe20003f46270 */
[----:B------:R-:W-:Y:S01]  /*10750*/  @!P6 IMAD.MOV R2, RZ, RZ, -R2 ;  /* 0x000000ffff02e224 */ /* 0x000fe200078e0a02 */
[----:B------:R-:W-:Y:S01]  /*10760*/  STL [R1+0x500], R27 ;  /* 0x0005001b01007387 */ /* 0x000fe20000100800 */
[----:B------:R-:W-:-:S02]  /*10770*/  IMAD.MOV R22, RZ, RZ, -R22 ;  /* 0x000000ffff167224 */ /* 0x000fc400078e0a16 */
[----:B------:R-:W-:Y:S01]  /*10780*/  VIADD R13, R0, 0xcb ;  /* 0x000000cb000d7836 */ /* 0x000fe20000000000 */
[----:B------:R0:W-:Y:S01]  /*10790*/  STL [R1+0x4fc], R2 ;  /* 0x0004fc0201007387 */ /* 0x0001e20000100800 */
[----:B------:R-:W-:Y:S02]  /*107a0*/  @!P5 IMAD.IADD R11, R11, 0x1, -R3 ;  /* 0x000000010b0bd824 */ /* 0x000fe400078e0a03 */
[----:B------:R-:W-:Y:S01]  /*107b0*/  IMAD R22, R3, R22, R24 ;  /* 0x0000001603167224 */ /* 0x000fe200078e0218 */
[----:B------:R-:W-:Y:S01]  /*107c0*/  IABS R25, R13 ;  /* 0x0000000d00197213 */ /* 0x000fe20000000000 */
[----:B------:R-:W-:-:S04]  /*107d0*/  IMAD.HI.U32 R28, R4, R20, RZ ;  /* 0x00000014041c7227 */ /* 0x000fc800078e00ff */
[----:B------:R-:W-:Y:S01]  /*107e0*/  @!P4 IMAD.IADD R18, R18, 0x1, -R3 ;  /* 0x000000011212c824 */ /* 0x000fe200078e0a03 */
[----:B------:R-:W-:Y:S01]  /*107f0*/  ISETP.GE.AND P4, PT, R23, RZ, PT ;  /* 0x000000ff1700720c */ /* 0x000fe20003f86270 */
[----:B0-----:R-:W-:Y:S02]  /*10800*/  IMAD.MOV.U32 R2, RZ, RZ, R12 ;  /* 0x000000ffff027224 */ /* 0x001fe400078e000c */
[----:B------:R-:W-:Y:S01]  /*10810*/  IMAD.MOV.U32 R5, RZ, RZ, R11 ;  /* 0x000000ffff057224 */ /* 0x000fe200078e000b */
[C---:B------:R-:W-:Y:S01]  /*10820*/  ISETP.GT.U32.AND P6, PT, R3.reuse, R18, PT ;  /* 0x000000120300720c */ /* 0x040fe20003fc4070 */
[----:B------:R-:W-:Y:S01]  /*10830*/  @!P0 IMAD.MOV R2, RZ, RZ, -R2 ;  /* 0x000000ffff028224 */ /* 0x000fe200078e0a02 */
[----:B------:R-:W-:Y:S01]  /*10840*/  ISETP.GT.U32.AND P0, PT, R3, R22, PT ;  /* 0x000000160300720c */ /* 0x000fe20003f04070 */
[----:B------:R-:W-:Y:S02]  /*10850*/  IMAD.MOV R28, RZ, RZ, -R28 ;  /* 0x000000ffff1c7224 */ /* 0x000fe400078e0a1c */
[----:B------:R-:W-:-:S04]  /*10860*/  IMAD.HI.U32 R19, R4, R25, RZ ;  /* 0x0000001904137227 */ /* 0x000fc800078e00ff */
[----:B------:R-:W-:Y:S01]  /*10870*/  @!P2 IMAD.MOV R5, RZ, RZ, -R5 ;  /* 0x000000ffff05a224 */ /* 0x000fe200078e0a05 */
[----:B------:R-:W-:Y:S01]  /*10880*/  ISETP.GE.AND P2, PT, R16, RZ, PT ;  /* 0x000000ff1000720c */ /* 0x000fe20003f46270 */
[C---:B------:R-:W-:Y:S02]  /*10890*/  IMAD R20, R3.reuse, R28, R20 ;  /* 0x0000001c03147224 */ /* 0x040fe400078e0214 */
[----:B------:R-:W-:Y:S01]  /*108a0*/  IMAD.MOV R19, RZ, RZ, -R19 ;  /* 0x000000ffff137224 */ /* 0x000fe200078e0a13 */
[----:B------:R0:W-:Y:S01]  /*108b0*/  STL [R1+0x4f8], R5 ;  /* 0x0004f80501007387 */ /* 0x0001e20000100800 */
[----:B------:R-:W-:Y:S01]  /*108c0*/  @!P0 IMAD.IADD R22, R22, 0x1, -R3 ;  /* 0x0000000116168824 */ /* 0x000fe200078e0a03 */
[C---:B------:R-:W-:Y:S01]  /*108d0*/  ISETP.GT.U32.AND P5, PT, R3.reuse, R20, PT ;  /* 0x000000140300720c */ /* 0x040fe20003fa4070 */
[C---:B------:R-:W-:Y:S01]  /*108e0*/  IMAD R25, R3.reuse, R19, R25 ;  /* 0x0000001303197224 */ /* 0x040fe200078e0219 */
[----:B------:R1:W-:Y:S01]  /*108f0*/  STL [R1+0x4f4], R2 ;  /* 0x0004f40201007387 */ /* 0x0003e20000100800 */
[--C-:B------:R-:W-:Y:S01]  /*10900*/  @!P3 IMAD.IADD R26, R26, 0x1, -R3.reuse ;  /* 0x000000011a1ab824 */ /* 0x100fe200078e0a03 */
[C---:B------:R-:W-:Y:S01]  /*10910*/  ISETP.GT.U32.AND P0, PT, R3.reuse, R22, PT ;  /* 0x000000160300720c */ /* 0x040fe20003f04070 */
[----:B------:R-:W-:Y:S01]  /*10920*/  @!P6 IMAD.IADD R18, R18, 0x1, -R3 ;  /* 0x000000011212e824 */ /* 0x000fe200078e0a03 */
[----:B------:R-:W-:Y:S01]  /*10930*/  ISETP.GT.U32.AND P6, PT, R3, R25, PT ;  /* 0x000000190300720c */ /* 0x000fe20003fc4070 */
[C---:B------:R-:W-:Y:S01]  /*10940*/  VIADD R10, R0.reuse, 0xc9 ;  /* 0x000000c9000a7836 */ /* 0x040fe20000000000 */
[----:B------:R-:W-:Y:S01]  /*10950*/  ISETP.GE.AND P3, PT, R17, RZ, PT ;  /* 0x000000ff1100720c */ /* 0x000fe20003f66270 */
[----:B0-----:R-:W-:-:S02]  /*10960*/  VIADD R5, R0, 0xca ;  /* 0x000000ca00057836 */ /* 0x001fc40000000000 */
[----:B------:R-:W-:Y:S01]  /*10970*/  VIADD R17, R0, 0xc5 ;  /* 0x000000c500117836 */ /* 0x000fe20000000000 */
[----:B------:R-:W-:Y:S01]  /*10980*/  IABS R19, R10 ;  /* 0x0000000a00137213 */ /* 0x000fe20000000000 */
[----:B-1----:R-:W-:Y:S01]  /*10990*/  IMAD.MOV.U32 R2, RZ, RZ, R26 ;  /* 0x000000ffff027224 */ /* 0x002fe200078e001a */
[----:B------:R-:W-:Y:S01]  /*109a0*/  IABS R23, R5 ;  /* 0x0000000500177213 */ /* 0x000fe20000000000 */
[----:B------:R-:W-:Y:S02]  /*109b0*/  @!P5 IMAD.IADD R20, R20, 0x1, -R3 ;  /* 0x000000011414d824 */ /* 0x000fe400078e0a03 */
[----:B------:R-:W-:Y:S01]  /*109c0*/  @!P4 IMAD.MOV R2, RZ, RZ, -R2 ;  /* 0x000000ffff02c224 */ /* 0x000fe200078e0a02 */
[----:B------:R-:W-:Y:S01]  /*109d0*/  ISETP.GE.AND P4, PT, R13, RZ, PT ;  /* 0x000000ff0d00720c */ /* 0x000fe20003f86270 */
[----:B------:R-:W-:Y:S01]  /*109e0*/  IMAD.HI.U32 R11, R4, R23, RZ ;  /* 0x00000017040b7227 */ /* 0x000fe200078e00ff */
[----:B------:R-:W-:Y:S02]  /*109f0*/  ISETP.GT.U32.AND P5, PT, R3, R20, PT ;  /* 0x000000140300720c */ /* 0x000fe40003fa4070 */
[----:B------:R0:W-:Y:S01]  /*10a00*/  STL [R1+0x4f0], R2 ;  /* 0x0004f00201007387 */ /* 0x0001e20000100800 */
[----:B------:R-:W-:-:S02]  /*10a10*/  IMAD.MOV R11, RZ, RZ, -R11 ;  /* 0x000000ffff0b7224 */ /* 0x000fc400078e0a0b */
[----:B------:R-:W-:Y:S01]  /*10a20*/  @!P6 IMAD.IADD R25, R25, 0x1, -R3 ;  /* 0x000000011919e824 */ /* 0x000fe200078e0a03 */
[----:B------:R-:W-:Y:S01]  /*10a30*/  ISETP.GE.AND P6, PT, R5, RZ, PT ;  /* 0x000000ff0500720c */ /* 0x000fe20003fc6270 */
[C---:B------:R-:W-:Y:S02]  /*10a40*/  IMAD R23, R3.reuse, R11, R23 ;  /* 0x0000000b03177224 */ /* 0x040fe400078e0217 */
[----:B------:R-:W-:Y:S02]  /*10a50*/  @!P0 IMAD.IADD R22, R22, 0x1, -R3 ;  /* 0x0000000116168824 */ /* 0x000fe400078e0a03 */
[----:B------:R-:W-:Y:S01]  /*10a60*/  IMAD.HI.U32 R5, R4, R19, RZ ;  /* 0x0000001304057227 */ /* 0x000fe200078e00ff */
[----:B------:R-:W-:-:S03]  /*10a70*/  ISETP.GT.U32.AND P0, PT, R3, R23, PT ;  /* 0x000000170300720c */ /* 0x000fc60003f04070 */
[----:B0-----:R-:W-:Y:S02]  /*10a80*/  IMAD.MOV.U32 R2, RZ, RZ, R18 ;  /* 0x000000ffff027224 */ /* 0x001fe400078e0012 */
[----:B------:R-:W-:Y:S02]  /*10a90*/  IMAD.MOV R5, RZ, RZ, -R5 ;  /* 0x000000ffff057224 */ /* 0x000fe400078e0a05 */
[----:B------:R-:W-:Y:S01]  /*10aa0*/  @!P2 IMAD.MOV R2, RZ, RZ, -R2 ;  /* 0x000000ffff02a224 */ /* 0x000fe200078e0a02 */
[C---:B------:R-:W-:Y:S01]  /*10ab0*/  ISETP.GT.U32.AND P2, PT, R3.reuse, R25, PT ;  /* 0x000000190300720c */ /* 0x040fe20003f44070 */
[----:B------:R-:W-:Y:S01]  /*10ac0*/  @!P5 IMAD.IADD R20, R20, 0x1, -R3 ;  /* 0x000000011414d824 */ /* 0x000fe200078e0a03 */
[----:B------:R-:W-:Y:S01]  /*10ad0*/  ISETP.GE.AND P5, PT, R14, RZ, PT ;  /* 0x000000ff0e00720c */ /* 0x000fe20003fa6270 */
[----:B------:R-:W-:Y:S01]  /*10ae0*/  VIADD R11, R0, 0xc8 ;  /* 0x000000c8000b7836 */ /* 0x000fe20000000000 */
[----:B------:R0:W-:Y:S01]  /*10af0*/  STL [R1+0x4dc], R2 ;  /* 0x0004dc0201007387 */ /* 0x0001e20000100800 */
[----:B------:R-:W-:-:S02]  /*10b00*/  IMAD R19, R3, R5, R19 ;  /* 0x0000000503137224 */ /* 0x000fc400078e0213 */
[----:B------:R-:W-:Y:S01]  /*10b10*/  @!P0 IMAD.IADD R23, R23, 0x1, -R3 ;  /* 0x0000000117178824 */ /* 0x000fe200078e0a03 */
[----:B------:R-:W-:Y:S01]  /*10b20*/  IABS R21, R11 ;  /* 0x0000000b00157213 */ /* 0x000fe20000000000 */
[----:B------:R-:W-:-:S03]  /*10b30*/  VIADD R5, R0, 0xc6 ;  /* 0x000000c600057836 */ /* 0x000fc60000000000 */
[----:B------:R-:W-:Y:S01]  /*10b40*/  ISETP.GT.U32.AND P0, PT, R3, R23, PT ;  /* 0x000000170300720c */ /* 0x000fe20003f04070 */
[----:B------:R-:W-:Y:S01]  /*10b50*/  @!P2 IMAD.IADD R25, R25, 0x1, -R3 ;  /* 0x000000011919a824 */ /* 0x000fe200078e0a03 */
[----:B------:R-:W-:Y:S01]  /*10b60*/  ISETP.GT.U32.AND P2, PT, R3, R19, PT ;  /* 0x000000130300720c */ /* 0x000fe20003f44070 */
[----:B0-----:R-:W-:Y:S01]  /*10b70*/  IMAD.MOV.U32 R2, RZ, RZ, R20 ;  /* 0x000000ffff027224 */ /* 0x001fe200078e0014 */
[----:B------:R-:W-:Y:S01]  /*10b80*/  IABS R14, R5 ;  /* 0x00000005000e7213 */ /* 0x000fe20000000000 */
[----:B------:R-:W-:-:S04]  /*10b90*/  IMAD.HI.U32 R13, R4, R21, RZ ;  /* 0x00000015040d7227 */ /* 0x000fc800078e00ff */
[----:B------:R-:W-:Y:S01]  /*10ba0*/  @!P3 IMAD.MOV R2, RZ, RZ, -R2 ;  /* 0x000000ffff02b224 */ /* 0x000fe200078e0a02 */
[----:B------:R-:W-:Y:S01]  /*10bb0*/  ISETP.GE.AND P3, PT, R10, RZ, PT ;  /* 0x000000ff0a00720c */ /* 0x000fe20003f66270 */
[----:B------:R-:W-:Y:S02]  /*10bc0*/  IMAD.MOV R13, RZ, RZ, -R13 ;  /* 0x000000ffff0d7224 */ /* 0x000fe400078e0a0d */
[C---:B------:R-:W-:Y:S01]  /*10bd0*/  VIADD R10, R0.reuse, 0xc7 ;  /* 0x000000c7000a7836 */ /* 0x040fe20000000000 */
[----:B------:R0:W-:Y:S01]  /*10be0*/  STL [R1+0x3a4], R2 ;  /* 0x0003a40201007387 */ /* 0x0001e20000100800 */
[----:B------:R-:W-:Y:S02]  /*10bf0*/  IMAD R21, R3, R13, R21 ;  /* 0x0000000d03157224 */ /* 0x000fe400078e0215 */
[--C-:B------:R-:W-:Y:S01]  /*10c00*/  @!P2 IMAD.IADD R19, R19, 0x1, -R3.reuse ;  /* 0x000000011313a824 */ /* 0x100fe200078e0a03 */
[----:B------:R-:W-:Y:S01]  /*10c10*/  IABS R18, R10 ;  /* 0x0000000a00127213 */ /* 0x000fe20000000000 */
[----:B------:R-:W-:Y:S01]  /*10c20*/  @!P0 IMAD.IADD R23, R23, 0x1, -R3 ;  /* 0x0000000117178824 */ /* 0x000fe200078e0a03 */
[C---:B------:R-:W-:Y:S01]  /*10c30*/  ISETP.GT.U32.AND P0, PT, R3.reuse, R21, PT ;  /* 0x000000150300720c */ /* 0x040fe20003f04070 */
[----:B------:R-:W-:Y:S01]  /*10c40*/  VIADD R13, R0, 0xc2 ;  /* 0x000000c2000d7836 */ /* 0x000fe20000000000 */
[----:B------:R-:W-:Y:S01]  /*10c50*/  ISETP.GT.U32.AND P2, PT, R3, R19, PT ;  /* 0x000000130300720c */ /* 0x000fe20003f44070 */
[----:B------:R-:W-:-:S03]  /*10c60*/  IMAD.HI.U32 R12, R4, R18, RZ ;  /* 0x00000012040c7227 */ /* 0x000fc600078e00ff */
[----:B------:R-:W-:Y:S01]  /*10c70*/  IABS R16, R13 ;  /* 0x0000000d00107213 */ /* 0x000fe20000000000 */
[----:B0-----:R-:W-:Y:S02]  /*10c80*/  IMAD.MOV.U32 R2, RZ, RZ, R22 ;  /* 0x000000ffff027224 */ /* 0x001fe400078e0016 */
[----:B------:R-:W-:Y:S02]  /*10c90*/  IMAD.MOV R12, RZ, RZ, -R12 ;  /* 0x000000ffff0c7224 */ /* 0x000fe400078e0a0c */
[----:B------:R-:W-:Y:S01]  /*10ca0*/  @!P5 IMAD.MOV R2, RZ, RZ, -R2 ;  /* 0x000000ffff02d224 */ /* 0x000fe200078e0a02 */
[----:B------:R-:W-:Y:S01]  /*10cb0*/  ISETP.GE.AND P5, PT, R11, RZ, PT ;  /* 0x000000ff0b00720c */ /* 0x000fe20003fa6270 */
[----:B------:R-:W-:-:S03]  /*10cc0*/  IMAD.HI.U32 R11, R4, R14, RZ ;  /* 0x0000000e040b7227 */ /* 0x000fc600078e00ff */
[----:B------:R0:W-:Y:S01]  /*10cd0*/  STL [R1+0x488], R2 ;  /* 0x0004880201007387 */ /* 0x0001e20000100800 */
[----:B------:R-:W-:Y:S02]  /*10ce0*/  IMAD.MOV R11, RZ, RZ, -R11 ;  /* 0x000000ffff0b7224 */ /* 0x000fe400078e0a0b */
[C---:B------:R-:W-:Y:S02]  /*10cf0*/  IMAD R18, R3.reuse, R12, R18 ;  /* 0x0000000c03127224 */ /* 0x040fe400078e0212 */
[----:B------:R-:W-:Y:S01]  /*10d00*/  IMAD R14, R3, R11, R14 ;  /* 0x0000000b030e7224 */ /* 0x000fe200078e020e */
[----:B------:R-:W-:Y:S01]  /*10d10*/  IABS R11, R17 ;  /* 0x00000011000b7213 */ /* 0x000fe20000000000 */
[--C-:B------:R-:W-:Y:S02]  /*10d20*/  @!P0 IMAD.IADD R21, R21, 0x1, -R3.reuse ;  /* 0x0000000115158824 */ /* 0x100fe400078e0a03 */
[----:B------:R-:W-:Y:S01]  /*10d30*/  @!P2 IMAD.IADD R19, R19, 0x1, -R3 ;  /* 0x000000011313a824 */ /* 0x000fe200078e0a03 */
[C---:B------:R-:W-:Y:S01]  /*10d40*/  ISETP.GT.U32.AND P2, PT, R3.reuse, R18, PT ;  /* 0x000000120300720c */ /* 0x040fe20003f44070 */
[----:B0-----:R-:W-:Y:S01]  /*10d50*/  IMAD.MOV.U32 R2, RZ, RZ, R25 ;  /* 0x000000ffff027224 */ /* 0x001fe200078e0019 */
[----:B------:R-:W-:Y:S01]  /*10d60*/  ISETP.GT.U32.AND P0, PT, R3, R21, PT ;  /* 0x000000150300720c */ /* 0x000fe20003f04070 */
[----:B------:R-:W-:-:S02]  /*10d70*/  VIADD R12, R0, 0xc3 ;  /* 0x000000c3000c7836 */ /* 0x000fc40000000000 */
[----:B------:R-:W-:Y:S01]  /*10d80*/  @!P4 IMAD.MOV R2, RZ, RZ, -R2 ;  /* 0x000000ffff02c224 */ /* 0x000fe200078e0a02 */
[----:B------:R-:W-:Y:S01]  /*10d90*/  ISETP.GE.AND P4, PT, R10, RZ, PT ;  /* 0x000000ff0a00720c */ /* 0x000fe20003f86270 */
[----:B------:R-:W-:Y:S01]  /*10da0*/  VIADD R10, R0, 0xc4 ;  /* 0x000000c4000a7836 */ /* 0x000fe20000000000 */
[----:B------:R-:W-:Y:S02]  /*10db0*/  IABS R20, R12 ;  /* 0x0000000c00147213 */ /* 0x000fe40000000000 */
[----:B------:R0:W-:Y:S02]  /*10dc0*/  STL [R1+0x4ec], R2 ;  /* 0x0004ec0201007387 */ /* 0x0001e40000100800 */
[----:B------:R-:W-:Y:S01]  /*10dd0*/  IABS R22, R10 ;  /* 0x0000000a00167213 */ /* 0x000fe20000000000 */
[--C-:B------:R-:W-:Y:S02]  /*10de0*/  @!P2 IMAD.IADD R18, R18, 0x1, -R3.reuse ;  /* 0x000000011212a824 */ /* 0x100fe400078e0a03 */
[----:B------:R-:W-:-:S03]  /*10df0*/  @!P0 IMAD.IADD R21, R21, 0x1, -R3 ;  /* 0x0000000115158824 */ /* 0x000fc600078e0a03 */
[----:B------:R-:W-:Y:S01]  /*10e00*/  ISETP.GT.U32.AND P2, PT, R3, R18, PT ;  /* 0x000000120300720c */ /* 0x000fe20003f44070 */
[----:B0-----:R-:W-:Y:S02]  /*10e10*/  IMAD.MOV.U32 R2, RZ, RZ, R23 ;  /* 0x000000ffff027224 */ /* 0x001fe400078e0017 */
[----:B------:R-:W-:-:S04]  /*10e20*/  IMAD.HI.U32 R23, R4, R11, RZ ;  /* 0x0000000b04177227 */ /* 0x000fc800078e00ff */
[----:B------:R-:W-:Y:S01]  /*10e30*/  @!P6 IMAD.MOV R2, RZ, RZ, -R2 ;  /* 0x000000ffff02e224 */ /* 0x000fe200078e0a02 */
[----:B------:R-:W-:Y:S01]  /*10e40*/  ISETP.GT.U32.AND P6, PT, R3, R14, PT ;  /* 0x0000000e0300720c */ /* 0x000fe20003fc4070 */
[----:B------:R-:W-:-:S03]  /*10e50*/  IMAD.MOV R23, RZ, RZ, -R23 ;  /* 0x000000ffff177224 */ /* 0x000fc600078e0a17 */
[----:B------:R0:W-:Y:S01]  /*10e60*/  STL [R1+0x4e0], R2 ;  /* 0x0004e00201007387 */ /* 0x0001e20000100800 */
[----:B------:R-:W-:Y:S01]  /*10e70*/  @!P2 IMAD.IADD R18, R18, 0x1, -R3 ;  /* 0x000000011212a824 */ /* 0x000fe200078e0a03 */
[----:B------:R-:W-:-:S03]  /*10e80*/  ISETP.GE.AND P2, PT, R17, RZ, PT ;  /* 0x000000ff1100720c */ /* 0x000fc60003f46270 */
[----:B------:R-:W-:Y:S01]  /*10e90*/  @!P4 IMAD.MOV R18, RZ, RZ, -R18 ;  /* 0x000000ffff12c224 */ /* 0x000fe200078e0a12 */
[----:B------:R-:W-:Y:S01]  /*10ea0*/  ISETP.GE.AND P4, PT, R10, RZ, PT ;  /* 0x000000ff0a00720c */ /* 0x000fe20003f86270 */
[----:B------:R-:W-:Y:S02]  /*10eb0*/  VIADD R10, R0, 0xc0 ;  /* 0x000000c0000a7836 */ /* 0x000fe40000000000 */
[----:B------:R-:W-:Y:S02]  /*10ec0*/  @!P6 IMAD.IADD R14, R14, 0x1, -R3 ;  /* 0x000000010e0ee824 */ /* 0x000fe400078e0a03 */
[----:B0-----:R-:W-:Y:S02]  /*10ed0*/  IMAD.MOV.U32 R2, RZ, RZ, R19 ;  /* 0x000000ffff027224 */ /* 0x001fe400078e0013 */
[----:B------:R-:W-:Y:S01]  /*10ee0*/  IMAD.MOV.U32 R19, RZ, RZ, R20 ;  /* 0x000000ffff137224 */ /* 0x000fe200078e0014 */
        /* <DEDUP_REMOVED lines=8> */
[----:B------:R-:W-:Y:S02]  /*10f70*/  IMAD.MOV R23, RZ, RZ, -R23 ;  /* 0x000000ffff177224 */ /* 0x000fe400078e0a17 */
[----:B------:R-:W-:-:S04]  /*10f80*/  IMAD.HI.U32 R20, R4, R16, RZ ;  /* 0x0000001004147227 */ /* 0x000fc800078e00ff */
[----:B0-----:R-:W-:Y:S02]  /*10f90*/  IMAD.MOV.U32 R2, RZ, RZ, R21 ;  /* 0x000000ffff027224 */ /* 0x001fe400078e0015 */
[----:B------:R-:W-:Y:S02]  /*10fa0*/  @!P0 IMAD.IADD R5, R5, 0x1, -R3 ;  /* 0x0000000105058824 */ /* 0x000fe400078e0a03 */
[----:B------:R-:W-:Y:S02]  /*10fb0*/  IMAD.MOV R11, RZ, RZ, -R11 ;  /* 0x000000ffff0b7224 */ /* 0x000fe400078e0a0b */
[----:B------:R-:W-:Y:S01]  /*10fc0*/  @!P5 IMAD.MOV R2, RZ, RZ, -R2 ;  /* 0x000000ffff02d224 */ /* 0x000fe200078e0a02 */
[C---:B------:R-:W-:Y:S01]  /*10fd0*/  ISETP.GT.U32.AND P5, PT, R3.reuse, R5, PT ;  /* 0x000000050300720c */ /* 0x040fe20003fa4070 */
[C---:B------:R-:W-:Y:S02]  /*10fe0*/  IMAD R17, R3.reuse, R23, R22 ;  /* 0x0000001703117224 */ /* 0x040fe400078e0216 */
[----:B------:R-:W-:Y:S01]  /*10ff0*/  IMAD.MOV R20, RZ, RZ, -R20 ;  /* 0x000000ffff147224 */ /* 0x000fe200078e0a14 */
[----:B------:R0:W-:Y:S01]  /*11000*/  STL [R1+0x4c4], R2 ;  /* 0x0004c40201007387 */ /* 0x0001e20000100800 */
[C---:B------:R-:W-:Y:S01]  /*11010*/  IMAD R19, R3.reuse, R11, R19 ;  /* 0x0000000b03137224 */ /* 0x040fe200078e0213 */
[C---:B------:R-:W-:Y:S01]  /*11020*/  ISETP.GT.U32.AND P0, PT, R3.reuse, R17, PT ;  /* 0x000000110300720c */ /* 0x040fe20003f04070 */
[----:B------:R-:W-:Y:S01]  /*11030*/  @!P6 IMAD.IADD R14, R14, 0x1, -R3 ;  /* 0x000000010e0ee824 */ /* 0x000fe200078e0a03 */
[----:B------:R-:W-:Y:S01]  /*11040*/  STL [R1+0x4cc], R18 ;  /* 0x0004cc1201007387 */ /* 0x000fe20000100800 */
[C---:B------:R-:W-:Y:S01]  /*11050*/  IMAD R16, R3.reuse, R20, R16 ;  /* 0x0000001403107224 */ /* 0x040fe200078e0210 */
[----:B------:R-:W-:Y:S01]  /*11060*/  ISETP.GT.U32.AND P6, PT, R3, R19, PT ;  /* 0x000000130300720c */ /* 0x000fe20003fc4070 */
[----:B------:R-:W-:-:S02]  /*11070*/  VIADD R11, R0, 0xc1 ;  /* 0x000000c1000b7836 */ /* 0x000fc40000000000 */
[--C-:B------:R-:W-:Y:S01]  /*11080*/  @!P5 IMAD.IADD R5, R5, 0x1, -R3.reuse ;  /* 0x000000010505d824 */ /* 0x100fe200078e0a03 */
[----:B------:R-:W-:Y:S01]  /*11090*/  ISETP.GE.AND P5, PT, R12, RZ, PT ;  /* 0x000000ff0c00720c */ /* 0x000fe20003fa6270 */
[----:B0-----:R-:W-:Y:S01]  /*110a0*/  IMAD.MOV.U32 R2, RZ, RZ, R14 ;  /* 0x000000ffff027224 */ /* 0x001fe200078e000e */
[----:B------:R-:W-:Y:S01]  /*110b0*/  IABS R20, R11 ;  /* 0x0000000b00147213 */ /* 0x000fe20000000000 */
[----:B------:R-:W-:Y:S01]  /*110c0*/  VIADD R23, R0, 0xbd ;  /* 0x000000bd00177836 */ /* 0x000fe20000000000 */
[----:B------:R-:W-:Y:S01]  /*110d0*/  IABS R12, R10 ;  /* 0x0000000a000c7213 */ /* 0x000fe20000000000 */
[----:B------:R-:W-:Y:S01]  /*110e0*/  @!P3 IMAD.MOV R2, RZ, RZ, -R2 ;  /* 0x000000ffff02b224 */ /* 0x000fe200078e0a02 */
[----:B------:R-:W-:Y:S01]  /*110f0*/  ISETP.GT.U32.AND P3, PT, R3, R16, PT ;  /* 0x000000100300720c */ /* 0x000fe20003f64070 */
[----:B------:R-:W-:Y:S01]  /*11100*/  IMAD.HI.U32 R14, R4, R20, RZ ;  /* 0x00000014040e7227 */ /* 0x000fe200078e00ff */
[----:B------:R-:W-:Y:S02]  /*11110*/  IABS R21, R23 ;  /* 0x0000001700157213 */ /* 0x000fe40000000000 */
[----:B------:R0:W-:Y:S01]  /*11120*/  STL [R1+0x4d0], R2 ;  /* 0x0004d00201007387 */ /* 0x0001e20000100800 */
[--C-:B------:R-:W-:Y:S01]  /*11130*/  @!P0 IMAD.IADD R17, R17, 0x1, -R3.reuse ;  /* 0x0000000111118824 */ /* 0x100fe200078e0a03 */
[----:B------:R-:W-:Y:S01]  /*11140*/  ISETP.GE.AND P0, PT, R13, RZ, PT ;  /* 0x000000ff0d00720c */ /* 0x000fe20003f06270 */
[----:B------:R-:W-:-:S02]  /*11150*/  @!P6 IMAD.IADD R19, R19, 0x1, -R3 ;  /* 0x000000011313e824 */ /* 0x000fc400078e0a03 */
[----:B------:R-:W-:Y:S01]  /*11160*/  IMAD.MOV R13, RZ, RZ, -R14 ;  /* 0x000000ffff0d7224 */ /* 0x000fe200078e0a0e */
[C---:B------:R-:W-:Y:S01]  /*11170*/  ISETP.GT.U32.AND P6, PT, R3.reuse, R17, PT ;  /* 0x000000110300720c */ /* 0x040fe20003fc4070 */
[----:B------:R-:W-:Y:S02]  /*11180*/  IMAD.MOV.U32 R14, RZ, RZ, R12 ;  /* 0x000000ffff0e7224 */ /* 0x000fe400078e000c */
[----:B------:R-:W-:Y:S01]  /*11190*/  @!P3 IMAD.IADD R16, R16, 0x1, -R3 ;  /* 0x000000011010b824 */ /* 0x000fe200078e0a03 */
[----:B------:R-:W-:Y:S01]  /*111a0*/  ISETP.GT.U32.AND P3, PT, R3, R19, PT ;  /* 0x000000130300720c */ /* 0x000fe20003f64070 */
[----:B------:R-:W-:-:S04]  /*111b0*/  IMAD.HI.U32 R12, R4, R14, RZ ;  /* 0x0000000e040c7227 */ /* 0x000fc800078e00ff */
[----:B------:R-:W-:Y:S02]  /*111c0*/  IMAD.MOV R12, RZ, RZ, -R12 ;  /* 0x000000ffff0c7224 */ /* 0x000fe400078e0a0c */
[----:B0-----:R-:W-:Y:S02]  /*111d0*/  IMAD.MOV.U32 R2, RZ, RZ, R5 ;  /* 0x000000ffff027224 */ /* 0x001fe400078e0005 */
[C---:B------:R-:W-:Y:S02]  /*111e0*/  IMAD R14, R3.reuse, R12, R14 ;  /* 0x0000000c030e7224 */ /* 0x040fe400078e020e */
[C---:B------:R-:W-:Y:S02]  /*111f0*/  IMAD R20, R3.reuse, R13, R20 ;  /* 0x0000000d03147224 */ /* 0x040fe400078e0214 */
        /* <DEDUP_REMOVED lines=8> */
[----:B------:R-:W-:-:S02]  /*11280*/  VIADD R5, R0, 0xbf ;  /* 0x000000bf00057836 */ /* 0x000fc40000000000 */
[----:B------:R-:W-:Y:S01]  /*11290*/  @!P5 IMAD.MOV R19, RZ, RZ, -R19 ;  /* 0x000000ffff13d224 */ /* 0x000fe200078e0a13 */
[----:B------:R-:W-:Y:S02]  /*112a0*/  IABS R12, R18 ;  /* 0x00000012000c7213 */ /* 0x000fe40000000000 */
[----:B------:R-:W-:Y:S01]  /*112b0*/  IABS R13, R5 ;  /* 0x00000005000d7213 */ /* 0x000fe20000000000 */
[--C-:B------:R-:W-:Y:S01]  /*112c0*/  @!P2 IMAD.IADD R16, R16, 0x1, -R3.reuse ;  /* 0x000000011010a824 */ /* 0x100fe200078e0a03 */
[----:B------:R-:W-:Y:S01]  /*112d0*/  ISETP.GE.AND P2, PT, R11, RZ, PT ;  /* 0x000000ff0b00720c */ /* 0x000fe20003f46270 */
[----:B------:R-:W-:Y:S02]  /*112e0*/  @!P3 IMAD.IADD R14, R14, 0x1, -R3 ;  /* 0x000000010e0eb824 */ /* 0x000fe400078e0a03 */
[----:B0-----:R-:W-:Y:S02]  /*112f0*/  IMAD.MOV.U32 R2, RZ, RZ, R17 ;  /* 0x000000ffff027224 */ /* 0x001fe400078e0011 */
[----:B------:R-:W-:Y:S01]  /*11300*/  IMAD.MOV.U32 R11, RZ, RZ, R21 ;  /* 0x000000ffff0b7224 */ /* 0x000fe200078e0015 */
[----:B------:R-:W-:Y:S01]  /*11310*/  ISETP.GT.U32.AND P3, PT, R3, R14, PT ;  /* 0x0000000e0300720c */ /* 0x000fe20003f64070 */
[----:B------:R-:W-:-:S04]  /*11320*/  IMAD.HI.U32 R22, R4, R12, RZ ;  /* 0x0000000c04167227 */ /* 0x000fc800078e00ff */
[----:B------:R-:W-:Y:S01]  /*11330*/  @!P6 IMAD.IADD R20, R20, 0x1, -R3 ;  /* 0x000000011414e824 */ /* 0x000fe200078e0a03 */
[----:B------:R-:W-:Y:S01]  /*11340*/  ISETP.GE.AND P6, PT, R10, RZ, PT ;  /* 0x000000ff0a00720c */ /* 0x000fe20003fc6270 */
[----:B------:R-:W-:Y:S02]  /*11350*/  @!P4 IMAD.MOV R2, RZ, RZ, -R2 ;  /* 0x000000ffff02c224 */ /* 0x000fe400078e0a02 */
[----:B------:R-:W-:Y:S01]  /*11360*/  IMAD.HI.U32 R10, R4, R11, RZ ;  /* 0x0000000b040a7227 */ /* 0x000fe200078e00ff */
[C---:B------:R-:W-:Y:S02]  /*11370*/  ISETP.GT.U32.AND P4, PT, R3.reuse, R20, PT ;  /* 0x000000140300720c */ /* 0x040fe40003f84070 */
[----:B------:R0:W-:Y:S01]  /*11380*/  STL [R1+0x4c8], R2 ;  /* 0x0004c80201007387 */ /* 0x0001e20000100800 */
[----:B------:R-:W-:Y:S02]  /*11390*/  IMAD.MOV R17, RZ, RZ, -R22 ;  /* 0x000000ffff117224 */ /* 0x000fe400078e0a16 */
[----:B------:R-:W-:Y:S01]  /*113a0*/  IMAD.MOV R10, RZ, RZ, -R10 ;  /* 0x000000ffff0a7224 */ /* 0x000fe200078e0a0a */
[----:B------:R-:W-:Y:S01]  /*113b0*/  STL [R1+0x4a4], R19 ;  /* 0x0004a41301007387 */ /* 0x000fe20000100800 */
[----:B------:R-:W-:-:S02]  /*113c0*/  IMAD R12, R3, R17, R12 ;  /* 0x00000011030c7224 */ /* 0x000fc400078e020c */
[----:B------:R-:W-:-:S04]  /*113d0*/  IMAD.HI.U32 R21, R4, R13, RZ ;  /* 0x0000000d04157227 */ /* 0x000fc800078e00ff */
[----:B0-----:R-:W-:Y:S02]  /*113e0*/  IMAD.MOV.U32 R2, RZ, RZ, R16 ;  /* 0x000000ffff027224 */ /* 0x001fe400078e0010 */
[C---:B------:R-:W-:Y:S02]  /*113f0*/  IMAD R11, R3.reuse, R10, R11 ;  /* 0x0000000a030b7224 */ /* 0x040fe400078e020b */
[----:B------:R-:W-:Y:S01]  /*11400*/  @!P0 IMAD.MOV R2, RZ, RZ, -R2 ;  /* 0x000000ffff028224 */ /* 0x000fe200078e0a02 */
[C---:B------:R-:W-:Y:S01]  /*11410*/  ISETP.GT.U32.AND P0, PT, R3.reuse, R12, PT ;  /* 0x0000000c0300720c */ /* 0x040fe20003f04070 */
[----:B------:R-:W-:Y:S02]  /*11420*/  IMAD.MOV R21, RZ, RZ, -R21 ;  /* 0x000000ffff157224 */ /* 0x000fe400078e0a15 */
[----:B------:R-:W-:Y:S01]  /*11430*/  @!P3 IMAD.IADD R14, R14, 0x1, -R3 ;  /* 0x000000010e0eb824 */ /* 0x000fe200078e0a03 */
[C---:B------:R-:W-:Y:S01]  /*11440*/  ISETP.GT.U32.AND P3, PT, R3.reuse, R11, PT ;  /* 0x0000000b0300720c */ /* 0x040fe20003f64070 */
[----:B------:R-:W-:Y:S01]  /*11450*/  IMAD R13, R3, R21, R13 ;  /* 0x00000015030d7224 */ /* 0x000fe200078e020d */
[----:B------:R0:W-:Y:S01]  /*11460*/  STL [R1+0x4a8], R2 ;  /* 0x0004a80201007387 */ /* 0x0001e20000100800 */
[----:B------:R-:W-:-:S02]  /*11470*/  VIADD R17, R0, 0xbb ;  /* 0x000000bb00117836 */ /* 0x000fc40000000000 */
[--C-:B------:R-:W-:Y:S01]  /*11480*/  @!P4 IMAD.IADD R20, R20, 0x1, -R3.reuse ;  /* 0x000000011414c824 */ /* 0x100fe200078e0a03 */
[----:B------:R-:W-:Y:S01]  /*11490*/  ISETP.GT.U32.AND P5, PT, R3, R13, PT ;  /* 0x0000000d0300720c */ /* 0x000fe20003fa4070 */
[----:B------:R-:W-:Y:S01]  /*114a0*/  VIADD R16, R0, 0xbc ;  /* 0x000000bc00107836 */ /* 0x000fe20000000000 */
[----:B------:R-:W-:Y:S01]  /*114b0*/  ISETP.GE.AND P4, PT, R5, RZ, PT ;  /* 0x000000ff0500720c */ /* 0x000fe20003f86270 */
[--C-:B------:R-:W-:Y:S01]  /*114c0*/  @!P0 IMAD.IADD R12, R12, 0x1, -R3.reuse ;  /* 0x000000010c0c8824 */ /* 0x100fe200078e0a03 */
[----:B------:R-:W-:Y:S02]  /*114d0*/  IABS R5, R17 ;  /* 0x0000001100057213 */ /* 0x000fe40000000000 */
[----:B------:R-:W-:Y:S01]  /*114e0*/  IABS R10, R16 ;  /* 0x00000010000a7213 */ /* 0x000fe20000000000 */
[----:B------:R-:W-:Y:S01]  /*114f0*/  @!P3 IMAD.IADD R11, R11, 0x1, -R3 ;  /* 0x000000010b0bb824 */ /* 0x000fe200078e0a03 */
[----:B------:R-:W-:Y:S01]  /*11500*/  ISETP.GT.U32.AND P3, PT, R3, R12, PT ;  /* 0x0000000c0300720c */ /* 0x000fe20003f64070 */
[----:B------:R-:W-:-:S04]  /*11510*/  IMAD.HI.U32 R21, R4, R5, RZ ;  /* 0x0000000504157227 */ /* 0x000fc800078e00ff */
[----:B------:R-:W-:Y:S02]  /*11520*/  IMAD.MOV R21, RZ, RZ, -R21 ;  /* 0x000000ffff157224 */ /* 0x000fe400078e0a15 */
[----:B------:R-:W-:Y:S01]  /*11530*/  @!P5 IMAD.IADD R13, R13, 0x1, -R3 ;  /* 0x000000010d0dd824 */ /* 0x000fe200078e0a03 */
[----:B------:R-:W-:Y:S01]  /*11540*/  ISETP.GE.AND P5, PT, R18, RZ, PT ;  /* 0x000000ff1200720c */ /* 0x000fe20003fa6270 */
[----:B0-----:R-:W-:Y:S02]  /*11550*/  IMAD.MOV.U32 R2, RZ, RZ, R20 ;  /* 0x000000ffff027224 */ /* 0x001fe400078e0014 */
[C---:B------:R-:W-:Y:S01]  /*11560*/  IMAD R5, R3.reuse, R21, R5 ;  /* 0x0000001503057224 */ /* 0x040fe200078e0205 */
[C---:B------:R-:W-:Y:S01]  /*11570*/  ISETP.GT.U32.AND P0, PT, R3.reuse, R13, PT ;  /* 0x0000000d0300720c */ /* 0x040fe20003f04070 */
[----:B------:R-:W-:Y:S01]  /*11580*/  @!P2 IMAD.MOV R2, RZ, RZ, -R2 ;  /* 0x000000ffff02a224 */ /* 0x000fe200078e0a02 */
[----:B------:R-:W-:Y:S01]  /*11590*/  ISETP.GT.U32.AND P2, PT, R3, R11, PT ;  /* 0x0000000b0300720c */ /* 0x000fe20003f44070 */
[----:B------:R-:W-:-:S03]  /*115a0*/  IMAD.HI.U32 R19, R4, R10, RZ ;  /* 0x0000000a04137227 */ /* 0x000fc600078e00ff */
[----:B------:R0:W-:Y:S01]  /*115b0*/  STL [R1+0x4ac], R2 ;  /* 0x0004ac0201007387 */ /* 0x0001e20000100800 */
[----:B------:R-:W-:Y:S02]  /*115c0*/  VIADD R18, R0, 0xba ;  /* 0x000000ba00127836 */ /* 0x000fe40000000000 */
[----:B------:R-:W-:Y:S01]  /*115d0*/  @!P3 IMAD.IADD R12, R12, 0x1, -R3 ;  /* 0x000000010c0cb824 */ /* 0x000fe200078e0a03 */
[----:B------:R-:W-:Y:S01]  /*115e0*/  ISETP.GT.U32.AND P3, PT, R3, R5, PT ;  /* 0x000000050300720c */ /* 0x000fe20003f64070 */
[----:B------:R-:W-:Y:S01]  /*115f0*/  IMAD.MOV R19, RZ, RZ, -R19 ;  /* 0x000000ffff137224 */ /* 0x000fe200078e0a13 */
[----:B------:R-:W-:Y:S01]  /*11600*/  IABS R20, R18 ;  /* 0x0000001200147213 */ /* 0x000fe20000000000 */
[----:B------:R-:W-:Y:S02]  /*11610*/  @!P0 IMAD.IADD R13, R13, 0x1, -R3 ;  /* 0x000000010d0d8824 */ /* 0x000fe400078e0a03 */
[----:B------:R-:W-:Y:S02]  /*11620*/  IMAD R10, R3, R19, R10 ;  /* 0x00000013030a7224 */ /* 0x000fe400078e020a */
[----:B------:R-:W-:-:S02]  /*11630*/  VIADD R19, R0, 0xb9 ;  /* 0x000000b900137836 */ /* 0x000fc40000000000 */
[----:B------:R-:W-:Y:S01]  /*11640*/  IMAD.HI.U32 R24, R4, R20, RZ ;  /* 0x0000001404187227 */ /* 0x000fe200078e00ff */
[----:B------:R-:W-:Y:S02]  /*11650*/  ISETP.GT.U32.AND P0, PT, R3, R10, PT ;  /* 0x0000000a0300720c */ /* 0x000fe40003f04070 */
[----:B------:R-:W-:Y:S01]  /*11660*/  IABS R22, R19 ;  /* 0x0000001300167213 */ /* 0x000fe20000000000 */
[--C-:B------:R-:W-:Y:S01]  /*11670*/  @!P2 IMAD.IADD R11, R11, 0x1, -R3.reuse ;  /* 0x000000010b0ba824 */ /* 0x100fe200078e0a03 */
[----:B------:R-:W-:Y:S01]  /*11680*/  ISETP.GE.AND P2, PT, R23, RZ, PT ;  /* 0x000000ff1700720c */ /* 0x000fe20003f46270 */
[----:B------:R-:W-:Y:S02]  /*11690*/  IMAD.MOV R23, RZ, RZ, -R24 ;  /* 0x000000ffff177224 */ /* 0x000fe400078e0a18 */
[----:B------:R-:W-:Y:S02]  /*116a0*/  @!P3 IMAD.IADD R5, R5, 0x1, -R3 ;  /* 0x000000010505b824 */ /* 0x000fe400078e0a03 */
[----:B------:R-:W-:-:S02]  /*116b0*/  IMAD R20, R3, R23, R20 ;  /* 0x0000001703147224 */ /* 0x000fc400078e0214 */
[----:B0-----:R-:W-:Y:S01]  /*116c0*/  IMAD.MOV.U32 R2, RZ, RZ, R14 ;  /* 0x000000ffff027224 */ /* 0x001fe200078e000e */
[----:B------:R-:W-:Y:S01]  /*116d0*/  ISETP.GT.U32.AND P3, PT, R3, R5, PT ;  /* 0x000000050300720c */ /* 0x000fe20003f64070 */
[----:B------:R-:W-:Y:S02]  /*116e0*/  VIADD R21, R0, 0xb8 ;  /* 0x000000b800157836 */ /* 0x000fe40000000000 */
[----:B------:R-:W-:-:S03]  /*116f0*/  IMAD.HI.U32 R25, R4, R22, RZ ;  /* 0x0000001604197227 */ /* 0x000fc600078e00ff */
[----:B------:R-:W-:Y:S01]  /*11700*/  IABS R24, R21 ;  /* 0x0000001500187213 */ /* 0x000fe20000000000 */
[----:B------:R-:W-:Y:S02]  /*11710*/  @!P6 IMAD.MOV R2, RZ, RZ, -R2 ;  /* 0x000000ffff02e224 */ /* 0x000fe400078e0a02 */
[----:B------:R-:W-:Y:S01]  /*11720*/  @!P4 IMAD.MOV R13, RZ, RZ, -R13 ;  /* 0x000000ffff0dc224 */ /* 0x000fe200078e0a0d */
[----:B------:R-:W-:Y:S01]  /*11730*/  ISETP.GT.U32.AND P4, PT, R3, R20, PT ;  /* 0x000000140300720c */ /* 0x000fe20003f84070 */
[----:B------:R-:W-:Y:S01]  /*11740*/  IMAD.MOV R25, RZ, RZ, -R25 ;  /* 0x000000ffff197224 */ /* 0x000fe200078e0a19 */
[----:B------:R0:W-:Y:S01]  /*11750*/  STL [R1+0x4a0], R2 ;  /* 0x0004a00201007387 */ /* 0x0001e20000100800 */
[----:B------:R-:W-:Y:S01]  /*11760*/  @!P5 IMAD.MOV R12, RZ, RZ, -R12 ;  /* 0x000000ffff0cd224 */ /* 0x000fe200078e0a0c */
[----:B------:R-:W-:Y:S01]  /*11770*/  ISETP.GE.AND P5, PT, R17, RZ, PT ;  /* 0x000000ff1100720c */ /* 0x000fe20003fa6270 */
[--C-:B------:R-:W-:Y:S01]  /*11780*/  @!P0 IMAD.IADD R10, R10, 0x1, -R3.reuse ;  /* 0x000000010a0a8824 */ /* 0x100fe200078e0a03 */
[----:B------:R-:W-:Y:S01]  /*11790*/  STL [R1+0x49c], R13 ;  /* 0x00049c0d01007387 */ /* 0x000fe20000100800 */
[----:B------:R-:W-:Y:S01]  /*117a0*/  IMAD R22, R3, R25, R22 ;  /* 0x0000001903167224 */ /* 0x000fe200078e0216 */
[----:B------:R-:W-:Y:S01]  /*117b0*/  ISETP.GE.AND P0, PT, R16, RZ, PT ;  /* 0x000000ff1000720c */ /* 0x000fe20003f06270 */
[----:B------:R-:W-:Y:S01]  /*117c0*/  @!P3 IMAD.IADD R5, R5, 0x1, -R3 ;  /* 0x000000010505b824 */ /* 0x000fe200078e0a03 */
[----:B------:R1:W-:Y:S01]  /*117d0*/  STL [R1+0x498], R12 ;  /* 0x0004980c01007387 */ /* 0x0003e20000100800 */
[C---:B------:R-:W-:Y:S01]  /*117e0*/  ISETP.GT.U32.AND P6, PT, R3.reuse, R10, PT ;  /* 0x0000000a0300720c */ /* 0x040fe20003fc4070 */
[----:B0-----:R-:W-:Y:S01]  /*117f0*/  IMAD.MOV.U32 R2, RZ, RZ, R11 ;  /* 0x000000ffff027224 */ /* 0x001fe200078e000b */
[----:B------:R-:W-:Y:S01]  /*11800*/  ISETP.GT.U32.AND P3, PT, R3, R22, PT ;  /* 0x000000160300720c */ /* 0x000fe20003f64070 */
[----:B------:R-:W-:-:S02]  /*11810*/  @!P4 IMAD.IADD R20, R20, 0x1, -R3 ;  /* 0x000000011414c824 */ /* 0x000fc400078e0a03 */
[----:B------:R-:W-:Y:S01]  /*11820*/  @!P2 IMAD.MOV R2, RZ, RZ, -R2 ;  /* 0x000000ffff02a224 */ /* 0x000fe200078e0a02 */
[----:B------:R-:W-:Y:S01]  /*11830*/  ISETP.GE.AND P2, PT, R18, RZ, PT ;  /* 0x000000ff1200720c */ /* 0x000fe20003f46270 */
[----:B------:R-:W-:Y:S01]  /*11840*/  VIADD R11, R0, 0xb7 ;  /* 0x000000b7000b7836 */ /* 0x000fe20000000000 */
[----:B------:R-:W-:Y:S01]  /*11850*/  ISETP.GT.U32.AND P4, PT, R3, R20, PT ;  /* 0x000000140300720c */ /* 0x000fe20003f84070 */
[----:B-1----:R-:W-:Y:S01]  /*11860*/  IMAD.HI.U32 R12, R4, R24, RZ ;  /* 0x00000018040c7227 */ /* 0x002fe200078e00ff */
[----:B------:R0:W-:Y:S02]  /*11870*/  STL [R1+0x48c], R2 ;  /* 0x00048c0201007387 */ /* 0x0001e40000100800 */
[----:B------:R-:W-:Y:S01]  /*11880*/  IABS R16, R11 ;  /* 0x0000000b00107213 */ /* 0x000fe20000000000 */
[----:B------:R-:W-:Y:S02]  /*11890*/  IMAD.MOV R12, RZ, RZ, -R12 ;  /* 0x000000ffff0c7224 */ /* 0x000fe400078e0a0c */
[----:B------:R-:W-:Y:S01]  /*118a0*/  @!P6 IMAD.IADD R10, R10, 0x1, -R3 ;  /* 0x000000010a0ae824 */ /* 0x000fe200078e0a03 */
[----:B------:R-:W-:Y:S01]  /*118b0*/  ISETP.GE.AND P6, PT, R19, RZ, PT ;  /* 0x000000ff1300720c */ /* 0x000fe20003fc6270 */
[----:B------:R-:W-:-:S02]  /*118c0*/  IMAD R12, R3, R12, R24 ;  /* 0x0000000c030c7224 */ /* 0x000fc400078e0218 */
[----:B------:R-:W-:Y:S02]  /*118d0*/  @!P3 IMAD.IADD R22, R22, 0x1, -R3 ;  /* 0x000000011616b824 */ /* 0x000fe400078e0a03 */
[----:B0-----:R-:W-:Y:S02]  /*118e0*/  IMAD.MOV.U32 R2, RZ, RZ, R5 ;  /* 0x000000ffff027224 */ /* 0x001fe400078e0005 */
[----:B------:R-:W-:Y:S01]  /*118f0*/  IMAD.MOV.U32 R13, RZ, RZ, R10 ;  /* 0x000000ffff0d7224 */ /* 0x000fe200078e000a */
[C---:B------:R-:W-:Y:S01]  /*11900*/  ISETP.GT.U32.AND P3, PT, R3.reuse, R22, PT ;  /* 0x000000160300720c */ /* 0x040fe20003f64070 */
[----:B------:R-:W-:Y:S01]  /*11910*/  @!P5 IMAD.MOV R2, RZ, RZ, -R2 ;  /* 0x000000ffff02d224 */ /* 0x000fe200078e0a02 */
[----:B------:R-:W-:Y:S01]  /*11920*/  ISETP.GT.U32.AND P5, PT, R3, R12, PT ;  /* 0x0000000c0300720c */ /* 0x000fe20003fa4070 */
[----:B------:R-:W-:Y:S01]  /*11930*/  @!P0 IMAD.MOV R13, RZ, RZ, -R13 ;  /* 0x000000ffff0d8224 */ /* 0x000fe200078e0a0d */
[----:B------:R-:W-:Y:S01]  /*11940*/  ISETP.GE.AND P0, PT, R21, RZ, PT ;  /* 0x000000ff1500720c */ /* 0x000fe20003f06270 */
[----:B------:R-:W-:-:S03]  /*11950*/  IMAD.HI.U32 R10, R4, R16, RZ ;  /* 0x00000010040a7227 */ /* 0x000fc600078e00ff */
[----:B------:R0:W-:Y:S01]  /*11960*/  STL [R1+0x47c], R13 ;  /* 0x00047c0d01007387 */ /* 0x0001e20000100800 */
[--C-:B------:R-:W-:Y:S01]  /*11970*/  @!P4 IMAD.IADD R20, R20, 0x1, -R3.reuse ;  /* 0x000000011414c824 */ /* 0x100fe200078e0a03 */
[----:B------:R-:W-:Y:S01]  /*11980*/  ISETP.GE.AND P4, PT, R11, RZ, PT ;  /* 0x000000ff0b00720c */ /* 0x000fe20003f86270 */
[----:B------:R-:W-:Y:S01]  /*11990*/  VIADD R17, R0, 0xb6 ;  /* 0x000000b600117836 */ /* 0x000fe20000000000 */
[----:B------:R1:W-:Y:S01]  /*119a0*/  STL [R1+0x478], R2 ;  /* 0x0004780201007387 */ /* 0x0003e20000100800 */
[----:B------:R-:W-:Y:S02]  /*119b0*/  IMAD.MOV R10, RZ, RZ, -R10 ;  /* 0x000000ffff0a7224 */ /* 0x000fe400078e0a0a */
[--C-:B------:R-:W-:Y:S02]  /*119c0*/  @!P5 IMAD.IADD R12, R12, 0x1, -R3.reuse ;  /* 0x000000010c0cd824 */ /* 0x100fe400078e0a03 */
[----:B------:R-:W-:Y:S01]  /*119d0*/  VIADD R5, R0, 0xb5 ;  /* 0x000000b500057836 */ /* 0x000fe20000000000 */
[----:B0-----:R-:W-:Y:S01]  /*119e0*/  IABS R13, R17 ;  /* 0x00000011000d7213 */ /* 0x001fe20000000000 */
[C---:B------:R-:W-:Y:S01]  /*119f0*/  IMAD R16, R3.reuse, R10, R16 ;  /* 0x0000000a03107224 */ /* 0x040fe200078e0210 */
[C---:B------:R-:W-:Y:S01]  /*11a00*/  ISETP.GT.U32.AND P5, PT, R3.reuse, R12, PT ;  /* 0x0000000c0300720c */ /* 0x040fe20003fa4070 */
[----:B------:R-:W-:Y:S01]  /*11a10*/  @!P3 IMAD.IADD R22, R22, 0x1, -R3 ;  /* 0x000000011616b824 */ /* 0x000fe200078e0a03 */
[----:B------:R-:W-:Y:S01]  /*11a20*/  IABS R11, R5 ;  /* 0x00000005000b7213 */ /* 0x000fe20000000000 */
[----:B-1----:R-:W-:Y:S01]  /*11a30*/  IMAD.MOV.U32 R2, RZ, RZ, R20 ;  /* 0x000000ffff027224 */ /* 0x002fe200078e0014 */
[----:B------:R-:W-:Y:S01]  /*11a40*/  ISETP.GT.U32.AND P3, PT, R3, R16, PT ;  /* 0x000000100300720c */ /* 0x000fe20003f64070 */
[----:B------:R-:W-:-:S04]  /*11a50*/  IMAD.HI.U32 R10, R4, R13, RZ ;  /* 0x0000000d040a7227 */ /* 0x000fc800078e00ff */
[----:B------:R-:W-:Y:S01]  /*11a60*/  @!P2 IMAD.MOV R2, RZ, RZ, -R2 ;  /* 0x000000ffff02a224 */ /* 0x000fe200078e0a02 */
[----:B------:R-:W-:Y:S01]  /*11a70*/  ISETP.GE.AND P2, PT, R17, RZ, PT ;  /* 0x000000ff1100720c */ /* 0x000fe20003f46270 */
[----:B------:R-:W-:-:S03]  /*11a80*/  IMAD.HI.U32 R18, R4, R11, RZ ;  /* 0x0000000b04127227 */ /* 0x000fc600078e00ff */
[----:B------:R0:W-:Y:S01]  /*11a90*/  STL [R1+0x43c], R2 ;  /* 0x00043c0201007387 */ /* 0x0001e20000100800 */
[----:B------:R-:W-:Y:S02]  /*11aa0*/  IMAD.MOV R10, RZ, RZ, -R10 ;  /* 0x000000ffff0a7224 */ /* 0x000fe400078e0a0a */
[----:B------:R-:W-:Y:S02]  /*11ab0*/  VIADD R19, R0, 0xb4 ;  /* 0x000000b400137836 */ /* 0x000fe40000000000 */
[----:B------:R-:W-:Y:S02]  /*11ac0*/  IMAD.MOV R18, RZ, RZ, -R18 ;  /* 0x000000ffff127224 */ /* 0x000fe400078e0a12 */
[C---:B------:R-:W-:Y:S01]  /*11ad0*/  IMAD R13, R3.reuse, R10, R13 ;  /* 0x0000000a030d7224 */ /* 0x040fe200078e020d */
[----:B------:R-:W-:Y:S01]  /*11ae0*/  IABS R14, R19 ;  /* 0x00000013000e7213 */ /* 0x000fe20000000000 */
[----:B------:R-:W-:Y:S02]  /*11af0*/  @!P5 IMAD.IADD R12, R12, 0x1, -R3 ;  /* 0x000000010c0cd824 */ /* 0x000fe400078e0a03 */
[----:B0-----:R-:W-:Y:S01]  /*11b00*/  IMAD.MOV.U32 R2, RZ, RZ, R22 ;  /* 0x000000ffff027224 */ /* 0x001fe200078e0016 */
[C---:B------:R-:W-:Y:S01]  /*11b10*/  ISETP.GT.U32.AND P5, PT, R3.reuse, R13, PT ;  /* 0x0000000d0300720c */ /* 0x040fe20003fa4070 */
[----:B------:R-:W-:-:S02]  /*11b20*/  IMAD R11, R3, R18, R11 ;  /* 0x00000012030b7224 */ /* 0x000fc400078e020b */
[----:B------:R-:W-:Y:S01]  /*11b30*/  @!P6 IMAD.MOV R2, RZ, RZ, -R2 ;  /* 0x000000ffff02e224 */ /* 0x000fe200078e0a02 */
[----:B------:R-:W-:Y:S01]  /*11b40*/  ISETP.GE.AND P6, PT, R5, RZ, PT ;  /* 0x000000ff0500720c */ /* 0x000fe20003fc6270 */
[----:B------:R-:W-:Y:S02]  /*11b50*/  @!P3 IMAD.IADD R16, R16, 0x1, -R3 ;  /* 0x000000011010b824 */ /* 0x000fe400078e0a03 */
[----:B------:R-:W-:Y:S01]  /*11b60*/  IMAD.HI.U32 R5, R4, R14, RZ ;  /* 0x0000000e04057227 */ /* 0x000fe200078e00ff */
[----:B------:R0:W-:Y:S02]  /*11b70*/  STL [R1+0x440], R2 ;  /* 0x0004400201007387 */ /* 0x0001e40000100800 */
[----:B------:R-:W-:Y:S01]  /*11b80*/  ISETP.GT.U32.AND P3, PT, R3, R16, PT ;  /* 0x000000100300720c */ /* 0x000fe20003f64070 */
[----:B------:R-:W-:Y:S02]  /*11b90*/  IMAD.MOV R5, RZ, RZ, -R5 ;  /* 0x000000ffff057224 */ /* 0x000fe400078e0a05 */
[----:B------:R-:W-:-:S02]  /*11ba0*/  VIADD R18, R0, 0xb3 ;  /* 0x000000b300127836 */ /* 0x000fc40000000000 */
[----:B------:R-:W-:Y:S02]  /*11bb0*/  IMAD R14, R3, R5, R14 ;  /* 0x00000005030e7224 */ /* 0x000fe400078e020e */
[--C-:B------:R-:W-:Y:S01]  /*11bc0*/  @!P5 IMAD.IADD R13, R13, 0x1, -R3.reuse ;  /* 0x000000010d0dd824 */ /* 0x100fe200078e0a03 */
[----:B------:R-:W-:Y:S01]  /*11bd0*/  IABS R21, R18 ;  /* 0x0000001200157213 */ /* 0x000fe20000000000 */
[----:B0-----:R-:W-:Y:S02]  /*11be0*/  IMAD.MOV.U32 R2, RZ, RZ, R12 ;  /* 0x000000ffff027224 */ /* 0x001fe400078e000c */
[----:B------:R-:W-:Y:S01]  /*11bf0*/  VIADD R10, R0, 0xb2 ;  /* 0x000000b2000a7836 */ /* 0x000fe20000000000 */
[C---:B------:R-:W-:Y:S01]  /*11c00*/  ISETP.GT.U32.AND P5, PT, R3.reuse, R13, PT ;  /* 0x0000000d0300720c */ /* 0x040fe20003fa4070 */
[----:B------:R-:W-:Y:S01]  /*11c10*/  @!P0 IMAD.MOV R2, RZ, RZ, -R2 ;  /* 0x000000ffff028224 */ /* 0x000fe200078e0a02 */
[C---:B------:R-:W-:Y:S01]  /*11c20*/  ISETP.GT.U32.AND P0, PT, R3.reuse, R11, PT ;  /* 0x0000000b0300720c */ /* 0x040fe20003f04070 */
[----:B------:R-:W-:Y:S01]  /*11c30*/  @!P3 IMAD.IADD R16, R16, 0x1, -R3 ;  /* 0x000000011010b824 */ /* 0x000fe200078e0a03 */
[----:B------:R-:W-:Y:S01]  /*11c40*/  ISETP.GT.U32.AND P3, PT, R3, R14, PT ;  /* 0x0000000e0300720c */ /* 0x000fe20003f64070 */
[----:B------:R-:W-:Y:S01]  /*11c50*/  IMAD.HI.U32 R20, R4, R21, RZ ;  /* 0x0000001504147227 */ /* 0x000fe200078e00ff */
[----:B------:R-:W-:Y:S01]  /*11c60*/  IABS R17, R10 ;  /* 0x0000000a00117213 */ /* 0x000fe20000000000 */
[----:B------:R0:W-:Y:S02]  /*11c70*/  STL [R1+0x484], R2 ;  /* 0x0004840201007387 */ /* 0x0001e40000100800 */
[----:B------:R-:W-:-:S02]  /*11c80*/  IMAD.MOV R20, RZ, RZ, -R20 ;  /* 0x000000ffff147224 */ /* 0x000fc400078e0a14 */
[----:B------:R-:W-:Y:S02]  /*11c90*/  VIADD R5, R0, 0xb1 ;  /* 0x000000b100057836 */ /* 0x000fe40000000000 */
[--C-:B------:R-:W-:Y:S01]  /*11ca0*/  @!P5 IMAD.IADD R13, R13, 0x1, -R3.reuse ;  /* 0x000000010d0dd824 */ /* 0x100fe200078e0a03 */
[----:B------:R-:W-:Y:S01]  /*11cb0*/  ISETP.GE.AND P5, PT, R18, RZ, PT ;  /* 0x000000ff1200720c */ /* 0x000fe20003fa6270 */
[----:B------:R-:W-:Y:S01]  /*11cc0*/  @!P0 IMAD.IADD R11, R11, 0x1, -R3 ;  /* 0x000000010b0b8824 */ /* 0x000fe200078e0a03 */
[----:B------:R-:W-:Y:S01]  /*11cd0*/  IABS R12, R5 ;  /* 0x00000005000c7213 */ /* 0x000fe20000000000 */
[----:B0-----:R-:W-:Y:S02]  /*11ce0*/  IMAD.MOV.U32 R2, RZ, RZ, R16 ;  /* 0x000000ffff027224 */ /* 0x001fe400078e0010 */
[----:B------:R-:W-:Y:S01]  /*11cf0*/  IMAD.HI.U32 R16, R4, R17, RZ ;  /* 0x0000001104107227 */ /* 0x000fe200078e00ff */
[----:B------:R-:W-:-:S03]  /*11d00*/  ISETP.GT.U32.AND P0, PT, R3, R11, PT ;  /* 0x0000000b0300720c */ /* 0x000fc60003f04070 */
[----:B------:R-:W-:Y:S02]  /*11d10*/  IMAD.MOV R16, RZ, RZ, -R16 ;  /* 0x000000ffff107224 */ /* 0x000fe400078e0a10 */
[----:B------:R-:W-:Y:S02]  /*11d20*/  @!P3 IMAD.IADD R14, R14, 0x1, -R3 ;  /* 0x000000010e0eb824 */ /* 0x000fe400078e0a03 */
[C---:B------:R-:W-:Y:S02]  /*11d30*/  IMAD R21, R3.reuse, R20, R21 ;  /* 0x0000001403157224 */ /* 0x040fe400078e0215 */
[C---:B------:R-:W-:Y:S01]  /*11d40*/  IMAD R17, R3.reuse, R16, R17 ;  /* 0x0000001003117224 */ /* 0x040fe200078e0211 */
[----:B------:R-:W-:Y:S01]  /*11d50*/  ISETP.GT.U32.AND P3, PT, R3, R14, PT ;  /* 0x0000000e0300720c */ /* 0x000fe20003f64070 */
[----:B------:R-:W-:Y:S02]  /*11d60*/  IMAD.MOV.U32 R22, RZ, RZ, R13 ;  /* 0x000000ffff167224 */ /* 0x000fe400078e000d */
[----:B------:R-:W-:Y:S01]  /*11d70*/  @!P0 IMAD.IADD R11, R11, 0x1, -R3 ;  /* 0x000000010b0b8824 */ /* 0x000fe200078e0a03 */
[----:B------:R-:W-:Y:S01]  /*11d80*/  ISETP.GT.U32.AND P0, PT, R3, R21, PT ;  /* 0x000000150300720c */ /* 0x000fe20003f04070 */
[----:B------:R-:W-:Y:S01]  /*11d90*/  @!P4 IMAD.MOV R2, RZ, RZ, -R2 ;  /* 0x000000ffff02c224 */ /* 0x000fe200078e0a02 */
[----:B------:R-:W-:Y:S01]  /*11da0*/  ISETP.GE.AND P4, PT, R19, RZ, PT ;  /* 0x000000ff1300720c */ /* 0x000fe20003f86270 */
[----:B------:R-:W-:Y:S01]  /*11db0*/  @!P2 IMAD.MOV R22, RZ, RZ, -R22 ;  /* 0x000000ffff16a224 */ /* 0x000fe200078e0a16 */
[----:B------:R-:W-:Y:S01]  /*11dc0*/  ISETP.GT.U32.AND P2, PT, R3, R17, PT ;  /* 0x000000110300720c */ /* 0x000fe20003f44070 */
[----:B------:R-:W-:Y:S01]  /*11dd0*/  IMAD.HI.U32 R19, R4, R12, RZ ;  /* 0x0000000c04137227 */ /* 0x000fe200078e00ff */
[----:B------:R0:W-:Y:S03]  /*11de0*/  STL [R1+0x480], R2 ;  /* 0x0004800201007387 */ /* 0x0001e60000100800 */
[----:B------:R-:W-:Y:S01]  /*11df0*/  IMAD.MOV R19, RZ, RZ, -R19 ;  /* 0x000000ffff137224 */ /* 0x000fe200078e0a13 */
[----:B------:R-:W-:Y:S01]  /*11e00*/  STL [R1+0x46c], R22 ;  /* 0x00046c1601007387 */ /* 0x000fe20000100800 */
[----:B------:R-:W-:-:S02]  /*11e10*/  VIADD R16, R0, 0xaf ;  /* 0x000000af00107836 */ /* 0x000fc40000000000 */
[C---:B------:R-:W-:Y:S02]  /*11e20*/  IMAD R12, R3.reuse, R19, R12 ;  /* 0x00000013030c7224 */ /* 0x040fe400078e020c */
[----:B------:R-:W-:Y:S02]  /*11e30*/  @!P3 IMAD.IADD R14, R14, 0x1, -R3 ;  /* 0x000000010e0eb824 */ /* 0x000fe400078e0a03 */
[----:B0-----:R-:W-:Y:S01]  /*11e40*/  IMAD.MOV.U32 R2, RZ, RZ, R11 ;  /* 0x000000ffff027224 */ /* 0x001fe200078e000b */
[----:B------:R-:W-:Y:S01]  /*11e50*/  ISETP.GT.U32.AND P3, PT, R3, R12, PT ;  /* 0x0000000c0300720c */ /* 0x000fe20003f64070 */
[----:B------:R-:W-:Y:S02]  /*11e60*/  VIADD R11, R0, 0xb0 ;  /* 0x000000b0000b7836 */ /* 0x000fe40000000000 */
[----:B------:R-:W-:Y:S01]  /*11e70*/  @!P6 IMAD.MOV R2, RZ, RZ, -R2 ;  /* 0x000000ffff02e224 */ /* 0x000fe200078e0a02 */
[----:B------:R-:W-:Y:S01]  /*11e80*/  ISETP.GE.AND P6, PT, R10, RZ, PT ;  /* 0x000000ff0a00720c */ /* 0x000fe20003fc6270 */
[--C-:B------:R-:W-:Y:S01]  /*11e90*/  @!P0 IMAD.IADD R21, R21, 0x1, -R3.reuse ;  /* 0x0000000115158824 */ /* 0x100fe200078e0a03 */
[----:B------:R-:W-:Y:S01]  /*11ea0*/  IABS R19, R11 ;  /* 0x0000000b00137213 */ /* 0x000fe20000000000 */
[----:B------:R-:W-:Y:S01]  /*11eb0*/  @!P2 IMAD.IADD R17, R17, 0x1, -R3 ;  /* 0x000000011111a824 */ /* 0x000fe200078e0a03 */
[----:B------:R0:W-:Y:S01]  /*11ec0*/  STL [R1+0x470], R2 ;  /* 0x0004700201007387 */ /* 0x0001e20000100800 */
[----:B------:R-:W-:Y:S01]  /*11ed0*/  IABS R10, R16 ;  /* 0x00000010000a7213 */ /* 0x000fe20000000000 */
[----:B------:R-:W-:Y:S01]  /*11ee0*/  VIADD R18, R0, 0xad ;  /* 0x000000ad00127836 */ /* 0x000fe20000000000 */
[----:B------:R-:W-:Y:S01]  /*11ef0*/  ISETP.GT.U32.AND P2, PT, R3, R21, PT ;  /* 0x000000150300720c */ /* 0x000fe20003f44070 */
[----:B------:R-:W-:Y:S01]  /*11f00*/  IMAD.HI.U32 R13, R4, R19, RZ ;  /* 0x00000013040d7227 */ /* 0x000fe200078e00ff */
[----:B------:R-:W-:-:S03]  /*11f10*/  ISETP.GE.AND P0, PT, R5, RZ, PT ;  /* 0x000000ff0500720c */ /* 0x000fc60003f06270 */
[----:B------:R-:W-:Y:S02]  /*11f20*/  @!P3 IMAD.IADD R12, R12, 0x1, -R3 ;  /* 0x000000010c0cb824 */ /* 0x000fe400078e0a03 */
[----:B0-----:R-:W-:Y:S02]  /*11f30*/  IMAD.MOV.U32 R2, RZ, RZ, R14 ;  /* 0x000000ffff027224 */ /* 0x001fe400078e000e */
[----:B------:R-:W-:Y:S01]  /*11f40*/  IMAD.MOV R14, RZ, RZ, -R13 ;  /* 0x000000ffff0e7224 */ /* 0x000fe200078e0a0d */
[C---:B------:R-:W-:Y:S01]  /*11f50*/  ISETP.GT.U32.AND P3, PT, R3.reuse, R12, PT ;  /* 0x0000000c0300720c */ /* 0x040fe20003f64070 */
[----:B------:R-:W-:Y:S01]  /*11f60*/  @!P4 IMAD.MOV R2, RZ, RZ, -R2 ;  /* 0x000000ffff02c224 */ /* 0x000fe200078e0a02 */
[----:B------:R-:W-:Y:S01]  /*11f70*/  ISETP.GT.U32.AND P4, PT, R3, R17, PT ;  /* 0x000000110300720c */ /* 0x000fe20003f84070 */
[----:B------:R-:W-:-:S03]  /*11f80*/  IMAD.HI.U32 R13, R4, R10, RZ ;  /* 0x0000000a040d7227 */ /* 0x000fc600078e00ff */
[----:B------:R0:W-:Y:S01]  /*11f90*/  STL [R1+0x474], R2 ;  /* 0x0004740201007387 */ /* 0x0001e20000100800 */
[----:B------:R-:W-:Y:S01]  /*11fa0*/  IMAD R19, R3, R14, R19 ;  /* 0x0000000e03137224 */ /* 0x000fe200078e0213 */
[----:B------:R-:W-:Y:S01]  /*11fb0*/  IABS R14, R18 ;  /* 0x00000012000e7213 */ /* 0x000fe20000000000 */
[----:B------:R-:W-:Y:S02]  /*11fc0*/  IMAD.MOV R13, RZ, RZ, -R13 ;  /* 0x000000ffff0d7224 */ /* 0x000fe400078e0a0d */
[--C-:B------:R-:W-:Y:S01]  /*11fd0*/  @!P2 IMAD.IADD R21, R21, 0x1, -R3.reuse ;  /* 0x000000011515a824 */ /* 0x100fe200078e0a03 */
[C---:B------:R-:W-:Y:S01]  /*11fe0*/  ISETP.GT.U32.AND P2, PT, R3.reuse, R19, PT ;  /* 0x000000130300720c */ /* 0x040fe20003f44070 */
[----:B------:R-:W-:Y:S02]  /*11ff0*/  IMAD R10, R3, R13, R10 ;  /* 0x0000000d030a7224 */ /* 0x000fe400078e020a */
[----:B------:R-:W-:Y:S02]  /*12000*/  @!P4 IMAD.IADD R17, R17, 0x1, -R3 ;  /* 0x000000011111c824 */ /* 0x000fe400078e0a03 */
[C---:B------:R-:W-:Y:S01]  /*12010*/  VIADD R5, R0.reuse, 0xae ;  /* 0x000000ae00057836 */ /* 0x040fe20000000000 */
[----:B------:R-:W-:Y:S01]  /*12020*/  ISETP.GT.U32.AND P4, PT, R3, R10, PT ;  /* 0x0000000a0300720c */ /* 0x000fe20003f84070 */
[----:B------:R-:W-:-:S02]  /*12030*/  VIADD R20, R0, 0xac ;  /* 0x000000ac00147836 */ /* 0x000fc40000000000 */
[----:B0-----:R-:W-:Y:S01]  /*12040*/  IMAD.MOV.U32 R2, RZ, RZ, R21 ;  /* 0x000000ffff027224 */ /* 0x001fe200078e0015 */
[----:B------:R-:W-:Y:S01]  /*12050*/  IABS R22, R5 ;  /* 0x0000000500167213 */ /* 0x000fe20000000000 */
[--C-:B------:R-:W-:Y:S01]  /*12060*/  @!P3 IMAD.IADD R12, R12, 0x1, -R3.reuse ;  /* 0x000000010c0cb824 */ /* 0x100fe200078e0a03 */
[----:B------:R-:W-:Y:S01]  /*12070*/  ISETP.GE.AND P3, PT, R11, RZ, PT ;  /* 0x000000ff0b00720c */ /* 0x000fe20003f66270 */
[--C-:B------:R-:W-:Y:S01]  /*12080*/  @!P2 IMAD.IADD R19, R19, 0x1, -R3.reuse ;  /* 0x000000011313a824 */ /* 0x100fe200078e0a03 */
[----:B------:R-:W-:Y:S01]  /*12090*/  IABS R13, R20 ;  /* 0x00000014000d7213 */ /* 0x000fe20000000000 */
[----:B------:R-:W-:Y:S01]  /*120a0*/  @!P5 IMAD.MOV R2, RZ, RZ, -R2 ;  /* 0x000000ffff02d224 */ /* 0x000fe200078e0a02 */
[----:B------:R-:W-:Y:S01]  /*120b0*/  ISETP.GE.AND P2, PT, R16, RZ, PT ;  /* 0x000000ff1000720c */ /* 0x000fe20003f46270 */
[----:B------:R-:W-:Y:S01]  /*120c0*/  IMAD.HI.U32 R11, R4, R14, RZ ;  /* 0x0000000e040b7227 */ /* 0x000fe200078e00ff */
[----:B------:R-:W-:Y:S02]  /*120d0*/  ISETP.GT.U32.AND P5, PT, R3, R19, PT ;  /* 0x000000130300720c */ /* 0x000fe40003fa4070 */
[----:B------:R0:W-:Y:S01]  /*120e0*/  STL [R1+0x450], R2 ;  /* 0x0004500201007387 */ /* 0x0001e20000100800 */
[----:B------:R-:W-:-:S02]  /*120f0*/  @!P4 IMAD.IADD R10, R10, 0x1, -R3 ;  /* 0x000000010a0ac824 */ /* 0x000fc400078e0a03 */
[----:B------:R-:W-:-:S03]  /*12100*/  IMAD.HI.U32 R23, R4, R22, RZ ;  /* 0x0000001604177227 */ /* 0x000fc600078e00ff */
[----:B------:R-:W-:Y:S01]  /*12110*/  ISETP.GT.U32.AND P4, PT, R3, R10, PT ;  /* 0x0000000a0300720c */ /* 0x000fe20003f84070 */
[----:B------:R-:W-:Y:S02]  /*12120*/  IMAD.MOV R21, RZ, RZ, -R11 ;  /* 0x000000ffff157224 */ /* 0x000fe400078e0a0b */
[----:B------:R-:W-:-:S04]  /*12130*/  IMAD.HI.U32 R11, R4, R13, RZ ;  /* 0x0000000d040b7227 */ /* 0x000fc800078e00ff */
[----:B------:R-:W-:Y:S02]  /*12140*/  IMAD.MOV R23, RZ, RZ, -R23 ;  /* 0x000000ffff177224 */ /* 0x000fe400078e0a17 */
[C---:B------:R-:W-:Y:S02]  /*12150*/  IMAD R14, R3.reuse, R21, R14 ;  /* 0x00000015030e7224 */ /* 0x040fe400078e020e */
[----:B------:R-:W-:Y:S02]  /*12160*/  IMAD.MOV R11, RZ, RZ, -R11 ;  /* 0x000000ffff0b7224 */ /* 0x000fe400078e0a0b */
[C---:B------:R-:W-:Y:S02]  /*12170*/  IMAD R16, R3.reuse, R23, R22 ;  /* 0x0000001703107224 */ /* 0x040fe400078e0216 */
[----:B------:R-:W-:Y:S02]  /*12180*/  IMAD R13, R3, R11, R13 ;  /* 0x0000000b030d7224 */ /* 0x000fe400078e020d */
[----:B------:R-:W-:Y:S01]  /*12190*/  @!P5 IMAD.IADD R19, R19, 0x1, -R3 ;  /* 0x000000011313d824 */ /* 0x000fe200078e0a03 */
[C---:B------:R-:W-:Y:S01]  /*121a0*/  ISETP.GT.U32.AND P5, PT, R3.reuse, R14, PT ;  /* 0x0000000e0300720c */ /* 0x040fe20003fa4070 */
[----:B------:R-:W-:Y:S01]  /*121b0*/  @!P6 IMAD.MOV R17, RZ, RZ, -R17 ;  /* 0x000000ffff11e224 */ /* 0x000fe200078e0a11 */
[----:B------:R-:W-:Y:S01]  /*121c0*/  ISETP.GT.U32.AND P6, PT, R3, R16, PT ;  /* 0x000000100300720c */ /* 0x000fe20003fc4070 */
[----:B0-----:R-:W-:-:S02]  /*121d0*/  IMAD.MOV.U32 R2, RZ, RZ, R12 ;  /* 0x000000ffff027224 */ /* 0x001fc400078e000c */
[--C-:B------:R-:W-:Y:S01]  /*121e0*/  @!P4 IMAD.IADD R10, R10, 0x1, -R3.reuse ;  /* 0x000000010a0ac824 */ /* 0x100fe200078e0a03 */
[----:B------:R-:W-:Y:S01]  /*121f0*/  ISETP.GT.U32.AND P4, PT, R3, R13, PT ;  /* 0x0000000d0300720c */ /* 0x000fe20003f84070 */
[----:B------:R-:W-:Y:S01]  /*12200*/  @!P0 IMAD.MOV R2, RZ, RZ, -R2 ;  /* 0x000000ffff028224 */ /* 0x000fe200078e0a02 */
[----:B------:R-:W-:Y:S01]  /*12210*/  ISETP.GE.AND P0, PT, R5, RZ, PT ;  /* 0x000000ff0500720c */ /* 0x000fe20003f06270 */
[C---:B------:R-:W-:Y:S01]  /*12220*/  VIADD R5, R0.reuse, 0xab ;  /* 0x000000ab00057836 */ /* 0x040fe20000000000 */
[----:B------:R-:W-:Y:S01]  /*12230*/  STL [R1+0x454], R17 ;  /* 0x0004541101007387 */ /* 0x000fe20000100800 */
[----:B------:R-:W-:Y:S02]  /*12240*/  VIADD R24, R0, 0xaa ;  /* 0x000000aa00187836 */ /* 0x000fe40000000000 */
[----:B------:R-:W-:Y:S01]  /*12250*/  @!P5 IMAD.IADD R14, R14, 0x1, -R3 ;  /* 0x000000010e0ed824 */ /* 0x000fe200078e0a03 */
[----:B------:R-:W-:Y:S01]  /*12260*/  IABS R12, R5 ;  /* 0x00000005000c7213 */ /* 0x000fe20000000000 */
[----:B------:R-:W-:Y:S01]  /*12270*/  IMAD.MOV.U32 R22, RZ, RZ, R19 ;  /* 0x000000ffff167224 */ /* 0x000fe200078e0013 */
[----:B------:R0:W-:Y:S01]  /*12280*/  STL [R1+0x468], R2 ;  /* 0x0004680201007387 */ /* 0x0001e20000100800 */
[--C-:B------:R-:W-:Y:S01]  /*12290*/  @!P6 IMAD.IADD R16, R16, 0x1, -R3.reuse ;  /* 0x000000011010e824 */ /* 0x100fe200078e0a03 */
[----:B------:R-:W-:Y:S01]  /*122a0*/  IABS R11, R24 ;  /* 0x00000018000b7213 */ /* 0x000fe20000000000 */
[----:B------:R-:W-:Y:S01]  /*122b0*/  @!P4 IMAD.IADD R13, R13, 0x1, -R3 ;  /* 0x000000010d0dc824 */ /* 0x000fe200078e0a03 */
[----:B------:R-:W-:Y:S01]  /*122c0*/  ISETP.GE.AND P6, PT, R18, RZ, PT ;  /* 0x000000ff1200720c */ /* 0x000fe20003fc6270 */
[----:B------:R-:W-:Y:S01]  /*122d0*/  @!P3 IMAD.MOV R22, RZ, RZ, -R22 ;  /* 0x000000ffff16b224 */ /* 0x000fe200078e0a16 */
[C---:B------:R-:W-:Y:S01]  /*122e0*/  ISETP.GT.U32.AND P3, PT, R3.reuse, R14, PT ;  /* 0x0000000e0300720c */ /* 0x040fe20003f64070 */
[----:B------:R-:W-:Y:S01]  /*122f0*/  IMAD.HI.U32 R18, R4, R12, RZ ;  /* 0x0000000c04127227 */ /* 0x000fe200078e00ff */
[----:B------:R-:W-:-:S02]  /*12300*/  ISETP.GT.U32.AND P5, PT, R3, R16, PT ;  /* 0x000000100300720c */ /* 0x000fc40003fa4070 */
[----:B------:R-:W-:Y:S01]  /*12310*/  ISETP.GE.AND P4, PT, R20, RZ, PT ;  /* 0x000000ff1400720c */ /* 0x000fe20003f86270 */
[----:B0-----:R-:W-:Y:S01]  /*12320*/  IMAD.MOV.U32 R2, RZ, RZ, R10 ;  /* 0x000000ffff027224 */ /* 0x001fe200078e000a */
[----:B------:R0:W-:Y:S01]  /*12330*/  STL [R1+0x464], R22 ;  /* 0x0004641601007387 */ /* 0x0001e20000100800 */
[----:B------:R-:W-:Y:S02]  /*12340*/  VIADD R17, R0, 0xa9 ;  /* 0x000000a900117836 */ /* 0x000fe40000000000 */
[----:B------:R-:W-:Y:S01]  /*12350*/  @!P2 IMAD.MOV R2, RZ, RZ, -R2 ;  /* 0x000000ffff02a224 */ /* 0x000fe200078e0a02 */
[----:B------:R-:W-:Y:S01]  /*12360*/  ISETP.GT.U32.AND P2, PT, R3, R13, PT ;  /* 0x0000000d0300720c */ /* 0x000fe20003f44070 */
[----:B------:R-:W-:Y:S01]  /*12370*/  IMAD.HI.U32 R19, R4, R11, RZ ;  /* 0x0000000b04137227 */ /* 0x000fe200078e00ff */
[----:B------:R-:W-:Y:S02]  /*12380*/  IABS R21, R17 ;  /* 0x0000001100157213 */ /* 0x000fe40000000000 */
[----:B------:R1:W-:Y:S01]  /*12390*/  STL [R1+0x460], R2 ;  /* 0x0004600201007387 */ /* 0x0003e20000100800 */
[----:B------:R-:W-:-:S02]  /*123a0*/  IMAD.MOV R18, RZ, RZ, -R18 ;  /* 0x000000ffff127224 */ /* 0x000fc400078e0a12 */
[----:B------:R-:W-:Y:S02]  /*123b0*/  IMAD.MOV R19, RZ, RZ, -R19 ;  /* 0x000000ffff137224 */ /* 0x000fe400078e0a13 */
[C---:B------:R-:W-:Y:S02]  /*123c0*/  IMAD R12, R3.reuse, R18, R12 ;  /* 0x00000012030c7224 */ /* 0x040fe400078e020c */
[----:B------:R-:W-:Y:S02]  /*123d0*/  IMAD.MOV.U32 R10, RZ, RZ, R21 ;  /* 0x000000ffff0a7224 */ /* 0x000fe400078e0015 */
[C---:B------:R-:W-:Y:S02]  /*123e0*/  IMAD R11, R3.reuse, R19, R11 ;  /* 0x00000013030b7224 */ /* 0x040fe400078e020b */
[--C-:B------:R-:W-:Y:S01]  /*123f0*/  @!P3 IMAD.IADD R14, R14, 0x1, -R3.reuse ;  /* 0x000000010e0eb824 */ /* 0x100fe200078e0a03 */
[----:B------:R-:W-:Y:S01]  /*12400*/  ISETP.GT.U32.AND P3, PT, R3, R12, PT ;  /* 0x0000000c0300720c */ /* 0x000fe20003f64070 */
[----:B------:R-:W-:Y:S01]  /*12410*/  @!P5 IMAD.IADD R16, R16, 0x1, -R3 ;  /* 0x000000011010d824 */ /* 0x000fe200078e0a03 */
[----:B------:R-:W-:Y:S01]  /*12420*/  ISETP.GE.AND P5, PT, R5, RZ, PT ;  /* 0x000000ff0500720c */ /* 0x000fe20003fa6270 */
[----:B------:R-:W-:-:S02]  /*12430*/  VIADD R18, R0, 0xa8 ;  /* 0x000000a800127836 */ /* 0x000fc40000000000 */
[----:B------:R-:W-:-:S03]  /*12440*/  IMAD.HI.U32 R5, R4, R10, RZ ;  /* 0x0000000a04057227 */ /* 0x000fc600078e00ff */
[----:B------:R-:W-:Y:S01]  /*12450*/  IABS R20, R18 ;  /* 0x0000001200147213 */ /* 0x000fe20000000000 */
[----:B------:R-:W-:Y:S01]  /*12460*/  @!P2 IMAD.IADD R13, R13, 0x1, -R3 ;  /* 0x000000010d0da824 */ /* 0x000fe200078e0a03 */
[C---:B------:R-:W-:Y:S01]  /*12470*/  ISETP.GT.U32.AND P2, PT, R3.reuse, R11, PT ;  /* 0x0000000b0300720c */ /* 0x040fe20003f44070 */
[----:B------:R-:W-:Y:S02]  /*12480*/  IMAD.MOV R21, RZ, RZ, -R5 ;  /* 0x000000ffff157224 */ /* 0x000fe400078e0a05 */
[----:B------:R-:W-:Y:S02]  /*12490*/  VIADD R19, R0, 0xa7 ;  /* 0x000000a700137836 */ /* 0x000fe40000000000 */
[----:B------:R-:W-:Y:S02]  /*124a0*/  IMAD.MOV.U32 R5, RZ, RZ, R20 ;  /* 0x000000ffff057224 */ /* 0x000fe400078e0014 */
[----:B------:R-:W-:Y:S01]  /*124b0*/  IMAD R10, R3, R21, R10 ;  /* 0x00000015030a7224 */ /* 0x000fe200078e020a */
[----:B0-----:R-:W-:Y:S01]  /*124c0*/  IABS R22, R19 ;  /* 0x0000001300167213 */ /* 0x001fe20000000000 */
[----:B------:R-:W-:-:S02]  /*124d0*/  IMAD.MOV.U32 R27, RZ, RZ, R16 ;  /* 0x000000ffff1b7224 */ /* 0x000fc400078e0010 */
[----:B------:R-:W-:Y:S01]  /*124e0*/  @!P3 IMAD.IADD R12, R12, 0x1, -R3 ;  /* 0x000000010c0cb824 */ /* 0x000fe200078e0a03 */
[----:B------:R-:W-:Y:S01]  /*124f0*/  ISETP.GT.U32.AND P3, PT, R3, R10, PT ;  /* 0x0000000a0300720c */ /* 0x000fe20003f64070 */
[----:B-1----:R-:W-:Y:S02]  /*12500*/  IMAD.MOV.U32 R2, RZ, RZ, R14 ;  /* 0x000000ffff027224 */ /* 0x002fe400078e000e */
[----:B------:R-:W-:-:S04]  /*12510*/  IMAD.HI.U32 R25, R4, R5, RZ ;  /* 0x0000000504197227 */ /* 0x000fc800078e00ff */
[----:B------:R-:W-:Y:S01]  /*12520*/  @!P0 IMAD.MOV R27, RZ, RZ, -R27 ;  /* 0x000000ffff1b8224 */ /* 0x000fe200078e0a1b */
[----:B------:R-:W-:Y:S01]  /*12530*/  ISETP.GT.U32.AND P0, PT, R3, R12, PT ;  /* 0x0000000c0300720c */ /* 0x000fe20003f04070 */
[----:B------:R-:W-:Y:S01]  /*12540*/  @!P2 IMAD.IADD R11, R11, 0x1, -R3 ;  /* 0x000000010b0ba824 */ /* 0x000fe200078e0a03 */
[----:B------:R-:W-:Y:S01]  /*12550*/  ISETP.GE.AND P2, PT, R24, RZ, PT ;  /* 0x000000ff1800720c */ /* 0x000fe20003f46270 */
[----:B------:R-:W-:Y:S01]  /*12560*/  @!P6 IMAD.MOV R2, RZ, RZ, -R2 ;  /* 0x000000ffff02e224 */ /* 0x000fe200078e0a02 */
[----:B------:R-:W-:Y:S01]  /*12570*/  STL [R1+0x44c], R27 ;  /* 0x00044c1b01007387 */ /* 0x000fe20000100800 */
[----:B------:R-:W-:Y:S02]  /*12580*/  IMAD.MOV R25, RZ, RZ, -R25 ;  /* 0x000000ffff197224 */ /* 0x000fe400078e0a19 */
[----:B------:R-:W-:Y:S01]  /*12590*/  IMAD.HI.U32 R24, R4, R22, RZ ;  /* 0x0000001604187227 */ /* 0x000fe200078e00ff */
[----:B------:R0:W-:Y:S03]  /*125a0*/  STL [R1+0x448], R2 ;  /* 0x0004480201007387 */ /* 0x0001e60000100800 */
[----:B------:R-:W-:-:S02]  /*125b0*/  VIADD R20, R0, 0xa6 ;  /* 0x000000a600147836 */ /* 0x000fc40000000000 */
[C---:B------:R-:W-:Y:S02]  /*125c0*/  IMAD R5, R3.reuse, R25, R5 ;  /* 0x0000001903057224 */ /* 0x040fe400078e0205 */
[----:B------:R-:W-:Y:S01]  /*125d0*/  IMAD.MOV R24, RZ, RZ, -R24 ;  /* 0x000000ffff187224 */ /* 0x000fe200078e0a18 */
[----:B------:R-:W-:Y:S01]  /*125e0*/  IABS R23, R20 ;  /* 0x0000001400177213 */ /* 0x000fe20000000000 */
[----:B------:R-:W-:Y:S02]  /*125f0*/  VIADD R21, R0, 0xa5 ;  /* 0x000000a500157836 */ /* 0x000fe40000000000 */
[----:B0-----:R-:W-:Y:S02]  /*12600*/  IMAD.MOV.U32 R2, RZ, RZ, R13 ;  /* 0x000000ffff027224 */ /* 0x001fe400078e000d */
[C---:B------:R-:W-:Y:S01]  /*12610*/  IMAD R22, R3.reuse, R24, R22 ;  /* 0x0000001803167224 */ /* 0x040fe200078e0216 */
[----:B------:R-:W-:Y:S01]  /*12620*/  IABS R25, R21 ;  /* 0x0000001500197213 */ /* 0x000fe20000000000 */
[----:B------:R-:W-:Y:S01]  /*12630*/  @!P4 IMAD.MOV R2, RZ, RZ, -R2 ;  /* 0x000000ffff02c224 */ /* 0x000fe200078e0a02 */
[C---:B------:R-:W-:Y:S01]  /*12640*/  ISETP.GT.U32.AND P4, PT, R3.reuse, R5, PT ;  /* 0x000000050300720c */ /* 0x040fe20003f84070 */
[--C-:B------:R-:W-:Y:S01]  /*12650*/  @!P3 IMAD.IADD R10, R10, 0x1, -R3.reuse ;  /* 0x000000010a0ab824 */ /* 0x100fe200078e0a03 */
[C---:B------:R-:W-:Y:S01]  /*12660*/  ISETP.GT.U32.AND P3, PT, R3.reuse, R11, PT ;  /* 0x0000000b0300720c */ /* 0x040fe20003f64070 */
[----:B------:R-:W-:Y:S01]  /*12670*/  @!P0 IMAD.IADD R12, R12, 0x1, -R3 ;  /* 0x000000010c0c8824 */ /* 0x000fe200078e0a03 */
[C---:B------:R-:W-:Y:S01]  /*12680*/  ISETP.GT.U32.AND P0, PT, R3.reuse, R22, PT ;  /* 0x000000160300720c */ /* 0x040fe20003f04070 */
[C---:B------:R-:W-:Y:S01]  /*12690*/  IMAD.HI.U32 R26, R4.reuse, R23, RZ ;  /* 0x00000017041a7227 */ /* 0x040fe200078e00ff */
[----:B------:R-:W-:Y:S01]  /*126a0*/  ISETP.GT.U32.AND P6, PT, R3, R10, PT ;  /* 0x0000000a0300720c */ /* 0x000fe20003fc4070 */
[----:B------:R0:W-:Y:S02]  /*126b0*/  STL [R1+0x444], R2 ;  /* 0x0004440201007387 */ /* 0x0001e40000100800 */
[----:B------:R-:W-:-:S04]  /*126c0*/  IMAD.HI.U32 R13, R4, R25, RZ ;  /* 0x00000019040d7227 */ /* 0x000fc800078e00ff */
[----:B------:R-:W-:Y:S02]  /*126d0*/  IMAD.MOV R26, RZ, RZ, -R26 ;  /* 0x000000ffff1a7224 */ /* 0x000fe400078e0a1a */
[----:B------:R-:W-:Y:S02]  /*126e0*/  IMAD.MOV R13, RZ, RZ, -R13 ;  /* 0x000000ffff0d7224 */ /* 0x000fe400078e0a0d */
[----:B------:R-:W-:Y:S02]  /*126f0*/  IMAD R23, R3, R26, R23 ;  /* 0x0000001a03177224 */ /* 0x000fe400078e0217 */
[--C-:B------:R-:W-:Y:S01]  /*12700*/  @!P4 IMAD.IADD R5, R5, 0x1, -R3.reuse ;  /* 0x000000010505c824 */ /* 0x100fe200078e0a03 */
[----:B------:R-:W-:Y:S01]  /*12710*/  ISETP.GE.AND P4, PT, R18, RZ, PT ;  /* 0x000000ff1200720c */ /* 0x000fe20003f86270 */
[----:B------:R-:W-:Y:S01]  /*12720*/  @!P3 IMAD.IADD R11, R11, 0x1, -R3 ;  /* 0x000000010b0bb824 */ /* 0x000fe200078e0a03 */
[C---:B------:R-:W-:Y:S01]  /*12730*/  ISETP.GT.U32.AND P3, PT, R3.reuse, R23, PT ;  /* 0x000000170300720c */ /* 0x040fe20003f64070 */
[----:B------:R-:W-:-:S02]  /*12740*/  IMAD R13, R3, R13, R25 ;  /* 0x0000000d030d7224 */ /* 0x000fc400078e0219 */
[----:B0-----:R-:W-:Y:S02]  /*12750*/  IMAD.MOV.U32 R2, RZ, RZ, R12 ;  /* 0x000000ffff027224 */ /* 0x001fe400078e000c */
[----:B------:R-:W-:Y:S02]  /*12760*/  VIADD R16, R0, 0xa4 ;  /* 0x000000a400107836 */ /* 0x000fe40000000000 */
[----:B------:R-:W-:Y:S01]  /*12770*/  @!P0 IMAD.IADD R22, R22, 0x1, -R3 ;  /* 0x0000000116168824 */ /* 0x000fe200078e0a03 */
[C---:B------:R-:W-:Y:S01]  /*12780*/  ISETP.GT.U32.AND P0, PT, R3.reuse, R5, PT ;  /* 0x000000050300720c */ /* 0x040fe20003f04070 */
[----:B------:R-:W-:Y:S01]  /*12790*/  @!P2 IMAD.MOV R11, RZ, RZ, -R11 ;  /* 0x000000ffff0ba224 */ /* 0x000fe200078e0a0b */
[----:B------:R-:W-:Y:S01]  /*127a0*/  ISETP.GT.U32.AND P2, PT, R3, R13, PT ;  /* 0x0000000d0300720c */ /* 0x000fe20003f44070 */
[--C-:B------:R-:W-:Y:S01]  /*127b0*/  @!P6 IMAD.IADD R10, R10, 0x1, -R3.reuse ;  /* 0x000000010a0ae824 */ /* 0x100fe200078e0a03 */
[----:B------:R-:W-:Y:S01]  /*127c0*/  ISETP.GE.AND P6, PT, R17, RZ, PT ;  /* 0x000000ff1100720c */ /* 0x000fe20003fc6270 */
[----:B------:R-:W-:Y:S01]  /*127d0*/  @!P5 IMAD.MOV R2, RZ, RZ, -R2 ;  /* 0x000000ffff02d224 */ /* 0x000fe200078e0a02 */
[----:B------:R-:W-:Y:S01]  /*127e0*/  IABS R17, R16 ;  /* 0x0000001000117213 */ /* 0x000fe20000000000 */
[C---:B------:R-:W-:Y:S01]  /*127f0*/  VIADD R14, R0.reuse, 0xa3 ;  /* 0x000000a3000e7836 */ /* 0x040fe20000000000 */
[----:B------:R-:W-:Y:S01]  /*12800*/  ISETP.GT.U32.AND P5, PT, R3, R22, PT ;  /* 0x000000160300720c */ /* 0x000fe20003fa4070 */
[--C-:B------:R-:W-:Y:S01]  /*12810*/  @!P3 IMAD.IADD R23, R23, 0x1, -R3.reuse ;  /* 0x000000011717b824 */ /* 0x100fe200078e0a03 */
[----:B------:R0:W-:Y:S01]  /*12820*/  STL [R1+0x428], R2 ;  /* 0x0004280201007387 */ /* 0x0001e20000100800 */
[----:B------:R-:W-:Y:S01]  /*12830*/  VIADD R25, R0, 0x96 ;  /* 0x0000009600197836 */ /* 0x000fe20000000000 */
[----:B------:R-:W-:Y:S01]  /*12840*/  IABS R18, R14 ;  /* 0x0000000e00127213 */ /* 0x000fe20000000000 */
[--C-:B------:R-:W-:Y:S01]  /*12850*/  @!P0 IMAD.IADD R5, R5, 0x1, -R3.reuse ;  /* 0x0000000105058824 */ /* 0x100fe200078e0a03 */
[----:B------:R-:W-:Y:S01]  /*12860*/  ISETP.GT.U32.AND P3, PT, R3, R23, PT ;  /* 0x000000170300720c */ /* 0x000fe20003f64070 */
[----:B------:R-:W-:Y:S01]  /*12870*/  @!P2 IMAD.IADD R13, R13, 0x1, -R3 ;  /* 0x000000010d0da824 */ /* 0x000fe200078e0a03 */
[----:B------:R-:W-:Y:S01]  /*12880*/  ISETP.GE.AND P0, PT, R20, RZ, PT ;  /* 0x000000ff1400720c */ /* 0x000fe20003f06270 */
[----:B------:R-:W-:Y:S01]  /*12890*/  IMAD.MOV.U32 R12, RZ, RZ, R5 ;  /* 0x000000ffff0c7224 */ /* 0x000fe200078e0005 */
[----:B------:R1:W-:Y:S01]  /*128a0*/  STL [R1+0x424], R11 ;  /* 0x0004240b01007387 */ /* 0x0003e20000100800 */
[----:B------:R-:W-:Y:S01]  /*128b0*/  IMAD.HI.U32 R20, R4, R18, RZ ;  /* 0x0000001204147227 */ /* 0x000fe200078e00ff */
[----:B------:R-:W-:-:S03]  /*128c0*/  ISETP.GT.U32.AND P2, PT, R3, R13, PT ;  /* 0x0000000d0300720c */ /* 0x000fc60003f44070 */
[----:B0-----:R-:W-:Y:S02]  /*128d0*/  IMAD.MOV.U32 R2, RZ, RZ, R10 ;  /* 0x000000ffff027224 */ /* 0x001fe400078e000a */
[----:B------:R-:W-:-:S04]  /*128e0*/  IMAD.HI.U32 R10, R4, R17, RZ ;  /* 0x00000011040a7227 */ /* 0x000fc800078e00ff */
[----:B------:R-:W-:Y:S02]  /*128f0*/  IMAD.MOV R10, RZ, RZ, -R10 ;  /* 0x000000ffff0a7224 */ /* 0x000fe400078e0a0a */
[----:B------:R-:W-:Y:S02]  /*12900*/  @!P4 IMAD.MOV R12, RZ, RZ, -R12 ;  /* 0x000000ffff0cc224 */ /* 0x000fe400078e0a0c */
[----:B------:R-:W-:Y:S02]  /*12910*/  IMAD R17, R3, R10, R17 ;  /* 0x0000000a03117224 */ /* 0x000fe400078e0211 */
[----:B------:R-:W-:Y:S01]  /*12920*/  @!P6 IMAD.MOV R2, RZ, RZ, -R2 ;  /* 0x000000ffff02e224 */ /* 0x000fe200078e0a02 */
[----:B------:R-:W-:Y:S01]  /*12930*/  ISETP.GE.AND P6, PT, R19, RZ, PT ;  /* 0x000000ff1300720c */ /* 0x000fe20003fc6270 */
[----:B------:R-:W-:Y:S01]  /*12940*/  IMAD.MOV R20, RZ, RZ, -R20 ;  /* 0x000000ffff147224 */ /* 0x000fe200078e0a14 */
[C---:B------:R-:W-:Y:S01]  /*12950*/  ISETP.GT.U32.AND P4, PT, R3.reuse, R17, PT ;  /* 0x000000110300720c */ /* 0x040fe20003f84070 */
        /* <DEDUP_REMOVED lines=8> */
[----:B-1----:R-:W-:-:S02]  /*129e0*/  IMAD.MOV.U32 R11, RZ, RZ, R22 ;  /* 0x000000ffff0b7224 */ /* 0x002fc400078e0016 */
[----:B------:R-:W-:Y:S01]  /*129f0*/  @!P2 IMAD.IADD R13, R13, 0x1, -R3 ;  /* 0x000000010d0da824 */ /* 0x000fe200078e0a03 */
[----:B------:R-:W-:Y:S01]  /*12a00*/  ISETP.GT.U32.AND P2, PT, R3, R20, PT ;  /* 0x000000140300720c */ /* 0x000fe20003f44070 */
[----:B0-----:R-:W-:Y:S01]  /*12a10*/  IMAD.MOV.U32 R2, RZ, RZ, R23 ;  /* 0x000000ffff027224 */ /* 0x001fe200078e0017 */
[----:B------:R-:W-:Y:S01]  /*12a20*/  IABS R19, R10 ;  /* 0x0000000a00137213 */ /* 0x000fe20000000000 */
[----:B------:R-:W-:Y:S02]  /*12a30*/  @!P4 IMAD.IADD R17, R17, 0x1, -R3 ;  /* 0x000000011111c824 */ /* 0x000fe400078e0a03 */
[----:B------:R-:W-:Y:S01]  /*12a40*/  @!P6 IMAD.MOV R11, RZ, RZ, -R11 ;  /* 0x000000ffff0be224 */ /* 0x000fe200078e0a0b */
[----:B------:R-:W-:Y:S01]  /*12a50*/  ISETP.GE.AND P6, PT, R14, RZ, PT ;  /* 0x000000ff0e00720c */ /* 0x000fe20003fc6270 */
[----:B------:R-:W-:Y:S01]  /*12a60*/  @!P0 IMAD.MOV R2, RZ, RZ, -R2 ;  /* 0x000000ffff028224 */ /* 0x000fe200078e0a02 */
[----:B------:R-:W-:Y:S01]  /*12a70*/  ISETP.GT.U32.AND P4, PT, R3, R17, PT ;  /* 0x000000110300720c */ /* 0x000fe20003f84070 */
[----:B------:R-:W-:Y:S01]  /*12a80*/  IMAD.HI.U32 R5, R4, R19, RZ ;  /* 0x0000001304057227 */ /* 0x000fe200078e00ff */
[----:B------:R0:W-:Y:S01]  /*12a90*/  STL [R1+0x3d0], R11 ;  /* 0x0003d00b01007387 */ /* 0x0001e20000100800 */
[----:B------:R-:W-:-:S02]  /*12aa0*/  ISETP.GE.AND P0, PT, R10, RZ, PT ;  /* 0x000000ff0a00720c */ /* 0x000fc40003f06270 */
[----:B--2---:R-:W-:Y:S01]  /*12ab0*/  VIADD R12, R0, 0xa1 ;  /* 0x000000a1000c7836 */ /* 0x004fe20000000000 */
[----:B------:R1:W-:Y:S01]  /*12ac0*/  STL [R1+0x3e0], R2 ;  /* 0x0003e00201007387 */ /* 0x0003e20000100800 */
[--C-:B------:R-:W-:Y:S02]  /*12ad0*/  @!P2 IMAD.IADD R20, R20, 0x1, -R3.reuse ;  /* 0x000000011414a824 */ /* 0x100fe400078e0a03 */
[C---:B------:R-:W-:Y:S01]  /*12ae0*/  VIADD R18, R0.reuse, 0x9e ;  /* 0x0000009e00127836 */ /* 0x040fe20000000000 */
[----:B------:R-:W-:Y:S01]  /*12af0*/  IABS R10, R12 ;  /* 0x0000000c000a7213 */ /* 0x000fe20000000000 */
[C---:B------:R-:W-:Y:S01]  /*12b00*/  VIADD R24, R0.reuse, 0x94 ;  /* 0x0000009400187836 */ /* 0x040fe20000000000 */
[----:B------:R-:W-:Y:S01]  /*12b10*/  ISETP.GT.U32.AND P2, PT, R3, R20, PT ;  /* 0x000000140300720c */ /* 0x000fe20003f44070 */
[----:B0-----:R-:W-:Y:S01]  /*12b20*/  VIADD R11, R0, 0xa0 ;  /* 0x000000a0000b7836 */ /* 0x001fe20000000000 */
[----:B------:R-:W-:Y:S01]  /*12b30*/  IABS R21, R18 ;  /* 0x0000001200157213 */ /* 0x000fe20000000000 */
[----:B------:R-:W-:-:S02]  /*12b40*/  @!P4 IMAD.IADD R17, R17, 0x1, -R3 ;  /* 0x000000011111c824 */ /* 0x000fc400078e0a03 */
[----:B-1----:R-:W-:Y:S01]  /*12b50*/  IMAD.MOV.U32 R2, RZ, RZ, R13 ;  /* 0x000000ffff027224 */ /* 0x002fe200078e000d */
[----:B------:R-:W-:Y:S01]  /*12b60*/  IABS R16, R11 ;  /* 0x0000000b00107213 */ /* 0x000fe20000000000 */
        /* <DEDUP_REMOVED lines=11> */
[--C-:B------:R-:W-:Y:S01]  /*12c20*/  @!P2 IMAD.IADD R20, R20, 0x1, -R3.reuse ;  /* 0x000000011414a824 */ /* 0x100fe200078e0a03 */
[----:B------:R-:W-:Y:S01]  /*12c30*/  ISETP.GT.U32.AND P2, PT, R3, R10, PT ;  /* 0x0000000a0300720c */ /* 0x000fe20003f44070 */
[----:B------:R-:W-:Y:S01]  /*12c40*/  IMAD.MOV R14, RZ, RZ, -R14 ;  /* 0x000000ffff0e7224 */ /* 0x000fe200078e0a0e */
[----:B------:R-:W-:Y:S01]  /*12c50*/  IABS R13, R12 ;  /* 0x0000000c000d7213 */ /* 0x000fe20000000000 */
[----:B------:R-:W-:Y:S02]  /*12c60*/  @!P4 IMAD.IADD R19, R19, 0x1, -R3 ;  /* 0x000000011313c824 */ /* 0x000fe400078e0a03 */
[C---:B------:R-:W-:Y:S02]  /*12c70*/  IMAD R16, R3.reuse, R14, R16 ;  /* 0x0000000e03107224 */ /* 0x040fe400078e0210 */
[----:B0-----:R-:W-:Y:S01]  /*12c80*/  IMAD.MOV.U32 R2, RZ, RZ, R17 ;  /* 0x000000ffff027224 */ /* 0x001fe200078e0011 */
[----:B------:R-:W-:Y:S01]  /*12c90*/  ISETP.GT.U32.AND P4, PT, R3, R19, PT ;  /* 0x000000130300720c */ /* 0x000fe20003f84070 */
[----:B------:R-:W-:-:S02]  /*12ca0*/  IMAD.MOV.U32 R17, RZ, RZ, R21 ;  /* 0x000000ffff117224 */ /* 0x000fc400078e0015 */
[----:B------:R-:W-:-:S04]  /*12cb0*/  IMAD.HI.U32 R21, R4, R13, RZ ;  /* 0x0000000d04157227 */ /* 0x000fc800078e00ff */
[----:B------:R-:W-:Y:S01]  /*12cc0*/  @!P3 IMAD.MOV R2, RZ, RZ, -R2 ;  /* 0x000000ffff02b224 */ /* 0x000fe200078e0a02 */
[C---:B------:R-:W-:Y:S01]  /*12cd0*/  ISETP.GT.U32.AND P3, PT, R3.reuse, R16, PT ;  /* 0x000000100300720c */ /* 0x040fe20003f64070 */
[----:B------:R-:W-:Y:S02]  /*12ce0*/  IMAD.MOV R21, RZ, RZ, -R21 ;  /* 0x000000ffff157224 */ /* 0x000fe400078e0a15 */
[----:B------:R-:W-:Y:S01]  /*12cf0*/  @!P2 IMAD.IADD R10, R10, 0x1, -R3 ;  /* 0x000000010a0aa824 */ /* 0x000fe200078e0a03 */
[----:B------:R0:W-:Y:S01]  /*12d00*/  STL [R1+0x3e4], R2 ;  /* 0x0003e40201007387 */ /* 0x0001e20000100800 */
[C---:B------:R-:W-:Y:S02]  /*12d10*/  IMAD R13, R3.reuse, R21, R13 ;  /* 0x00000015030d7224 */ /* 0x040fe400078e020d */
[C---:B------:R-:W-:Y:S01]  /*12d20*/  VIADD R5, R0.reuse, 0x9d ;  /* 0x0000009d00057836 */ /* 0x040fe20000000000 */
[----:B------:R-:W-:Y:S01]  /*12d30*/  ISETP.GT.U32.AND P2, PT, R3, R10, PT ;  /* 0x0000000a0300720c */ /* 0x000fe20003f44070 */
[--C-:B------:R-:W-:Y:S01]  /*12d40*/  @!P4 IMAD.IADD R19, R19, 0x1, -R3.reuse ;  /* 0x000000011313c824 */ /* 0x100fe200078e0a03 */
[----:B------:R-:W-:Y:S01]  /*12d50*/  ISETP.GT.U32.AND P4, PT, R3, R13, PT ;  /* 0x0000000d0300720c */ /* 0x000fe20003f84070 */
[----:B------:R-:W-:Y:S01]  /*12d60*/  VIADD R21, R0, 0x95 ;  /* 0x0000009500157836 */ /* 0x000fe20000000000 */
[----:B------:R-:W-:Y:S01]  /*12d70*/  IABS R14, R5 ;  /* 0x00000005000e7213 */ /* 0x000fe20000000000 */
[----:B------:R-:W-:-:S02]  /*12d80*/  @!P3 IMAD.IADD R16, R16, 0x1, -R3 ;  /* 0x000000011010b824 */ /* 0x000fc400078e0a03 */
[----:B0-----:R-:W-:Y:S02]  /*12d90*/  IMAD.MOV.U32 R2, RZ, RZ, R20 ;  /* 0x000000ffff027224 */ /* 0x001fe400078e0014 */
[----:B------:R-:W-:Y:S01]  /*12da0*/  IMAD.HI.U32 R20, R4, R17, RZ ;  /* 0x0000001104147227 */ /* 0x000fe200078e00ff */
[----:B------:R-:W-:-:S03]  /*12db0*/  ISETP.GT.U32.AND P3, PT, R3, R16, PT ;  /* 0x000000100300720c */ /* 0x000fc60003f64070 */
[----:B------:R-:W-:Y:S01]  /*12dc0*/  @!P6 IMAD.MOV R2, RZ, RZ, -R2 ;  /* 0x000000ffff02e224 */ /* 0x000fe200078e0a02 */
[----:B------:R-:W-:Y:S01]  /*12dd0*/  ISETP.GE.AND P6, PT, R11, RZ, PT ;  /* 0x000000ff0b00720c */ /* 0x000fe20003fc6270 */
[----:B------:R-:W-:-:S03]  /*12de0*/  IMAD.HI.U32 R11, R4, R14, RZ ;  /* 0x0000000e040b7227 */ /* 0x000fc600078e00ff */
[----:B------:R0:W-:Y:S01]  /*12df0*/  STL [R1+0x418], R2 ;  /* 0x0004180201007387 */ /* 0x0001e20000100800 */
[----:B------:R-:W-:Y:S02]  /*12e00*/  IMAD.MOV R20, RZ, RZ, -R20 ;  /* 0x000000ffff147224 */ /* 0x000fe400078e0a14 */
[----:B------:R-:W-:Y:S02]  /*12e10*/  @!P2 IMAD.IADD R10, R10, 0x1, -R3 ;  /* 0x000000010a0aa824 */ /* 0x000fe400078e0a03 */
[----:B------:R-:W-:Y:S02]  /*12e20*/  IMAD R17, R3, R20, R17 ;  /* 0x0000001403117224 */ /* 0x000fe400078e0211 */
[--C-:B------:R-:W-:Y:S02]  /*12e30*/  @!P4 IMAD.IADD R13, R13, 0x1, -R3.reuse ;  /* 0x000000010d0dc824 */ /* 0x100fe400078e0a03 */
[----:B------:R-:W-:Y:S01]  /*12e40*/  @!P3 IMAD.IADD R16, R16, 0x1, -R3 ;  /* 0x000000011010b824 */ /* 0x000fe200078e0a03 */
[C---:B------:R-:W-:Y:S01]  /*12e50*/  ISETP.GT.U32.AND P2, PT, R3.reuse, R17, PT ;  /* 0x000000110300720c */ /* 0x040fe20003f44070 */
[----:B0-----:R-:W-:Y:S01]  /*12e60*/  IMAD.MOV.U32 R2, RZ, RZ, R19 ;  /* 0x000000ffff027224 */ /* 0x001fe200078e0013 */
[----:B------:R-:W-:Y:S01]  /*12e70*/  ISETP.GT.U32.AND P4, PT, R3, R13, PT ;  /* 0x0000000d0300720c */ /* 0x000fe20003f84070 */
[----:B------:R-:W-:-:S02]  /*12e80*/  IMAD.MOV R19, RZ, RZ, -R11 ;  /* 0x000000ffff137224 */ /* 0x000fc400078e0a0b */
[----:B------:R-:W-:Y:S01]  /*12e90*/  @!P0 IMAD.MOV R2, RZ, RZ, -R2 ;  /* 0x000000ffff028224 */ /* 0x000fe200078e0a02 */
[----:B------:R-:W-:Y:S01]  /*12ea0*/  ISETP.GE.AND P0, PT, R12, RZ, PT ;  /* 0x000000ff0c00720c */ /* 0x000fe20003f06270 */
[C---:B------:R-:W-:Y:S02]  /*12eb0*/  VIADD R11, R0.reuse, 0x9c ;  /* 0x0000009c000b7836 */ /* 0x040fe40000000000 */
[----:B------:R-:W-:Y:S01]  /*12ec0*/  IMAD R12, R3, R19, R14 ;  /* 0x00000013030c7224 */ /* 0x000fe200078e020e */
[----:B------:R0:W-:Y:S01]  /*12ed0*/  STL [R1+0x3e8], R2 ;  /* 0x0003e80201007387 */ /* 0x0001e20000100800 */
[C---:B------:R-:W-:Y:S01]  /*12ee0*/  VIADD R14, R0.reuse, 0x9b ;  /* 0x0000009b000e7836 */ /* 0x040fe20000000000 */
[----:B------:R-:W-:Y:S01]  /*12ef0*/  IABS R19, R11 ;  /* 0x0000000b00137213 */ /* 0x000fe20000000000 */
[--C-:B------:R-:W-:Y:S01]  /*12f00*/  @!P2 IMAD.IADD R17, R17, 0x1, -R3.reuse ;  /* 0x000000011111a824 */ /* 0x100fe200078e0a03 */
[----:B------:R-:W-:Y:S01]  /*12f10*/  ISETP.GT.U32.AND P3, PT, R3, R12, PT ;  /* 0x0000000c0300720c */ /* 0x000fe20003f64070 */
[----:B------:R-:W-:Y:S01]  /*12f20*/  @!P4 IMAD.IADD R13, R13, 0x1, -R3 ;  /* 0x000000010d0dc824 */ /* 0x000fe200078e0a03 */
[----:B------:R-:W-:Y:S01]  /*12f30*/  ISETP.GE.AND P4, PT, R11, RZ, PT ;  /* 0x000000ff0b00720c */ /* 0x000fe20003f86270 */
[----:B------:R-:W-:Y:S01]  /*12f40*/  VIADD R22, R0, 0x91 ;  /* 0x0000009100167836 */ /* 0x000fe20000000000 */
[----:B------:R-:W-:Y:S01]  /*12f50*/  ISETP.GT.U32.AND P2, PT, R3, R17, PT ;  /* 0x000000110300720c */ /* 0x000fe20003f44070 */
[----:B0-----:R-:W-:-:S02]  /*12f60*/  IMAD.MOV.U32 R2, RZ, RZ, R10 ;  /* 0x000000ffff027224 */ /* 0x001fc400078e000a */
[----:B------:R-:W-:Y:S02]  /*12f70*/  IMAD.MOV.U32 R10, RZ, RZ, R19 ;  /* 0x000000ffff0a7224 */ /* 0x000fe400078e0013 */
[----:B------:R-:W-:Y:S01]  /*12f80*/  @!P5 IMAD.MOV R2, RZ, RZ, -R2 ;  /* 0x000000ffff02d224 */ /* 0x000fe200078e0a02 */
[----:B------:R-:W-:Y:S01]  /*12f90*/  ISETP.GE.AND P5, PT, R18, RZ, PT ;  /* 0x000000ff1200720c */ /* 0x000fe20003fa6270 */
[----:B------:R-:W-:Y:S01]  /*12fa0*/  VIADD R19, R0, 0x93 ;  /* 0x0000009300137836 */ /* 0x000fe20000000000 */
[----:B------:R-:W-:Y:S01]  /*12fb0*/  IABS R18, R14 ;  /* 0x0000000e00127213 */ /* 0x000fe20000000000 */
[--C-:B------:R-:W-:Y:S01]  /*12fc0*/  @!P3 IMAD.IADD R12, R12, 0x1, -R3.reuse ;  /* 0x000000010c0cb824 */ /* 0x100fe200078e0a03 */
[----:B------:R0:W-:Y:S03]  /*12fd0*/  STL [R1+0x3ec], R2 ;  /* 0x0003ec0201007387 */ /* 0x0001e60000100800 */
[----:B------:R-:W-:Y:S01]  /*12fe0*/  @!P2 IMAD.IADD R17, R17, 0x1, -R3 ;  /* 0x000000011111a824 */ /* 0x000fe200078e0a03 */
[----:B------:R-:W-:Y:S01]  /*12ff0*/  ISETP.GE.AND P2, PT, R14, RZ, PT ;  /* 0x000000ff0e00720c */ /* 0x000fe20003f46270 */
[----:B------:R-:W-:Y:S01]  /*13000*/  VIADD R14, R0, 0x98 ;  /* 0x00000098000e7836 */ /* 0x000fe20000000000 */
[----:B------:R-:W-:-:S02]  /*13010*/  ISETP.GT.U32.AND P3, PT, R3, R12, PT ;  /* 0x0000000c0300720c */ /* 0x000fc40003f64070 */
[----:B------:R-:W-:Y:S01]  /*13020*/  IABS R23, R19 ;  /* 0x0000001300177213 */ /* 0x000fe20000000000 */
[----:B0-----:R-:W-:Y:S02]  /*13030*/  IMAD.MOV.U32 R2, RZ, RZ, R16 ;  /* 0x000000ffff027224 */ /* 0x001fe400078e0010 */
[----:B------:R-:W-:-:S04]  /*13040*/  IMAD.HI.U32 R16, R4, R10, RZ ;  /* 0x0000000a04107227 */ /* 0x000fc800078e00ff */
[----:B------:R-:W-:Y:S01]  /*13050*/  @!P6 IMAD.MOV R2, RZ, RZ, -R2 ;  /* 0x000000ffff02e224 */ /* 0x000fe200078e0a02 */
[----:B------:R-:W-:Y:S01]  /*13060*/  ISETP.GE.AND P6, PT, R5, RZ, PT ;  /* 0x000000ff0500720c */ /* 0x000fe20003fc6270 */
[----:B------:R-:W-:Y:S02]  /*13070*/  IMAD.MOV R16, RZ, RZ, -R16 ;  /* 0x000000ffff107224 */ /* 0x000fe400078e0a10 */
[----:B------:R-:W-:Y:S01]  /*13080*/  IMAD.MOV.U32 R5, RZ, RZ, R18 ;  /* 0x000000ffff057224 */ /* 0x000fe200078e0012 */
[----:B------:R0:W-:Y:S01]  /*13090*/  STL [R1+0x410], R2 ;  /* 0x0004100201007387 */ /* 0x0001e20000100800 */
[----:B------:R-:W-:Y:S02]  /*130a0*/  IMAD R10, R3, R16, R10 ;  /* 0x00000010030a7224 */ /* 0x000fe400078e020a */
[----:B------:R-:W-:-:S04]  /*130b0*/  IMAD.HI.U32 R11, R4, R5, RZ ;  /* 0x00000005040b7227 */ /* 0x000fc800078e00ff */
[----:B------:R-:W-:Y:S02]  /*130c0*/  IMAD.MOV R11, RZ, RZ, -R11 ;  /* 0x000000ffff0b7224 */ /* 0x000fe400078e0a0b */
[----:B------:R-:W-:Y:S02]  /*130d0*/  @!P3 IMAD.IADD R12, R12, 0x1, -R3 ;  /* 0x000000010c0cb824 */ /* 0x000fe400078e0a03 */
[----:B0-----:R-:W-:Y:S02]  /*130e0*/  IMAD.MOV.U32 R2, RZ, RZ, R13 ;  /* 0x000000ffff027224 */ /* 0x001fe400078e000d */
[C---:B------:R-:W-:Y:S01]  /*130f0*/  IMAD R5, R3.reuse, R11, R5 ;  /* 0x0000000b03057224 */ /* 0x040fe200078e0205 */
[----:B------:R-:W-:Y:S01]  /*13100*/  IABS R11, R14 ;  /* 0x0000000e000b7213 */ /* 0x000fe20000000000 */
[----:B------:R-:W-:Y:S01]  /*13110*/  @!P0 IMAD.MOV R2, RZ, RZ, -R2 ;  /* 0x000000ffff028224 */ /* 0x000fe200078e0a02 */
[C---:B------:R-:W-:Y:S01]  /*13120*/  ISETP.GT.U32.AND P0, PT, R3.reuse, R10, PT ;  /* 0x0000000a0300720c */ /* 0x040fe20003f04070 */
[C---:B------:R-:W-:Y:S01]  /*13130*/  VIADD R13, R0.reuse, 0x9a ;  /* 0x0000009a000d7836 */ /* 0x040fe20000000000 */
[----:B------:R-:W-:Y:S01]  /*13140*/  ISETP.GT.U32.AND P3, PT, R3, R5, PT ;  /* 0x000000050300720c */ /* 0x000fe20003f64070 */
[----:B------:R-:W-:Y:S01]  /*13150*/  VIADD R16, R0, 0x99 ;  /* 0x0000009900107836 */ /* 0x000fe20000000000 */
[----:B------:R0:W-:Y:S02]  /*13160*/  STL [R1+0x414], R2 ;  /* 0x0004140201007387 */ /* 0x0001e40000100800 */
[----:B------:R-:W-:-:S02]  /*13170*/  IABS R20, R13 ;  /* 0x0000000d00147213 */ /* 0x000fc40000000000 */
[----:B------:R-:W-:-:S05]  /*13180*/  IABS R26, R16 ;  /* 0x00000010001a7213 */ /* 0x000fca0000000000 */
[----:B------:R-:W-:Y:S01]  /*13190*/  @!P0 IMAD.IADD R10, R10, 0x1, -R3 ;  /* 0x000000010a0a8824 */ /* 0x000fe200078e0a03 */
[----:B------:R-:W-:Y:S01]  /*131a0*/  ISETP.GE.AND P0, PT, R13, RZ, PT ;  /* 0x000000ff0d00720c */ /* 0x000fe20003f06270 */
[----:B0-----:R-:W-:Y:S02]  /*131b0*/  IMAD.MOV.U32 R2, RZ, RZ, R17 ;  /* 0x000000ffff027224 */ /* 0x001fe400078e0011 */
[----:B------:R-:W-:-:S04]  /*131c0*/  IMAD.HI.U32 R17, R4, R20, RZ ;  /* 0x0000001404117227 */ /* 0x000fc800078e00ff */
[----:B------:R-:W-:Y:S01]  /*131d0*/  @!P5 IMAD.MOV R2, RZ, RZ, -R2 ;  /* 0x000000ffff02d224 */ /* 0x000fe200078e0a02 */
[----:B------:R-:W-:Y:S01]  /*131e0*/  ISETP.GT.U32.AND P5, PT, R3, R10, PT ;  /* 0x0000000a0300720c */ /* 0x000fe20003fa4070 */
[----:B------:R-:W-:Y:S02]  /*131f0*/  @!P3 IMAD.IADD R5, R5, 0x1, -R3 ;  /* 0x000000010505b824 */ /* 0x000fe400078e0a03 */
[----:B------:R-:W-:Y:S01]  /*13200*/  IMAD.HI.U32 R13, R4, R26, RZ ;  /* 0x0000001a040d7227 */ /* 0x000fe200078e00ff */
[----:B------:R0:W-:Y:S02]  /*13210*/  STL [R1+0x408], R2 ;  /* 0x0004080201007387 */ /* 0x0001e40000100800 */
[----:B------:R-:W-:Y:S01]  /*13220*/  ISETP.GT.U32.AND P3, PT, R3, R5, PT ;  /* 0x000000050300720c */ /* 0x000fe20003f64070 */
[----:B------:R-:W-:-:S04]  /*13230*/  IMAD.MOV R13, RZ, RZ, -R13 ;  /* 0x000000ffff0d7224 */ /* 0x000fc800078e0a0d */
[----:B------:R-:W-:Y:S01]  /*13240*/  IMAD R26, R3, R13, R26 ;  /* 0x0000000d031a7224 */ /* 0x000fe200078e021a */
[----:B------:R-:W-:Y:S01]  /*13250*/  IABS R13, R25 ;  /* 0x00000019000d7213 */ /* 0x000fe20000000000 */
[----:B------:R-:W-:Y:S01]  /*13260*/  @!P5 IMAD.IADD R10, R10, 0x1, -R3 ;  /* 0x000000010a0ad824 */ /* 0x000fe200078e0a03 */
[----:B------:R-:W-:Y:S01]  /*13270*/  ISETP.GE.AND P5, PT, R14, RZ, PT ;  /* 0x000000ff0e00720c */ /* 0x000fe20003fa6270 */
[----:B0-----:R-:W-:Y:S01]  /*13280*/  IMAD.MOV.U32 R2, RZ, RZ, R12 ;  /* 0x000000ffff027224 */ /* 0x001fe200078e000c */
[----:B------:R-:W-:Y:S01]  /*13290*/  IABS R14, R21 ;  /* 0x00000015000e7213 */ /* 0x000fe20000000000 */
[----:B------:R-:W-:-:S04]  /*132a0*/  IMAD.HI.U32 R12, R4, R11, RZ ;  /* 0x0000000b040c7227 */ /* 0x000fc800078e00ff */
[----:B------:R-:W-:Y:S01]  /*132b0*/  @!P6 IMAD.MOV R2, RZ, RZ, -R2 ;  /* 0x000000ffff02e224 */ /* 0x000fe200078e0a02 */
[----:B------:R-:W-:Y:S01]  /*132c0*/  ISETP.GE.AND P6, PT, R16, RZ, PT ;  /* 0x000000ff1000720c */ /* 0x000fe20003fc6270 */
[----:B------:R-:W-:Y:S02]  /*132d0*/  IMAD.MOV R16, RZ, RZ, -R17 ;  /* 0x000000ffff107224 */ /* 0x000fe400078e0a11 */
[----:B------:R-:W-:Y:S01]  /*132e0*/  @!P3 IMAD.IADD R5, R5, 0x1, -R3 ;  /* 0x000000010505b824 */ /* 0x000fe200078e0a03 */
[----:B------:R0:W-:Y:S01]  /*132f0*/  STL [R1+0x40c], R2 ;  /* 0x00040c0201007387 */ /* 0x0001e20000100800 */
[----:B------:R-:W-:Y:S01]  /*13300*/  IMAD R20, R3, R16, R20 ;  /* 0x0000001003147224 */ /* 0x000fe200078e0214 */
[----:B------:R-:W-:Y:S01]  /*13310*/  IABS R16, R24 ;  /* 0x0000001800107213 */ /* 0x000fe20000000000 */
[----:B------:R-:W-:Y:S02]  /*13320*/  IMAD.MOV R12, RZ, RZ, -R12 ;  /* 0x000000ffff0c7224 */ /* 0x000fe400078e0a0c */
[----:B------:R-:W-:-:S04]  /*13330*/  IMAD.HI.U32 R18, R4, R13, RZ ;  /* 0x0000000d04127227 */ /* 0x000fc800078e00ff */
[C---:B------:R-:W-:Y:S02]  /*13340*/  IMAD R11, R3.reuse, R12, R11 ;  /* 0x0000000c030b7224 */ /* 0x040fe400078e020b */
[----:B0-----:R-:W-:Y:S02]  /*13350*/  IMAD.MOV.U32 R2, RZ, RZ, R10 ;  /* 0x000000ffff027224 */ /* 0x001fe400078e000a */
[----:B------:R-:W-:Y:S02]  /*13360*/  VIADD R10, R0, 0x97 ;  /* 0x00000097000a7836 */ /* 0x000fe40000000000 */
[----:B------:R-:W-:Y:S01]  /*13370*/  @!P4 IMAD.MOV R2, RZ, RZ, -R2 ;  /* 0x000000ffff02c224 */ /* 0x000fe200078e0a02 */
[----:B------:R-:W-:Y:S01]  /*13380*/  ISETP.GT.U32.AND P4, PT, R3, R20, PT ;  /* 0x000000140300720c */ /* 0x000fe20003f84070 */
[----:B------:R-:W-:Y:S01]  /*13390*/  IMAD.HI.U32 R12, R4, R16, RZ ;  /* 0x00000010040c7227 */ /* 0x000fe200078e00ff */
[----:B------:R-:W-:Y:S02]  /*133a0*/  ISETP.GE.AND P3, PT, R10, RZ, PT ;  /* 0x000000ff0a00720c */ /* 0x000fe40003f66270 */
[----:B------:R0:W-:Y:S01]  /*133b0*/  STL [R1+0x404], R2 ;  /* 0x0004040201007387 */ /* 0x0001e20000100800 */
[----:B------:R-:W-:Y:S01]  /*133c0*/  IABS R10, R10 ;  /* 0x0000000a000a7213 */ /* 0x000fe20000000000 */
[----:B------:R-:W-:-:S04]  /*133d0*/  IMAD.HI.U32 R17, R4, R14, RZ ;  /* 0x0000000e04117227 */ /* 0x000fc800078e00ff */
[----:B------:R-:W-:Y:S02]  /*133e0*/  IMAD.MOV R18, RZ, RZ, -R18 ;  /* 0x000000ffff127224 */ /* 0x000fe400078e0a12 */
[----:B------:R-:W-:Y:S02]  /*133f0*/  IMAD.MOV R12, RZ, RZ, -R12 ;  /* 0x000000ffff0c7224 */ /* 0x000fe400078e0a0c */
[----:B------:R-:W-:Y:S02]  /*13400*/  @!P4 IMAD.IADD R20, R20, 0x1, -R3 ;  /* 0x000000011414c824 */ /* 0x000fe400078e0a03 */
[----:B0-----:R-:W-:Y:S02]  /*13410*/  IMAD.MOV.U32 R2, RZ, RZ, R5 ;  /* 0x000000ffff027224 */ /* 0x001fe400078e0005 */
[----:B------:R-:W-:Y:S01]  /*13420*/  IMAD.HI.U32 R5, R4, R10, RZ ;  /* 0x0000000a04057227 */ /* 0x000fe200078e00ff */
[----:B------:R-:W-:-:S03]  /*13430*/  ISETP.GT.U32.AND P4, PT, R3, R20, PT ;  /* 0x000000140300720c */ /* 0x000fc60003f84070 */
[----:B------:R-:W-:Y:S01]  /*13440*/  @!P2 IMAD.MOV R2, RZ, RZ, -R2 ;  /* 0x000000ffff02a224 */ /* 0x000fe200078e0a02 */
[C---:B------:R-:W-:Y:S01]  /*13450*/  ISETP.GT.U32.AND P2, PT, R3.reuse, R26, PT ;  /* 0x0000001a0300720c */ /* 0x040fe20003f44070 */
[----:B------:R-:W-:Y:S02]  /*13460*/  IMAD.MOV R5, RZ, RZ, -R5 ;  /* 0x000000ffff057224 */ /* 0x000fe400078e0a05 */
[----:B------:R-:W-:Y:S01]  /*13470*/  IMAD.MOV R17, RZ, RZ, -R17 ;  /* 0x000000ffff117224 */ /* 0x000fe200078e0a11 */
[----:B------:R0:W-:Y:S01]  /*13480*/  STL [R1+0x400], R2 ;  /* 0x0004000201007387 */ /* 0x0001e20000100800 */
[----:B------:R-:W-:Y:S02]  /*13490*/  IMAD R10, R3, R5, R10 ;  /* 0x00000005030a7224 */ /* 0x000fe400078e020a */
[----:B------:R-:W-:-:S04]  /*134a0*/  IMAD.HI.U32 R5, R4, R23, RZ ;  /* 0x0000001704057227 */ /* 0x000fc800078e00ff */
[--C-:B------:R-:W-:Y:S01]  /*134b0*/  @!P4 IMAD.IADD R20, R20, 0x1, -R3.reuse ;  /* 0x000000011414c824 */ /* 0x100fe200078e0a03 */
[C---:B------:R-:W-:Y:S01]  /*134c0*/  ISETP.GT.U32.AND P4, PT, R3.reuse, R11, PT ;  /* 0x0000000b0300720c */ /* 0x040fe20003f84070 */
[----:B------:R-:W-:Y:S02]  /*134d0*/  @!P2 IMAD.IADD R26, R26, 0x1, -R3 ;  /* 0x000000011a1aa824 */ /* 0x000fe400078e0a03 */
[C---:B------:R-:W-:Y:S02]  /*134e0*/  IMAD R13, R3.reuse, R18, R13 ;  /* 0x00000012030d7224 */ /* 0x040fe400078e020d */
[----:B------:R-:W-:Y:S01]  /*134f0*/  IMAD.MOV R5, RZ, RZ, -R5 ;  /* 0x000000ffff057224 */ /* 0x000fe200078e0a05 */
[C---:B------:R-:W-:Y:S01]  /*13500*/  ISETP.GT.U32.AND P2, PT, R3.reuse, R26, PT ;  /* 0x0000001a0300720c */ /* 0x040fe20003f44070 */
[----:B------:R-:W-:Y:S02]  /*13510*/  IMAD.MOV.U32 R28, RZ, RZ, R20 ;  /* 0x000000ffff1c7224 */ /* 0x000fe400078e0014 */
[C---:B------:R-:W-:Y:S01]  /*13520*/  IMAD R16, R3.reuse, R12, R16 ;  /* 0x0000000c03107224 */ /* 0x040fe200078e0210 */
[----:B------:R-:W-:Y:S01]  /*13530*/  IABS R12, R22 ;  /* 0x00000016000c7213 */ /* 0x000fe20000000000 */
[----:B------:R-:W-:-:S02]  /*13540*/  IMAD R14, R3, R17, R14 ;  /* 0x00000011030e7224 */ /* 0x000fc400078e020e */
[----:B------:R-:W-:Y:S02]  /*13550*/  @!P4 IMAD.IADD R11, R11, 0x1, -R3 ;  /* 0x000000010b0bc824 */ /* 0x000fe400078e0a03 */
[C---:B------:R-:W-:Y:S02]  /*13560*/  IMAD R23, R3.reuse, R5, R23 ;  /* 0x0000000503177224 */ /* 0x040fe400078e0217 */
[----:B------:R-:W-:Y:S01]  /*13570*/  @!P0 IMAD.MOV R28, RZ, RZ, -R28 ;  /* 0x000000ffff1c8224 */ /* 0x000fe200078e0a1c */
[C---:B------:R-:W-:Y:S01]  /*13580*/  ISETP.GT.U32.AND P4, PT, R3.reuse, R11, PT ;  /* 0x0000000b0300720c */ /* 0x040fe20003f84070 */
[----:B------:R-:W-:Y:S01]  /*13590*/  @!P2 IMAD.IADD R26, R26, 0x1, -R3 ;  /* 0x000000011a1aa824 */ /* 0x000fe200078e0a03 */
[C---:B------:R-:W-:Y:S01]  /*135a0*/  ISETP.GT.U32.AND P2, PT, R3.reuse, R10, PT ;  /* 0x0000000a0300720c */ /* 0x040fe20003f44070 */
[C---:B------:R-:W-:Y:S01]  /*135b0*/  VIADD R18, R0.reuse, 0x90 ;  /* 0x0000009000127836 */ /* 0x040fe20000000000 */
[C---:B------:R-:W-:Y:S01]  /*135c0*/  ISETP.GT.U32.AND P0, PT, R3.reuse, R13, PT ;  /* 0x0000000d0300720c */ /* 0x040fe20003f04070 */
[----:B0-----:R-:W-:Y:S01]  /*135d0*/  IMAD.MOV.U32 R2, RZ, RZ, R26 ;  /* 0x000000ffff027224 */ /* 0x001fe200078e001a */
[----:B------:R-:W-:Y:S01]  /*135e0*/  STL [R1+0x3c8], R28 ;  /* 0x0003c81c01007387 */ /* 0x000fe20000100800 */
[----:B------:R-:W-:Y:S01]  /*135f0*/  VIADD R17, R0, 0x92 ;  /* 0x0000009200117836 */ /* 0x000fe20000000000 */
[----:B------:R-:W-:Y:S01]  /*13600*/  IABS R27, R18 ;  /* 0x00000012001b7213 */ /* 0x000fe20000000000 */
[----:B------:R-:W-:Y:S01]  /*13610*/  @!P6 IMAD.MOV R2, RZ, RZ, -R2 ;  /* 0x000000ffff02e224 */ /* 0x000fe200078e0a02 */
[----:B------:R-:W-:-:S02]  /*13620*/  ISETP.GT.U32.AND P6, PT, R3, R14, PT ;  /* 0x0000000e0300720c */ /* 0x000fc40003fc4070 */
[----:B------:R-:W-:Y:S01]  /*13630*/  IABS R5, R17 ;  /* 0x0000001100057213 */ /* 0x000fe20000000000 */
[--C-:B------:R-:W-:Y:S01]  /*13640*/  @!P4 IMAD.IADD R11, R11, 0x1, -R3.reuse ;  /* 0x000000010b0bc824 */ /* 0x100fe200078e0a03 */
[C---:B------:R-:W-:Y:S01]  /*13650*/  ISETP.GT.U32.AND P4, PT, R3.reuse, R16, PT ;  /* 0x000000100300720c */ /* 0x040fe20003f84070 */
[--C-:B------:R-:W-:Y:S01]  /*13660*/  @!P2 IMAD.IADD R10, R10, 0x1, -R3.reuse ;  /* 0x000000010a0aa824 */ /* 0x100fe200078e0a03 */
[----:B------:R-:W-:Y:S01]  /*13670*/  ISETP.GT.U32.AND P2, PT, R3, R23, PT ;  /* 0x000000170300720c */ /* 0x000fe20003f44070 */
[----:B------:R-:W-:Y:S01]  /*13680*/  @!P0 IMAD.IADD R13, R13, 0x1, -R3 ;  /* 0x000000010d0d8824 */ /* 0x000fe200078e0a03 */
[----:B------:R0:W-:Y:S01]  /*13690*/  STL [R1+0x3c4], R2 ;  /* 0x0003c40201007387 */ /* 0x0001e20000100800 */
[----:B------:R-:W-:Y:S01]  /*136a0*/  IMAD.MOV.U32 R20, RZ, RZ, R27 ;  /* 0x000000ffff147224 */ /* 0x000fe200078e001b */
[----:B------:R-:W-:Y:S01]  /*136b0*/  ISETP.GT.U32.AND P0, PT, R3, R10, PT ;  /* 0x0000000a0300720c */ /* 0x000fe20003f04070 */
[----:B------:R-:W-:-:S04]  /*136c0*/  IMAD.HI.U32 R27, R4, R5, RZ ;  /* 0x00000005041b7227 */ /* 0x000fc800078e00ff */
[--C-:B------:R-:W-:Y:S01]  /*136d0*/  @!P6 IMAD.IADD R14, R14, 0x1, -R3.reuse ;  /* 0x000000010e0ee824 */ /* 0x100fe200078e0a03 */
[C---:B------:R-:W-:Y:S01]  /*136e0*/  ISETP.GT.U32.AND P6, PT, R3.reuse, R13, PT ;  /* 0x0000000d0300720c */ /* 0x040fe20003fc4070 */
[----:B------:R-:W-:Y:S02]  /*136f0*/  @!P4 IMAD.IADD R16, R16, 0x1, -R3 ;  /* 0x000000011010c824 */ /* 0x000fe400078e0a03 */
[----:B0-----:R-:W-:Y:S01]  /*13700*/  IMAD.MOV.U32 R2, RZ, RZ, R11 ;  /* 0x000000ffff027224 */ /* 0x001fe200078e000b */
[----:B------:R-:W-:Y:S01]  /*13710*/  ISETP.GT.U32.AND P4, PT, R3, R14, PT ;  /* 0x0000000e0300720c */ /* 0x000fe20003f84070 */
[----:B------:R-:W-:Y:S01]  /*13720*/  @!P2 IMAD.IADD R23, R23, 0x1, -R3 ;  /* 0x000000011717a824 */ /* 0x000fe200078e0a03 */
[----:B------:R-:W-:Y:S01]  /*13730*/  ISETP.GT.U32.AND P2, PT, R3, R16, PT ;  /* 0x000000100300720c */ /* 0x000fe20003f44070 */
[----:B------:R-:W-:-:S04]  /*13740*/  IMAD.HI.U32 R28, R4, R12, RZ ;  /* 0x0000000c041c7227 */ /* 0x000fc800078e00ff */
[----:B------:R-:W-:Y:S02]  /*13750*/  IMAD.MOV R27, RZ, RZ, -R27 ;  /* 0x000000ffff1b7224 */ /* 0x000fe400078e0a1b */
[----:B------:R-:W-:-:S04]  /*13760*/  IMAD.HI.U32 R26, R4, R20, RZ ;  /* 0x00000014041a7227 */ /* 0x000fc800078e00ff */
[----:B------:R-:W-:Y:S01]  /*13770*/  @!P5 IMAD.MOV R2, RZ, RZ, -R2 ;  /* 0x000000ffff02d224 */ /* 0x000fe200078e0a02 */
[C---:B------:R-:W-:Y:S01]  /*13780*/  ISETP.GT.U32.AND P5, PT, R3.reuse, R23, PT ;  /* 0x000000170300720c */ /* 0x040fe20003fa4070 */
[----:B------:R-:W-:Y:S02]  /*13790*/  IMAD.MOV R28, RZ, RZ, -R28 ;  /* 0x000000ffff1c7224 */ /* 0x000fe400078e0a1c */
[C---:B------:R-:W-:Y:S01]  /*137a0*/  IMAD R5, R3.reuse, R27, R5 ;  /* 0x0000001b03057224 */ /* 0x040fe200078e0205 */
[----:B------:R0:W-:Y:S01]  /*137b0*/  STL [R1+0x3c0], R2 ;  /* 0x0003c00201007387 */ /* 0x0001e20000100800 */
[----:B------:R-:W-:Y:S02]  /*137c0*/  IMAD.MOV R26, RZ, RZ, -R26 ;  /* 0x000000ffff1a7224 */ /* 0x000fe400078e0a1a */
[C---:B------:R-:W-:Y:S02]  /*137d0*/  IMAD R12, R3.reuse, R28, R12 ;  /* 0x0000001c030c7224 */ /* 0x040fe400078e020c */
[----:B------:R-:W-:-:S02]  /*137e0*/  IMAD R20, R3, R26, R20 ;  /* 0x0000001a03147224 */ /* 0x000fc400078e0214 */
[--C-:B------:R-:W-:Y:S01]  /*137f0*/  @!P0 IMAD.IADD R10, R10, 0x1, -R3.reuse ;  /* 0x000000010a0a8824 */ /* 0x100fe200078e0a03 */
[----:B------:R-:W-:Y:S01]  /*13800*/  ISETP.GT.U32.AND P0, PT, R3, R5, PT ;  /* 0x000000050300720c */ /* 0x000fe20003f04070 */
[--C-:B------:R-:W-:Y:S01]  /*13810*/  @!P6 IMAD.IADD R13, R13, 0x1, -R3.reuse ;  /* 0x000000010d0de824 */ /* 0x100fe200078e0a03 */
[C---:B------:R-:W-:Y:S01]  /*13820*/  ISETP.GT.U32.AND P6, PT, R3.reuse, R12, PT ;  /* 0x0000000c0300720c */ /* 0x040fe20003fc4070 */
[--C-:B------:R-:W-:Y:S01]  /*13830*/  @!P2 IMAD.IADD R16, R16, 0x1, -R3.reuse ;  /* 0x000000011010a824 */ /* 0x100fe200078e0a03 */
[----:B------:R-:W-:Y:S01]  /*13840*/  ISETP.GT.U32.AND P2, PT, R3, R20, PT ;  /* 0x000000140300720c */ /* 0x000fe20003f44070 */
[--C-:B------:R-:W-:Y:S01]  /*13850*/  @!P4 IMAD.IADD R14, R14, 0x1, -R3.reuse ;  /* 0x000000010e0ec824 */ /* 0x100fe200078e0a03 */
[----:B------:R-:W-:Y:S01]  /*13860*/  ISETP.GE.AND P4, PT, R25, RZ, PT ;  /* 0x000000ff1900720c */ /* 0x000fe20003f86270 */
[----:B------:R-:W-:Y:S01]  /*13870*/  @!P5 IMAD.IADD R23, R23, 0x1, -R3 ;  /* 0x000000011717d824 */ /* 0x000fe200078e0a03 */
[----:B------:R-:W-:Y:S01]  /*13880*/  ISETP.GE.AND P5, PT, R21, RZ, PT ;  /* 0x000000ff1500720c */ /* 0x000fe20003fa6270 */
[----:B------:R-:W-:-:S02]  /*13890*/  IMAD.MOV.U32 R28, RZ, RZ, R10 ;  /* 0x000000ffff1c7224 */ /* 0x000fc400078e000a */
[----:B------:R-:W-:Y:S02]  /*138a0*/  VIADD R27, R0, 0x8f ;  /* 0x0000008f001b7836 */ /* 0x000fe40000000000 */
[----:B------:R-:W-:Y:S01]  /*138b0*/  @!P0 IMAD.IADD R5, R5, 0x1, -R3 ;  /* 0x0000000105058824 */ /* 0x000fe200078e0a03 */
[----:B------:R-:W-:Y:S01]  /*138c0*/  ISETP.GE.AND P0, PT, R24, RZ, PT ;  /* 0x000000ff1800720c */ /* 0x000fe20003f06270 */
[----:B------:R-:W-:Y:S01]  /*138d0*/  IMAD.MOV.U32 R29, RZ, RZ, R13 ;  /* 0x000000ffff1d7224 */ /* 0x000fe200078e000d */
[----:B------:R-:W-:Y:S01]  /*138e0*/  IABS R11, R27 ;  /* 0x0000001b000b7213 */ /* 0x000fe20000000000 */
[--C-:B------:R-:W-:Y:S01]  /*138f0*/  @!P6 IMAD.IADD R12, R12, 0x1, -R3.reuse ;  /* 0x000000010c0ce824 */ /* 0x100fe200078e0a03 */
[----:B------:R-:W-:Y:S01]  /*13900*/  ISETP.GE.AND P6, PT, R19, RZ, PT ;  /* 0x000000ff1300720c */ /* 0x000fe20003fc6270 */
[----:B0-----:R-:W-:Y:S02]  /*13910*/  IMAD.MOV.U32 R2, RZ, RZ, R14 ;  /* 0x000000ffff027224 */ /* 0x001fe400078e000e */
[----:B------:R-:W-:Y:S01]  /*13920*/  @!P2 IMAD.IADD R20, R20, 0x1, -R3 ;  /* 0x000000011414a824 */ /* 0x000fe200078e0a03 */
[C---:B------:R-:W-:Y:S01]  /*13930*/  ISETP.GT.U32.AND P2, PT, R3.reuse, R5, PT ;  /* 0x000000050300720c */ /* 0x040fe20003f44070 */
[----:B------:R-:W-:Y:S01]  /*13940*/  @!P3 IMAD.MOV R28, RZ, RZ, -R28 ;  /* 0x000000ffff1cb224 */ /* 0x000fe200078e0a1c */
[C---:B------:R-:W-:Y:S01]  /*13950*/  ISETP.GT.U32.AND P3, PT, R3.reuse, R12, PT ;  /* 0x0000000c0300720c */ /* 0x040fe20003f64070 */
[----:B------:R-:W-:Y:S01]  /*13960*/  @!P4 IMAD.MOV R29, RZ, RZ, -R29 ;  /* 0x000000ffff1dc224 */ /* 0x000fe200078e0a1d */
[----:B------:R-:W-:Y:S01]  /*13970*/  ISETP.GT.U32.AND P4, PT, R3, R20, PT ;  /* 0x000000140300720c */ /* 0x000fe20003f84070 */
[----:B------:R-:W-:Y:S01]  /*13980*/  @!P5 IMAD.MOV R2, RZ, RZ, -R2 ;  /* 0x000000ffff02d224 */ /* 0x000fe200078e0a02 */
[----:B------:R-:W-:Y:S01]  /*13990*/  STL [R1+0x378], R28 ;  /* 0x0003781c01007387 */ /* 0x000fe20000100800 */
[----:B------:R-:W-:Y:S01]  /*139a0*/  IMAD.HI.U32 R25, R4, R11, RZ ;  /* 0x0000000b04197227 */ /* 0x000fe200078e00ff */
[----:B------:R-:W-:-:S02]  /*139b0*/  ISETP.GE.AND P5, PT, R17, RZ, PT ;  /* 0x000000ff1100720c */ /* 0x000fc40003fa6270 */
[----:B------:R-:W-:Y:S01]  /*139c0*/  STL [R1+0x360], R29 ;  /* 0x0003601d01007387 */ /* 0x000fe20000100800 */
[----:B------:R-:W-:Y:S02]  /*139d0*/  IMAD.MOV.U32 R13, RZ, RZ, R16 ;  /* 0x000000ffff0d7224 */ /* 0x000fe400078e0010 */
[----:B------:R-:W-:Y:S01]  /*139e0*/  VIADD R21, R0, 0x8e ;  /* 0x0000008e00157836 */ /* 0x000fe20000000000 */
[----:B------:R0:W-:Y:S01]  /*139f0*/  STL [R1+0x33c], R2 ;  /* 0x00033c0201007387 */ /* 0x0001e20000100800 */
[----:B------:R-:W-:Y:S02]  /*13a00*/  IMAD.MOV R25, RZ, RZ, -R25 ;  /* 0x000000ffff197224 */ /* 0x000fe400078e0a19 */
[----:B------:R-:W-:Y:S01]  /*13a10*/  @!P0 IMAD.MOV R13, RZ, RZ, -R13 ;  /* 0x000000ffff0d8224 */ /* 0x000fe200078e0a0d */
[----:B------:R-:W-:Y:S01]  /*13a20*/  IABS R24, R21 ;  /* 0x0000001500187213 */ /* 0x000fe20000000000 */
[----:B------:R-:W-:Y:S01]  /*13a30*/  @!P2 IMAD.IADD R5, R5, 0x1, -R3 ;  /* 0x000000010505a824 */ /* 0x000fe200078e0a03 */
[----:B------:R-:W-:Y:S01]  /*13a40*/  ISETP.GE.AND P2, PT, R18, RZ, PT ;  /* 0x000000ff1200720c */ /* 0x000fe20003f46270 */
[----:B------:R-:W-:Y:S01]  /*13a50*/  IMAD R11, R3, R25, R11 ;  /* 0x00000019030b7224 */ /* 0x000fe200078e020b */
[----:B------:R-:W-:Y:S01]  /*13a60*/  STL [R1+0x334], R13 ;  /* 0x0003340d01007387 */ /* 0x000fe20000100800 */
[----:B------:R-:W-:-:S03]  /*13a70*/  IMAD.HI.U32 R10, R4, R24, RZ ;  /* 0x00000018040a7227 */ /* 0x000fc600078e00ff */
[----:B------:R-:W-:Y:S01]  /*13a80*/  ISETP.GT.U32.AND P0, PT, R3, R11, PT ;  /* 0x0000000b0300720c */ /* 0x000fe20003f04070 */
[----:B0-----:R-:W-:Y:S02]  /*13a90*/  IMAD.MOV.U32 R2, RZ, RZ, R23 ;  /* 0x000000ffff027224 */ /* 0x001fe400078e0017 */
[----:B------:R-:W-:Y:S02]  /*13aa0*/  IMAD.MOV R10, RZ, RZ, -R10 ;  /* 0x000000ffff0a7224 */ /* 0x000fe400078e0a0a */
[----:B------:R-:W-:Y:S01]  /*13ab0*/  @!P6 IMAD.MOV R2, RZ, RZ, -R2 ;  /* 0x000000ffff02e224 */ /* 0x000fe200078e0a02 */
[----:B------:R-:W-:Y:S01]  /*13ac0*/  ISETP.GE.AND P6, PT, R22, RZ, PT ;  /* 0x000000ff1600720c */ /* 0x000fe20003fc6270 */
[----:B------:R-:W-:Y:S01]  /*13ad0*/  @!P4 IMAD.IADD R20, R20, 0x1, -R3 ;  /* 0x000000011414c824 */ /* 0x000fe200078e0a03 */
[----:B------:R-:W-:Y:S01]  /*13ae0*/  ISETP.GE.AND P4, PT, R21, RZ, PT ;  /* 0x000000ff1500720c */ /* 0x000fe20003f86270 */
[----:B------:R-:W-:Y:S01]  /*13af0*/  IMAD R16, R3, R10, R24 ;  /* 0x0000000a03107224 */ /* 0x000fe200078e0218 */
[----:B------:R0:W-:Y:S01]  /*13b00*/  STL [R1+0x330], R2 ;  /* 0x0003300201007387 */ /* 0x0001e20000100800 */
[----:B------:R-:W-:-:S02]  /*13b10*/  VIADD R21, R0, 0x8d ;  /* 0x0000008d00157836 */ /* 0x000fc40000000000 */
[--C-:B------:R-:W-:Y:S02]  /*13b20*/  @!P0 IMAD.IADD R11, R11, 0x1, -R3.reuse ;  /* 0x000000010b0b8824 */ /* 0x100fe400078e0a03 */
[----:B------:R-:W-:Y:S01]  /*13b30*/  @!P3 IMAD.IADD R12, R12, 0x1, -R3 ;  /* 0x000000010c0cb824 */ /* 0x000fe200078e0a03 */
[----:B------:R-:W-:Y:S01]  /*13b40*/  ISETP.GE.AND P3, PT, R27, RZ, PT ;  /* 0x000000ff1b00720c */ /* 0x000fe20003f66270 */
[C---:B------:R-:W-:Y:S01]  /*13b50*/  VIADD R24, R0.reuse, 0x8c ;  /* 0x0000008c00187836 */ /* 0x040fe20000000000 */
[----:B------:R-:W-:Y:S01]  /*13b60*/  ISETP.GT.U32.AND P0, PT, R3, R11, PT ;  /* 0x0000000b0300720c */ /* 0x000fe20003f04070 */
[----:B------:R-:W-:Y:S02]  /*13b70*/  VIADD R19, R0, 0x8b ;  /* 0x0000008b00137836 */ /* 0x000fe40000000000 */
[----:B0-----:R-:W-:Y:S02]  /*13b80*/  IMAD.MOV.U32 R2, RZ, RZ, R5 ;  /* 0x000000ffff027224 */ /* 0x001fe400078e0005 */
[----:B------:R-:W-:-:S02]  /*13b90*/  IMAD.MOV.U32 R5, RZ, RZ, R12 ;  /* 0x000000ffff057224 */ /* 0x000fc400078e000c */
[----:B------:R-:W-:Y:S01]  /*13ba0*/  @!P5 IMAD.MOV R2, RZ, RZ, -R2 ;  /* 0x000000ffff02d224 */ /* 0x000fe200078e0a02 */
[----:B------:R-:W-:Y:S01]  /*13bb0*/  ISETP.GE.AND P5, PT, R21, RZ, PT ;  /* 0x000000ff1500720c */ /* 0x000fe20003fa6270 */
[----:B------:R-:W-:Y:S01]  /*13bc0*/  @!P6 IMAD.MOV R5, RZ, RZ, -R5 ;  /* 0x000000ffff05e224 */ /* 0x000fe200078e0a05 */
[----:B------:R-:W-:Y:S01]  /*13bd0*/  IABS R21, R21 ;  /* 0x0000001500157213 */ /* 0x000fe20000000000 */
[----:B------:R-:W-:Y:S01]  /*13be0*/  VIADD R13, R0, 0x89 ;  /* 0x00000089000d7836 */ /* 0x000fe20000000000 */
[----:B------:R0:W-:Y:S01]  /*13bf0*/  STL [R1+0x320], R2 ;  /* 0x0003200201007387 */ /* 0x0001e20000100800 */
[----:B------:R-:W-:Y:S01]  /*13c00*/  ISETP.GE.AND P6, PT, R24, RZ, PT ;  /* 0x000000ff1800720c */ /* 0x000fe20003fc6270 */
[----:B------:R-:W-:Y:S01]  /*13c10*/  @!P0 IMAD.IADD R11, R11, 0x1, -R3 ;  /* 0x000000010b0b8824 */ /* 0x000fe200078e0a03 */
[----:B------:R-:W-:Y:S01]  /*13c20*/  IABS R24, R24 ;  /* 0x0000001800187213 */ /* 0x000fe20000000000 */
[----:B------:R-:W-:Y:S01]  /*13c30*/  IMAD.HI.U32 R12, R4, R21, RZ ;  /* 0x00000015040c7227 */ /* 0x000fe200078e00ff */
[----:B------:R1:W-:Y:S01]  /*13c40*/  STL [R1+0x31c], R5 ;  /* 0x00031c0501007387 */ /* 0x0003e20000100800 */
[----:B------:R-:W-:-:S02]  /*13c50*/  ISETP.GE.AND P0, PT, R19, RZ, PT ;  /* 0x000000ff1300720c */ /* 0x000fc40003f06270 */
[----:B------:R-:W-:Y:S01]  /*13c60*/  IMAD.MOV R12, RZ, RZ, -R12 ;  /* 0x000000ffff0c7224 */ /* 0x000fe200078e0a0c */
[----:B------:R-:W-:Y:S01]  /*13c70*/  IABS R19, R19 ;  /* 0x0000001300137213 */ /* 0x000fe20000000000 */
[----:B0-----:R-:W-:Y:S02]  /*13c80*/  IMAD.MOV.U32 R2, RZ, RZ, R20 ;  /* 0x000000ffff027224 */ /* 0x001fe400078e0014 */
[----:B------:R-:W-:Y:S01]  /*13c90*/  IMAD.HI.U32 R14, R4, R24, RZ ;  /* 0x00000018040e7227 */ /* 0x000fe200078e00ff */
[----:B-1----:R-:W-:-:S03]  /*13ca0*/  IABS R5, R13 ;  /* 0x0000000d00057213 */ /* 0x002fc60000000000 */
[----:B------:R-:W-:Y:S01]  /*13cb0*/  @!P2 IMAD.MOV R2, RZ, RZ, -R2 ;  /* 0x000000ffff02a224 */ /* 0x000fe200078e0a02 */
[C---:B------:R-:W-:Y:S01]  /*13cc0*/  ISETP.GT.U32.AND P2, PT, R3.reuse, R16, PT ;  /* 0x000000100300720c */ /* 0x040fe20003f44070 */
[----:B------:R-:W-:Y:S02]  /*13cd0*/  IMAD R21, R3, R12, R21 ;  /* 0x0000000c03157224 */ /* 0x000fe400078e0215 */
[----:B------:R-:W-:Y:S01]  /*13ce0*/  IMAD.MOV R14, RZ, RZ, -R14 ;  /* 0x000000ffff0e7224 */ /* 0x000fe200078e0a0e */
[----:B------:R0:W-:Y:S01]  /*13cf0*/  STL [R1+0x318], R2 ;  /* 0x0003180201007387 */ /* 0x0001e20000100800 */
[----:B------:R-:W-:-:S04]  /*13d00*/  IMAD.HI.U32 R17, R4, R19, RZ ;  /* 0x0000001304117227 */ /* 0x000fc800078e00ff */
[C---:B------:R-:W-:Y:S02]  /*13d10*/  IMAD R24, R3.reuse, R14, R24 ;  /* 0x0000000e03187224 */ /* 0x040fe400078e0218 */
[----:B------:R-:W-:Y:S02]  /*13d20*/  IMAD.MOV R17, RZ, RZ, -R17 ;  /* 0x000000ffff117224 */ /* 0x000fe400078e0a11 */
[----:B------:R-:W-:Y:S02]  /*13d30*/  @!P2 IMAD.IADD R16, R16, 0x1, -R3 ;  /* 0x000000011010a824 */ /* 0x000fe400078e0a03 */
[----:B0-----:R-:W-:Y:S02]  /*13d40*/  IMAD.MOV.U32 R2, RZ, RZ, R11 ;  /* 0x000000ffff027224 */ /* 0x001fe400078e000b */
[----:B------:R-:W-:Y:S01]  /*13d50*/  VIADD R25, R0, 0x8a ;  /* 0x0000008a00197836 */ /* 0x000fe20000000000 */
[C---:B------:R-:W-:Y:S01]  /*13d60*/  ISETP.GT.U32.AND P2, PT, R3.reuse, R16, PT ;  /* 0x000000100300720c */ /* 0x040fe20003f44070 */
[----:B------:R-:W-:Y:S01]  /*13d70*/  @!P3 IMAD.MOV R2, RZ, RZ, -R2 ;  /* 0x000000ffff02b224 */ /* 0x000fe200078e0a02 */
[C---:B------:R-:W-:Y:S01]  /*13d80*/  ISETP.GT.U32.AND P3, PT, R3.reuse, R21, PT ;  /* 0x000000150300720c */ /* 0x040fe20003f64070 */
[----:B------:R-:W-:Y:S01]  /*13d90*/  IMAD R19, R3, R17, R19 ;  /* 0x0000001103137224 */ /* 0x000fe200078e0213 */
[----:B------:R-:W-:Y:S01]  /*13da0*/  IABS R10, R25 ;  /* 0x00000019000a7213 */ /* 0x000fe20000000000 */
[C---:B------:R-:W-:Y:S01]  /*13db0*/  IMAD.HI.U32 R18, R4.reuse, R5, RZ ;  /* 0x0000000504127227 */ /* 0x040fe200078e00ff */
[----:B------:R0:W-:Y:S03]  /*13dc0*/  STL [R1+0x314], R2 ;  /* 0x0003140201007387 */ /* 0x0001e60000100800 */
[----:B------:R-:W-:-:S04]  /*13dd0*/  IMAD.HI.U32 R12, R4, R10, RZ ;  /* 0x0000000a040c7227 */ /* 0x000fc800078e00ff */
[--C-:B------:R-:W-:Y:S01]  /*13de0*/  @!P2 IMAD.IADD R16, R16, 0x1, -R3.reuse ;  /* 0x000000011010a824 */ /* 0x100fe200078e0a03 */
[----:B------:R-:W-:Y:S01]  /*13df0*/  ISETP.GT.U32.AND P2, PT, R3, R24, PT ;  /* 0x000000180300720c */ /* 0x000fe20003f44070 */
[----:B------:R-:W-:Y:S01]  /*13e00*/  @!P3 IMAD.IADD R21, R21, 0x1, -R3 ;  /* 0x000000011515b824 */ /* 0x000fe200078e0a03 */
[C---:B------:R-:W-:Y:S01]  /*13e10*/  ISETP.GT.U32.AND P3, PT, R3.reuse, R19, PT ;  /* 0x000000130300720c */ /* 0x040fe20003f64070 */
[----:B0-----:R-:W-:Y:S02]  /*13e20*/  IMAD.MOV.U32 R2, RZ, RZ, R16 ;  /* 0x000000ffff027224 */ /* 0x001fe400078e0010 */
[----:B------:R-:W-:Y:S02]  /*13e30*/  IMAD.MOV R11, RZ, RZ, -R18 ;  /* 0x000000ffff0b7224 */ /* 0x000fe400078e0a12 */
[----:B------:R-:W-:Y:S02]  /*13e40*/  VIADD R20, R0, 0x88 ;  /* 0x0000008800147836 */ /* 0x000fe40000000000 */
[----:B------:R-:W-:Y:S01]  /*13e50*/  @!P4 IMAD.MOV R2, RZ, RZ, -R2 ;  /* 0x000000ffff02c224 */ /* 0x000fe200078e0a02 */
[----:B------:R-:W-:Y:S01]  /*13e60*/  ISETP.GT.U32.AND P4, PT, R3, R21, PT ;  /* 0x000000150300720c */ /* 0x000fe20003f84070 */
[----:B------:R-:W-:-:S02]  /*13e70*/  IMAD.MOV R12, RZ, RZ, -R12 ;  /* 0x000000ffff0c7224 */ /* 0x000fc400078e0a0c */
[----:B------:R-:W-:Y:S01]  /*13e80*/  @!P2 IMAD.IADD R24, R24, 0x1, -R3 ;  /* 0x000000011818a824 */ /* 0x000fe200078e0a03 */
[----:B------:R0:W-:Y:S01]  /*13e90*/  STL [R1+0x310], R2 ;  /* 0x0003100201007387 */ /* 0x0001e20000100800 */
[C---:B------:R-:W-:Y:S01]  /*13ea0*/  IMAD R5, R3.reuse, R11, R5 ;  /* 0x0000000b03057224 */ /* 0x040fe200078e0205 */
[----:B------:R-:W-:Y:S01]  /*13eb0*/  IABS R11, R20 ;  /* 0x00000014000b7213 */ /* 0x000fe20000000000 */
[C---:B------:R-:W-:Y:S01]  /*13ec0*/  IMAD R10, R3.reuse, R12, R10 ;  /* 0x0000000c030a7224 */ /* 0x040fe200078e020a */
[----:B------:R-:W-:Y:S01]  /*13ed0*/  ISETP.GT.U32.AND P2, PT, R3, R24, PT ;  /* 0x000000180300720c */ /* 0x000fe20003f44070 */
[----:B------:R-:W-:Y:S02]  /*13ee0*/  @!P3 IMAD.IADD R19, R19, 0x1, -R3 ;  /* 0x000000011313b824 */ /* 0x000fe400078e0a03 */
[----:B------:R-:W-:Y:S02]  /*13ef0*/  VIADD R12, R0, 0x87 ;  /* 0x00000087000c7836 */ /* 0x000fe40000000000 */
[----:B------:R-:W-:Y:S01]  /*13f00*/  IMAD.MOV.U32 R16, RZ, RZ, R11 ;  /* 0x000000ffff107224 */ /* 0x000fe200078e000b */
[----:B------:R-:W-:Y:S01]  /*13f10*/  ISETP.GT.U32.AND P3, PT, R3, R19, PT ;  /* 0x000000130300720c */ /* 0x000fe20003f64070 */
[----:B------:R-:W-:Y:S01]  /*13f20*/  @!P4 IMAD.IADD R21, R21, 0x1, -R3 ;  /* 0x000000011515c824 */ /* 0x000fe200078e0a03 */
[----:B------:R-:W-:Y:S01]  /*13f30*/  IABS R17, R12 ;  /* 0x0000000c00117213 */ /* 0x000fe20000000000 */
[----:B------:R-:W-:Y:S01]  /*13f40*/  IMAD.HI.U32 R28, R4, R16, RZ ;  /* 0x00000010041c7227 */ /* 0x000fe200078e00ff */
[----:B------:R-:W-:-:S03]  /*13f50*/  ISETP.GT.U32.AND P4, PT, R3, R10, PT ;  /* 0x0000000a0300720c */ /* 0x000fc60003f84070 */
[----:B------:R-:W-:Y:S01]  /*13f60*/  @!P2 IMAD.IADD R24, R24, 0x1, -R3 ;  /* 0x000000011818a824 */ /* 0x000fe200078e0a03 */
[----:B------:R-:W-:Y:S01]  /*13f70*/  ISETP.GT.U32.AND P2, PT, R3, R5, PT ;  /* 0x000000050300720c */ /* 0x000fe20003f44070 */
[----:B------:R-:W-:Y:S02]  /*13f80*/  IMAD.MOV R28, RZ, RZ, -R28 ;  /* 0x000000ffff1c7224 */ /* 0x000fe400078e0a1c */
[----:B------:R-:W-:-:S04]  /*13f90*/  IMAD.HI.U32 R26, R4, R17, RZ ;  /* 0x00000011041a7227 */ /* 0x000fc800078e00ff */
[----:B0-----:R-:W-:Y:S02]  /*13fa0*/  IMAD.MOV.U32 R2, RZ, RZ, R21 ;  /* 0x000000ffff027224 */ /* 0x001fe400078e0015 */
[----:B------:R-:W-:Y:S02]  /*13fb0*/  IMAD R16, R3, R28, R16 ;  /* 0x0000001c03107224 */ /* 0x000fe400078e0210 */
[----:B------:R-:W-:Y:S02]  /*13fc0*/  VIADD R14, R0, 0x86 ;  /* 0x00000086000e7836 */ /* 0x000fe40000000000 */
[----:B------:R-:W-:Y:S02]  /*13fd0*/  IMAD.MOV R26, RZ, RZ, -R26 ;  /* 0x000000ffff1a7224 */ /* 0x000fe400078e0a1a */
[----:B------:R-:W-:Y:S01]  /*13fe0*/  @!P5 IMAD.MOV R2, RZ, RZ, -R2 ;  /* 0x000000ffff02d224 */ /* 0x000fe200078e0a02 */
[----:B------:R-:W-:Y:S01]  /*13ff0*/  IABS R27, R14 ;  /* 0x0000000e001b7213 */ /* 0x000fe20000000000 */
[----:B------:R-:W-:Y:S01]  /*14000*/  @!P3 IMAD.IADD R19, R19, 0x1, -R3 ;  /* 0x000000011313b824 */ /* 0x000fe200078e0a03 */
        /* <DEDUP_REMOVED lines=10> */
[----:B0-----:R-:W-:Y:S02]  /*140b0*/  IMAD.MOV.U32 R2, RZ, RZ, R24 ;  /* 0x000000ffff027224 */ /* 0x001fe400078e0018 */
[----:B------:R-:W-:Y:S01]  /*140c0*/  IMAD.MOV R26, RZ, RZ, -R26 ;  /* 0x000000ffff1a7224 */ /* 0x000fe200078e0a1a */
[----:B------:R-:W-:Y:S01]  /*140d0*/  IABS R22, R18 ;  /* 0x0000001200167213 */ /* 0x000fe20000000000 */
[----:B------:R-:W-:-:S02]  /*140e0*/  @!P6 IMAD.MOV R2, RZ, RZ, -R2 ;  /* 0x000000ffff02e224 */ /* 0x000fc400078e0a02 */
[----:B------:R-:W-:Y:S01]  /*140f0*/  @!P3 IMAD.IADD R16, R16, 0x1, -R3 ;  /* 0x000000011010b824 */ /* 0x000fe200078e0a03 */
[C---:B------:R-:W-:Y:S01]  /*14100*/  ISETP.GT.U32.AND P3, PT, R3.reuse, R10, PT ;  /* 0x0000000a0300720c */ /* 0x040fe20003f64070 */
[----:B------:R-:W-:Y:S01]  /*14110*/  IMAD R26, R3, R26, R27 ;  /* 0x0000001a031a7224 */ /* 0x000fe200078e021b */
[----:B------:R0:W-:Y:S01]  /*14120*/  STL [R1+0x308], R2 ;  /* 0x0003080201007387 */ /* 0x0001e20000100800 */
[----:B------:R-:W-:-:S04]  /*14130*/  IMAD.HI.U32 R29, R4, R22, RZ ;  /* 0x00000016041d7227 */ /* 0x000fc800078e00ff */
[----:B------:R-:W-:Y:S01]  /*14140*/  @!P4 IMAD.IADD R17, R17, 0x1, -R3 ;  /* 0x000000011111c824 */ /* 0x000fe200078e0a03 */
[----:B------:R-:W-:Y:S01]  /*14150*/  ISETP.GT.U32.AND P4, PT, R3, R16, PT ;  /* 0x000000100300720c */ /* 0x000fe20003f84070 */
[----:B------:R-:W-:Y:S02]  /*14160*/  IMAD.MOV R29, RZ, RZ, -R29 ;  /* 0x000000ffff1d7224 */ /* 0x000fe400078e0a1d */
[----:B------:R-:W-:Y:S01]  /*14170*/  @!P5 IMAD.IADD R5, R5, 0x1, -R3 ;  /* 0x000000010505d824 */ /* 0x000fe200078e0a03 */
[----:B------:R-:W-:Y:S01]  /*14180*/  ISETP.GT.U32.AND P6, PT, R3, R17, PT ;  /* 0x000000110300720c */ /* 0x000fe20003fc4070 */
[----:B0-----:R-:W-:Y:S01]  /*14190*/  IMAD.MOV.U32 R2, RZ, RZ, R19 ;  /* 0x000000ffff027224 */ /* 0x001fe200078e0013 */
[----:B------:R-:W-:Y:S01]  /*141a0*/  ISETP.GE.AND P5, PT, R13, RZ, PT ;  /* 0x000000ff0d00720c */ /* 0x000fe20003fa6270 */
[C---:B------:R-:W-:Y:S02]  /*141b0*/  VIADD R23, R0.reuse, 0x84 ;  /* 0x0000008400177836 */ /* 0x040fe40000000000 */
[----:B------:R-:W-:Y:S01]  /*141c0*/  @!P0 IMAD.MOV R2, RZ, RZ, -R2 ;  /* 0x000000ffff028224 */ /* 0x000fe200078e0a02 */
[C---:B------:R-:W-:Y:S01]  /*141d0*/  ISETP.GT.U32.AND P0, PT, R3.reuse, R26, PT ;  /* 0x0000001a0300720c */ /* 0x040fe20003f04070 */
[----:B------:R-:W-:Y:S01]  /*141e0*/  VIADD R21, R0, 0x83 ;  /* 0x0000008300157836 */ /* 0x000fe20000000000 */
[----:B------:R-:W-:Y:S01]  /*141f0*/  IABS R11, R23 ;  /* 0x00000017000b7213 */ /* 0x000fe20000000000 */
[C---:B------:R-:W-:Y:S01]  /*14200*/  IMAD R22, R3.reuse, R29, R22 ;  /* 0x0000001d03167224 */ /* 0x040fe200078e0216 */
[----:B------:R0:W-:Y:S01]  /*14210*/  STL [R1+0x304], R2 ;  /* 0x0003040201007387 */ /* 0x0001e20000100800 */
[----:B------:R-:W-:Y:S01]  /*14220*/  @!P3 IMAD.IADD R10, R10, 0x1, -R3 ;  /* 0x000000010a0ab824 */ /* 0x000fe200078e0a03 */
[----:B------:R-:W-:Y:S01]  /*14230*/  IABS R24, R21 ;  /* 0x0000001500187213 */ /* 0x000fe20000000000 */
[----:B------:R-:W-:Y:S01]  /*14240*/  IMAD.HI.U32 R28, R4, R11, RZ ;  /* 0x0000000b041c7227 */ /* 0x000fe200078e00ff */
[----:B------:R-:W-:-:S03]  /*14250*/  ISETP.GT.U32.AND P3, PT, R3, R22, PT ;  /* 0x000000160300720c */ /* 0x000fc60003f64070 */
[----:B------:R-:W-:Y:S02]  /*14260*/  IMAD.MOV.U32 R27, RZ, RZ, R10 ;  /* 0x000000ffff1b7224 */ /* 0x000fe400078e000a */
[----:B------:R-:W-:Y:S01]  /*14270*/  @!P0 IMAD.IADD R26, R26, 0x1, -R3 ;  /* 0x000000011a1a8824 */ /* 0x000fe200078e0a03 */
[----:B------:R-:W-:Y:S01]  /*14280*/  ISETP.GE.AND P0, PT, R12, RZ, PT ;  /* 0x000000ff0c00720c */ /* 0x000fe20003f06270 */
[----:B0-----:R-:W-:Y:S02]  /*14290*/  IMAD.MOV.U32 R2, RZ, RZ, R5 ;  /* 0x000000ffff027224 */ /* 0x001fe400078e0005 */
        /* <DEDUP_REMOVED lines=8> */
[----:B------:R-:W-:Y:S01]  /*14320*/  IMAD.MOV R25, RZ, RZ, -R25 ;  /* 0x000000ffff197224 */ /* 0x000fe200078e0a19 */
[----:B------:R0:W-:Y:S01]  /*14330*/  STL [R1+0x2fc], R2 ;  /* 0x0002fc0201007387 */ /* 0x0001e20000100800 */
[----:B------:R-:W-:-:S02]  /*14340*/  VIADD R19, R0, 0x82 ;  /* 0x0000008200137836 */ /* 0x000fc40000000000 */
[C---:B------:R-:W-:Y:S02]  /*14350*/  IMAD R11, R3.reuse, R28, R11 ;  /* 0x0000001c030b7224 */ /* 0x040fe400078e020b */
[--C-:B------:R-:W-:Y:S01]  /*14360*/  @!P4 IMAD.IADD R16, R16, 0x1, -R3.reuse ;  /* 0x000000011010c824 */ /* 0x100fe200078e0a03 */
[----:B------:R-:W-:Y:S01]  /*14370*/  IABS R13, R19 ;  /* 0x00000013000d7213 */ /* 0x000fe20000000000 */
[C---:B------:R-:W-:Y:S01]  /*14380*/  IMAD R12, R3.reuse, R25, R24 ;  /* 0x00000019030c7224 */ /* 0x040fe200078e0218 */
[C---:B------:R-:W-:Y:S01]  /*14390*/  ISETP.GT.U32.AND P4, PT, R3.reuse, R11, PT ;  /* 0x0000000b0300720c */ /* 0x040fe20003f84070 */
[----:B------:R-:W-:Y:S01]  /*143a0*/  @!P3 IMAD.IADD R22, R22, 0x1, -R3 ;  /* 0x000000011616b824 */ /* 0x000fe200078e0a03 */
[----:B------:R-:W-:Y:S01]  /*143b0*/  ISETP.GE.AND P3, PT, R14, RZ, PT ;  /* 0x000000ff0e00720c */ /* 0x000fe20003f66270 */
[----:B0-----:R-:W-:Y:S02]  /*143c0*/  IMAD.MOV.U32 R2, RZ, RZ, R17 ;  /* 0x000000ffff027224 */ /* 0x001fe400078e0011 */
[----:B------:R-:W-:Y:S01]  /*143d0*/  IMAD.MOV.U32 R5, RZ, RZ, R16 ;  /* 0x000000ffff057224 */ /* 0x000fe200078e0010 */
[C---:B------:R-:W-:Y:S01]  /*143e0*/  ISETP.GT.U32.AND P5, PT, R3.reuse, R22, PT ;  /* 0x000000160300720c */ /* 0x040fe20003fa4070 */
[----:B------:R-:W-:Y:S01]  /*143f0*/  @!P0 IMAD.MOV R2, RZ, RZ, -R2 ;  /* 0x000000ffff028224 */ /* 0x000fe200078e0a02 */
[----:B------:R-:W-:Y:S01]  /*14400*/  ISETP.GT.U32.AND P0, PT, R3, R12, PT ;  /* 0x0000000c0300720c */ /* 0x000fe20003f04070 */
        /* <DEDUP_REMOVED lines=8> */
[--C-:B------:R-:W-:Y:S01]  /*14490*/  @!P4 IMAD.IADD R11, R11, 0x1, -R3.reuse ;  /* 0x000000010b0bc824 */ /* 0x100fe200078e0a03 */
[----:B------:R1:W-:Y:S01]  /*144a0*/  STL [R1+0x2ec], R2 ;  /* 0x0002ec0201007387 */ /* 0x0003e20000100800 */
[----:B------:R-:W-:-:S02]  /*144b0*/  @!P0 IMAD.IADD R12, R12, 0x1, -R3 ;  /* 0x000000010c0c8824 */ /* 0x000fc400078e0a03 */
[----:B------:R-:W-:Y:S01]  /*144c0*/  @!P5 IMAD.IADD R22, R22, 0x1, -R3 ;  /* 0x000000011616d824 */ /* 0x000fe200078e0a03 */
[C---:B------:R-:W-:Y:S01]  /*144d0*/  ISETP.GT.U32.AND P5, PT, R3.reuse, R13, PT ;  /* 0x0000000d0300720c */ /* 0x040fe20003fa4070 */
[C---:B------:R-:W-:Y:S01]  /*144e0*/  VIADD R10, R0.reuse, 0x80 ;  /* 0x00000080000a7836 */ /* 0x040fe20000000000 */
[C---:B------:R-:W-:Y:S01]  /*144f0*/  ISETP.GT.U32.AND P4, PT, R3.reuse, R11, PT ;  /* 0x0000000b0300720c */ /* 0x040fe20003f84070 */
[C---:B0-----:R-:W-:Y:S01]  /*14500*/  VIADD R5, R0.reuse, 0x81 ;  /* 0x0000008100057836 */ /* 0x041fe20000000000 */
[----:B------:R-:W-:Y:S01]  /*14510*/  ISETP.GT.U32.AND P0, PT, R3, R12, PT ;  /* 0x0000000c0300720c */ /* 0x000fe20003f04070 */
[----:B------:R-:W-:Y:S01]  /*14520*/  VIADD R17, R0, 0x7c ;  /* 0x0000007c00117836 */ /* 0x000fe20000000000 */
[----:B------:R-:W-:Y:S01]  /*14530*/  IABS R23, R10 ;  /* 0x0000000a00177213 */ /* 0x000fe20000000000 */
[----:B-1----:R-:W-:Y:S01]  /*14540*/  IMAD.MOV.U32 R2, RZ, RZ, R26 ;  /* 0x000000ffff027224 */ /* 0x002fe200078e001a */
[----:B------:R-:W-:Y:S01]  /*14550*/  IABS R20, R5 ;  /* 0x0000000500147213 */ /* 0x000fe20000000000 */
[----:B------:R-:W-:-:S02]  /*14560*/  IMAD.MOV.U32 R29, RZ, RZ, R9 ;  /* 0x000000ffff1d7224 */ /* 0x000fc400078e0009 */
[----:B------:R-:W-:Y:S01]  /*14570*/  @!P3 IMAD.MOV R2, RZ, RZ, -R2 ;  /* 0x000000ffff02b224 */ /* 0x000fe200078e0a02 */
[----:B------:R-:W-:Y:S01]  /*14580*/  ISETP.GE.AND P3, PT, R19, RZ, PT ;  /* 0x000000ff1300720c */ /* 0x000fe20003f66270 */
[----:B------:R-:W-:-:S03]  /*14590*/  IMAD.HI.U32 R14, R4, R20, RZ ;  /* 0x00000014040e7227 */ /* 0x000fc600078e00ff */
[----:B------:R0:W-:Y:S01]  /*145a0*/  STL [R1+0x20c], R2 ;  /* 0x00020c0201007387 */ /* 0x0001e20000100800 */
[----:B------:R-:W-:Y:S02]  /*145b0*/  IMAD.MOV R14, RZ, RZ, -R14 ;  /* 0x000000ffff0e7224 */ /* 0x000fe400078e0a0e */
[--C-:B------:R-:W-:Y:S01]  /*145c0*/  @!P5 IMAD.IADD R13, R13, 0x1, -R3.reuse ;  /* 0x000000010d0dd824 */ /* 0x100fe200078e0a03 */
[----:B------:R-:W-:Y:S01]  /*145d0*/  ISETP.GE.AND P5, PT, R5, RZ, PT ;  /* 0x000000ff0500720c */ /* 0x000fe20003fa6270 */
[----:B------:R-:W-:Y:S02]  /*145e0*/  IMAD R20, R3, R14, R20 ;  /* 0x0000000e03147224 */ /* 0x000fe400078e0214 */
[--C-:B------:R-:W-:Y:S01]  /*145f0*/  @!P4 IMAD.IADD R11, R11, 0x1, -R3.reuse ;  /* 0x000000010b0bc824 */ /* 0x100fe200078e0a03 */
[----:B------:R-:W-:Y:S01]  /*14600*/  ISETP.GE.AND P4, PT, R21, RZ, PT ;  /* 0x000000ff1500720c */ /* 0x000fe20003f86270 */
[----:B------:R-:W-:Y:S01]  /*14610*/  @!P0 IMAD.IADD R12, R12, 0x1, -R3 ;  /* 0x000000010c0c8824 */ /* 0x000fe200078e0a03 */
[----:B------:R-:W-:Y:S01]  /*14620*/  ISETP.GT.U32.AND P0, PT, R3, R20, PT ;  /* 0x000000140300720c */ /* 0x000fe20003f04070 */
[----:B0-----:R-:W-:-:S02]  /*14630*/  IMAD.MOV.U32 R2, RZ, RZ, R22 ;  /* 0x000000ffff027224 */ /* 0x001fc400078e0016 */
[----:B------:R-:W-:-:S04]  /*14640*/  IMAD.HI.U32 R5, R4, R23, RZ ;  /* 0x0000001704057227 */ /* 0x000fc800078e00ff */
[----:B------:R-:W-:Y:S01]  /*14650*/  @!P6 IMAD.MOV R2, RZ, RZ, -R2 ;  /* 0x000000ffff02e224 */ /* 0x000fe200078e0a02 */
[C---:B------:R-:W-:Y:S01]  /*14660*/  ISETP.GT.U32.AND P6, PT, R3.reuse, R13, PT ;  /* 0x0000000d0300720c */ /* 0x040fe20003fc4070 */
[----:B------:R-:W-:Y:S02]  /*14670*/  IMAD.MOV R5, RZ, RZ, -R5 ;  /* 0x000000ffff057224 */ /* 0x000fe400078e0a05 */
[----:B------:R-:W-:Y:S01]  /*14680*/  VIADD R9, R0, 0x1f ;  /* 0x0000001f00097836 */ /* 0x000fe20000000000 */
[----:B------:R0:W-:Y:S01]  /*14690*/  STL [R1+0x1e8], R2 ;  /* 0x0001e80201007387 */ /* 0x0001e20000100800 */
[----:B------:R-:W-:Y:S02]  /*146a0*/  IMAD R23, R3, R5, R23 ;  /* 0x0000000503177224 */ /* 0x000fe400078e0217 */
[----:B------:R-:W-:Y:S02]  /*146b0*/  @!P0 IMAD.IADD R20, R20, 0x1, -R3 ;  /* 0x0000000114148824 */ /* 0x000fe400078e0a03 */
[----:B------:R-:W-:-:S04]  /*146c0*/  VIADD R5, R0, 0x7d ;  /* 0x0000007d00057836 */ /* 0x000fc80000000000 */
[----:B------:R-:W-:Y:S01]  /*146d0*/  @!P6 IMAD.IADD R13, R13, 0x1, -R3 ;  /* 0x000000010d0de824 */ /* 0x000fe200078e0a03 */
[----:B------:R-:W-:Y:S01]  /*146e0*/  ISETP.GT.U32.AND P6, PT, R3, R23, PT ;  /* 0x000000170300720c */ /* 0x000fe20003fc4070 */
[----:B0-----:R-:W-:Y:S01]  /*146f0*/  IMAD.MOV.U32 R2, RZ, RZ, R11 ;  /* 0x000000ffff027224 */ /* 0x001fe200078e000b */
[----:B------:R-:W-:Y:S01]  /*14700*/  IABS R14, R5 ;  /* 0x00000005000e7213 */ /* 0x000fe20000000000 */
[----:B------:R-:W-:Y:S02]  /*14710*/  VIADD R11, R0, 0x7f ;  /* 0x0000007f000b7836 */ /* 0x000fe40000000000 */
[----:B------:R-:W-:Y:S01]  /*14720*/  @!P2 IMAD.MOV R2, RZ, RZ, -R2 ;  /* 0x000000ffff02a224 */ /* 0x000fe200078e0a02 */
[----:B------:R-:W-:Y:S01]  /*14730*/  ISETP.GE.AND P2, PT, R10, RZ, PT ;  /* 0x000000ff0a00720c */ /* 0x000fe20003f46270 */
[----:B------:R-:W-:Y:S01]  /*14740*/  VIADD R10, R0, 0x7e ;  /* 0x0000007e000a7836 */ /* 0x000fe20000000000 */
[----:B------:R-:W-:Y:S02]  /*14750*/  IABS R21, R11 ;  /* 0x0000000b00157213 */ /* 0x000fe40000000000 */
[----:B------:R0:W-:Y:S01]  /*14760*/  STL [R1+0x1e4], R2 ;  /* 0x0001e40201007387 */ /* 0x0001e20000100800 */
[----:B------:R-:W-:Y:S01]  /*14770*/  ISETP.GE.AND P0, PT, R11, RZ, PT ;  /* 0x000000ff0b00720c */ /* 0x000fe20003f06270 */
[----:B------:R-:W-:Y:S01]  /*14780*/  IMAD.HI.U32 R11, R4, R14, RZ ;  /* 0x0000000e040b7227 */ /* 0x000fe200078e00ff */
[----:B------:R-:W-:-:S03]  /*14790*/  IABS R18, R10 ;  /* 0x0000000a00127213 */ /* 0x000fc60000000000 */
[----:B------:R-:W-:-:S04]  /*147a0*/  IMAD.HI.U32 R16, R4, R21, RZ ;  /* 0x0000001504107227 */ /* 0x000fc800078e00ff */
[----:B0-----:R-:W-:Y:S02]  /*147b0*/  IMAD.MOV.U32 R2, RZ, RZ, R12 ;  /* 0x000000ffff027224 */ /* 0x001fe400078e000c */
[----:B------:R-:W-:Y:S02]  /*147c0*/  IMAD.MOV R16, RZ, RZ, -R16 ;  /* 0x000000ffff107224 */ /* 0x000fe400078e0a10 */
[----:B------:R-:W-:Y:S01]  /*147d0*/  @!P4 IMAD.MOV R2, RZ, RZ, -R2 ;  /* 0x000000ffff02c224 */ /* 0x000fe200078e0a02 */
[C---:B------:R-:W-:Y:S01]  /*147e0*/  ISETP.GT.U32.AND P4, PT, R3.reuse, R20, PT ;  /* 0x000000140300720c */ /* 0x040fe20003f84070 */
[----:B------:R-:W-:Y:S02]  /*147f0*/  IMAD R21, R3, R16, R21 ;  /* 0x0000001003157224 */ /* 0x000fe400078e0215 */
[----:B------:R-:W-:Y:S01]  /*14800*/  @!P6 IMAD.IADD R23, R23, 0x1, -R3 ;  /* 0x000000011717e824 */ /* 0x000fe200078e0a03 */
[----:B------:R0:W-:Y:S01]  /*14810*/  STL [R1+0x1e0], R2 ;  /* 0x0001e00201007387 */ /* 0x0001e20000100800 */
[----:B------:R-:W-:-:S03]  /*14820*/  IMAD.HI.U32 R12, R4, R18, RZ ;  /* 0x00000012040c7227 */ /* 0x000fc600078e00ff */
[C---:B------:R-:W-:Y:S01]  /*14830*/  ISETP.GT.U32.AND P6, PT, R3.reuse, R23, PT ;  /* 0x000000170300720c */ /* 0x040fe20003fc4070 */
[----:B------:R-:W-:Y:S02]  /*14840*/  IMAD.MOV R12, RZ, RZ, -R12 ;  /* 0x000000ffff0c7224 */ /* 0x000fe400078e0a0c */
[----:B------:R-:W-:Y:S02]  /*14850*/  IMAD.MOV R11, RZ, RZ, -R11 ;  /* 0x000000ffff0b7224 */ /* 0x000fe400078e0a0b */
[----:B------:R-:W-:Y:S01]  /*14860*/  @!P4 IMAD.IADD R20, R20, 0x1, -R3 ;  /* 0x000000011414c824 */ /* 0x000fe200078e0a03 */
[C---:B------:R-:W-:Y:S01]  /*14870*/  ISETP.GT.U32.AND P4, PT, R3.reuse, R21, PT ;  /* 0x000000150300720c */ /* 0x040fe20003f84070 */
[----:B0-----:R-:W-:Y:S02]  /*14880*/  IMAD.MOV.U32 R2, RZ, RZ, R13 ;  /* 0x000000ffff027224 */ /* 0x001fe400078e000d */
[C---:B------:R-:W-:Y:S02]  /*14890*/  IMAD R18, R3.reuse, R12, R18 ;  /* 0x0000000c03127224 */ /* 0x040fe400078e0212 */
[----:B------:R-:W-:Y:S01]  /*148a0*/  @!P3 IMAD.MOV R2, RZ, RZ, -R2 ;  /* 0x000000ffff02b224 */ /* 0x000fe200078e0a02 */
[----:B------:R-:W-:Y:S01]  /*148b0*/  ISETP.GE.AND P3, PT, R10, RZ, PT ;  /* 0x000000ff0a00720c */ /* 0x000fe20003f66270 */
[----:B------:R-:W-:Y:S01]  /*148c0*/  IMAD R14, R3, R11, R14 ;  /* 0x0000000b030e7224 */ /* 0x000fe200078e020e */
[----:B------:R-:W-:Y:S01]  /*148d0*/  IABS R11, R17 ;  /* 0x00000011000b7213 */ /* 0x000fe20000000000 */
[----:B------:R-:W-:Y:S01]  /*148e0*/  @!P6 IMAD.IADD R23, R23, 0x1, -R3 ;  /* 0x000000011717e824 */ /* 0x000fe200078e0a03 */
[----:B------:R0:W-:Y:S01]  /*148f0*/  STL [R1+0x2f4], R2 ;  /* 0x0002f40201007387 */ /* 0x0001e20000100800 */
[----:B------:R-:W-:Y:S01]  /*14900*/  ISETP.GT.U32.AND P6, PT, R3, R18, PT ;  /* 0x000000120300720c */ /* 0x000fe20003fc4070 */
[----:B------:R-:W-:-:S02]  /*14910*/  VIADD R10, R0, 0x7b ;  /* 0x0000007b000a7836 */ /* 0x000fc40000000000 */
[----:B------:R-:W-:Y:S02]  /*14920*/  @!P4 IMAD.IADD R21, R21, 0x1, -R3 ;  /* 0x000000011515c824 */ /* 0x000fe400078e0a03 */
[C---:B------:R-:W-:Y:S01]  /*14930*/  VIADD R12, R0.reuse, 0x7a ;  /* 0x0000007a000c7836 */ /* 0x040fe20000000000 */
[----:B------:R-:W-:Y:S01]  /*14940*/  IABS R22, R10 ;  /* 0x0000000a00167213 */ /* 0x000fe20000000000 */
[----:B------:R-:W-:Y:S01]  /*14950*/  VIADD R13, R0, 0x79 ;  /* 0x00000079000d7836 */ /* 0x000fe20000000000 */
[----:B------:R-:W-:Y:S01]  /*14960*/  ISETP.GT.U32.AND P4, PT, R3, R21, PT ;  /* 0x000000150300720c */ /* 0x000fe20003f84070 */
[----:B0-----:R-:W-:Y:S01]  /*14970*/  IMAD.MOV.U32 R2, RZ, RZ, R20 ;  /* 0x000000ffff027224 */ /* 0x001fe200078e0014 */
        /* <DEDUP_REMOVED lines=8> */
[----:B------:R-:W-:-:S03]  /*14a00*/  @!P4 IMAD.IADD R21, R21, 0x1, -R3 ;  /* 0x000000011515c824 */ /* 0x000fc600078e0a03 */
[----:B------:R-:W-:-:S05]  /*14a10*/  ISETP.GT.U32.AND P6, PT, R3, R18, PT ;  /* 0x000000120300720c */ /* 0x000fca0003fc4070 */
[----:B------:R-:W-:Y:S02]  /*14a20*/  @!P5 IMAD.IADD R14, R14, 0x1, -R3 ;  /* 0x000000010e0ed824 */ /* 0x000fe400078e0a03 */
[----:B0-----:R-:W-:Y:S02]  /*14a30*/  IMAD.MOV.U32 R2, RZ, RZ, R23 ;  /* 0x000000ffff027224 */ /* 0x001fe400078e0017 */
[----:B------:R-:W-:Y:S01]  /*14a40*/  IMAD.HI.U32 R23, R4, R22, RZ ;  /* 0x0000001604177227 */ /* 0x000fe200078e00ff */
[----:B------:R-:W-:-:S03]  /*14a50*/  ISETP.GT.U32.AND P5, PT, R3, R14, PT ;  /* 0x0000000e0300720c */ /* 0x000fc60003fa4070 */
[----:B------:R-:W-:Y:S01]  /*14a60*/  @!P2 IMAD.MOV R2, RZ, RZ, -R2 ;  /* 0x000000ffff02a224 */ /* 0x000fe200078e0a02 */
[----:B------:R-:W-:Y:S01]  /*14a70*/  ISETP.GE.AND P2, PT, R5, RZ, PT ;  /* 0x000000ff0500720c */ /* 0x000fe20003f46270 */
[C---:B------:R-:W-:Y:S02]  /*14a80*/  IMAD R5, R3.reuse, R20, R11 ;  /* 0x0000001403057224 */ /* 0x040fe400078e020b */
[----:B------:R-:W-:Y:S01]  /*14a90*/  IMAD.HI.U32 R11, R4, R19, RZ ;  /* 0x00000013040b7227 */ /* 0x000fe200078e00ff */
[----:B------:R0:W-:Y:S02]  /*14aa0*/  STL [R1+0x2e8], R2 ;  /* 0x0002e80201007387 */ /* 0x0001e40000100800 */
[----:B------:R-:W-:Y:S01]  /*14ab0*/  ISETP.GT.U32.AND P4, PT, R3, R5, PT ;  /* 0x000000050300720c */ /* 0x000fe20003f84070 */
[----:B------:R-:W-:Y:S02]  /*14ac0*/  IMAD.MOV R23, RZ, RZ, -R23 ;  /* 0x000000ffff177224 */ /* 0x000fe400078e0a17 */
[----:B------:R-:W-:-:S02]  /*14ad0*/  IMAD.MOV R11, RZ, RZ, -R11 ;  /* 0x000000ffff0b7224 */ /* 0x000fc400078e0a0b */
[----:B------:R-:W-:Y:S01]  /*14ae0*/  @!P6 IMAD.IADD R18, R18, 0x1, -R3 ;  /* 0x000000011212e824 */ /* 0x000fe200078e0a03 */
[----:B------:R-:W-:Y:S01]  /*14af0*/  ISETP.GE.AND P6, PT, R17, RZ, PT ;  /* 0x000000ff1100720c */ /* 0x000fe20003fc6270 */
[C---:B------:R-:W-:Y:S02]  /*14b00*/  IMAD R17, R3.reuse, R23, R22 ;  /* 0x0000001703117224 */ /* 0x040fe400078e0216 */
[----:B0-----:R-:W-:Y:S02]  /*14b10*/  IMAD.MOV.U32 R2, RZ, RZ, R21 ;  /* 0x000000ffff027224 */ /* 0x001fe400078e0015 */
[----:B------:R-:W-:Y:S02]  /*14b20*/  IMAD R19, R3, R11, R19 ;  /* 0x0000000b03137224 */ /* 0x000fe400078e0213 */
[----:B------:R-:W-:Y:S02]  /*14b30*/  @!P4 IMAD.IADD R5, R5, 0x1, -R3 ;  /* 0x000000010505c824 */ /* 0x000fe400078e0a03 */
[----:B------:R-:W-:-:S03]  /*14b40*/  IMAD.HI.U32 R20, R4, R16, RZ ;  /* 0x0000001004147227 */ /* 0x000fc600078e00ff */
[C---:B------:R-:W-:Y:S01]  /*14b50*/  ISETP.GT.U32.AND P4, PT, R3.reuse, R5, PT ;  /* 0x000000050300720c */ /* 0x040fe20003f84070 */
[----:B------:R-:W-:Y:S01]  /*14b60*/  @!P0 IMAD.MOV R2, RZ, RZ, -R2 ;  /* 0x000000ffff028224 */ /* 0x000fe200078e0a02 */
[C---:B------:R-:W-:Y:S01]  /*14b70*/  ISETP.GT.U32.AND P0, PT, R3.reuse, R17, PT ;  /* 0x000000110300720c */ /* 0x040fe20003f04070 */
[--C-:B------:R-:W-:Y:S01]  /*14b80*/  @!P5 IMAD.IADD R14, R14, 0x1, -R3.reuse ;  /* 0x000000010e0ed824 */ /* 0x100fe200078e0a03 */
[C---:B------:R-:W-:Y:S01]  /*14b90*/  ISETP.GT.U32.AND P5, PT, R3.reuse, R19, PT ;  /* 0x000000130300720c */ /* 0x040fe20003fa4070 */
[----:B------:R-:W-:Y:S01]  /*14ba0*/  IMAD.MOV R20, RZ, RZ, -R20 ;  /* 0x000000ffff147224 */ /* 0x000fe200078e0a14 */
[----:B------:R0:W-:Y:S01]  /*14bb0*/  STL [R1+0x2d4], R2 ;  /* 0x0002d40201007387 */ /* 0x0001e20000100800 */
[----:B------:R-:W-:Y:S02]  /*14bc0*/  VIADD R11, R0, 0x78 ;  /* 0x00000078000b7836 */ /* 0x000fe40000000000 */
[----:B------:R-:W-:Y:S01]  /*14bd0*/  @!P3 IMAD.MOV R18, RZ, RZ, -R18 ;  /* 0x000000ffff12b224 */ /* 0x000fe200078e0a12 */
[----:B------:R-:W-:Y:S01]  /*14be0*/  ISETP.GE.AND P3, PT, R10, RZ, PT ;  /* 0x000000ff0a00720c */ /* 0x000fe20003f66270 */
[----:B------:R-:W-:Y:S01]  /*14bf0*/  IMAD R16, R3, R20, R16 ;  /* 0x0000001403107224 */ /* 0x000fe200078e0210 */
[----:B------:R-:W-:Y:S01]  /*14c00*/  IABS R20, R11 ;  /* 0x0000000b00147213 */ /* 0x000fe20000000000 */
[----:B------:R-:W-:Y:S01]  /*14c10*/  VIADD R10, R0, 0x77 ;  /* 0x00000077000a7836 */ /* 0x000fe20000000000 */
[----:B------:R-:W-:Y:S01]  /*14c20*/  STL [R1+0x2dc], R18 ;  /* 0x0002dc1201007387 */ /* 0x000fe20000100800 */
[----:B------:R-:W-:Y:S01]  /*14c30*/  @!P4 IMAD.IADD R5, R5, 0x1, -R3 ;  /* 0x000000010505c824 */ /* 0x000fe200078e0a03 */
[----:B------:R-:W-:Y:S01]  /*14c40*/  ISETP.GE.AND P4, PT, R12, RZ, PT ;  /* 0x000000ff0c00720c */ /* 0x000fe20003f86270 */
[----:B0-----:R-:W-:Y:S01]  /*14c50*/  IMAD.MOV.U32 R2, RZ, RZ, R14 ;  /* 0x000000ffff027224 */ /* 0x001fe200078e000e */
[----:B------:R-:W-:Y:S01]  /*14c60*/  IABS R12, R10 ;  /* 0x0000000a000c7213 */ /* 0x000fe20000000000 */
[----:B------:R-:W-:-:S04]  /*14c70*/  IMAD.HI.U32 R14, R4, R20, RZ ;  /* 0x00000014040e7227 */ /* 0x000fc800078e00ff */
[----:B------:R-:W-:Y:S01]  /*14c80*/  @!P2 IMAD.MOV R2, RZ, RZ, -R2 ;  /* 0x000000ffff02a224 */ /* 0x000fe200078e0a02 */
[----:B------:R-:W-:Y:S01]  /*14c90*/  ISETP.GT.U32.AND P2, PT, R3, R16, PT ;  /* 0x000000100300720c */ /* 0x000fe20003f44070 */
[--C-:B------:R-:W-:Y:S01]  /*14ca0*/  @!P0 IMAD.IADD R17, R17, 0x1, -R3.reuse ;  /* 0x0000000111118824 */ /* 0x100fe200078e0a03 */
[----:B------:R-:W-:Y:S01]  /*14cb0*/  ISETP.GE.AND P0, PT, R13, RZ, PT ;  /* 0x000000ff0d00720c */ /* 0x000fe20003f06270 */
[----:B------:R-:W-:Y:S01]  /*14cc0*/  @!P5 IMAD.IADD R19, R19, 0x1, -R3 ;  /* 0x000000011313d824 */ /* 0x000fe200078e0a03 */
[----:B------:R0:W-:Y:S01]  /*14cd0*/  STL [R1+0x2e0], R2 ;  /* 0x0002e00201007387 */ /* 0x0001e20000100800 */
[----:B------:R-:W-:Y:S01]  /*14ce0*/  IMAD.MOV R13, RZ, RZ, -R14 ;  /* 0x000000ffff0d7224 */ /* 0x000fe200078e0a0e */
[C---:B------:R-:W-:Y:S01]  /*14cf0*/  ISETP.GT.U32.AND P5, PT, R3.reuse, R17, PT ;  /* 0x000000110300720c */ /* 0x040fe20003fa4070 */
[----:B------:R-:W-:Y:S02]  /*14d00*/  IMAD.MOV.U32 R14, RZ, RZ, R12 ;  /* 0x000000ffff0e7224 */ /* 0x000fe400078e000c */
[----:B------:R-:W-:-:S02]  /*14d10*/  IMAD R20, R3, R13, R20 ;  /* 0x0000000d03147224 */ /* 0x000fc400078e0214 */
[----:B------:R-:W-:-:S04]  /*14d20*/  IMAD.HI.U32 R12, R4, R14, RZ ;  /* 0x0000000e040c7227 */ /* 0x000fc800078e00ff */
[----:B0-----:R-:W-:Y:S02]  /*14d30*/  IMAD.MOV.U32 R2, RZ, RZ, R5 ;  /* 0x000000ffff027224 */ /* 0x001fe400078e0005 */
[----:B------:R-:W-:Y:S02]  /*14d40*/  IMAD.MOV R12, RZ, RZ, -R12 ;  /* 0x000000ffff0c7224 */ /* 0x000fe400078e0a0c */
[----:B------:R-:W-:Y:S01]  /*14d50*/  @!P6 IMAD.MOV R2, RZ, RZ, -R2 ;  /* 0x000000ffff02e224 */ /* 0x000fe200078e0a02 */
[C---:B------:R-:W-:Y:S01]  /*14d60*/  ISETP.GT.U32.AND P6, PT, R3.reuse, R19, PT ;  /* 0x000000130300720c */ /* 0x040fe20003fc4070 */
[--C-:B------:R-:W-:Y:S02]  /*14d70*/  @!P2 IMAD.IADD R16, R16, 0x1, -R3.reuse ;  /* 0x000000011010a824 */ /* 0x100fe400078e0a03 */
[----:B------:R-:W-:Y:S01]  /*14d80*/  IMAD R14, R3, R12, R14 ;  /* 0x0000000c030e7224 */ /* 0x000fe200078e020e */
[----:B------:R0:W-:Y:S01]  /*14d90*/  STL [R1+0x2e4], R2 ;  /* 0x0002e40201007387 */ /* 0x0001e20000100800 */
[----:B------:R-:W-:Y:S01]  /*14da0*/  @!P5 IMAD.IADD R17, R17, 0x1, -R3 ;  /* 0x000000011111d824 */ /* 0x000fe200078e0a03 */
[C---:B------:R-:W-:Y:S01]  /*14db0*/  ISETP.GT.U32.AND P2, PT, R3.reuse, R16, PT ;  /* 0x000000100300720c */ /* 0x040fe20003f44070 */
[C---:B------:R-:W-:Y:S01]  /*14dc0*/  VIADD R18, R0.reuse, 0x75 ;  /* 0x0000007500127836 */ /* 0x040fe20000000000 */
[----:B------:R-:W-:Y:S01]  /*14dd0*/  ISETP.GT.U32.AND P5, PT, R3, R20, PT ;  /* 0x000000140300720c */ /* 0x000fe20003fa4070 */
[----:B------:R-:W-:-:S02]  /*14de0*/  VIADD R23, R0, 0x74 ;  /* 0x0000007400177836 */ /* 0x000fc40000000000 */
[----:B------:R-:W-:Y:S01]  /*14df0*/  VIADD R5, R0, 0x76 ;  /* 0x0000007600057836 */ /* 0x000fe20000000000 */
[----:B------:R-:W-:Y:S01]  /*14e00*/  IABS R12, R18 ;  /* 0x00000012000c7213 */ /* 0x000fe20000000000 */
[----:B------:R-:W-:Y:S01]  /*14e10*/  @!P6 IMAD.IADD R19, R19, 0x1, -R3 ;  /* 0x000000011313e824 */ /* 0x000fe200078e0a03 */
[----:B------:R-:W-:Y:S01]  /*14e20*/  ISETP.GT.U32.AND P6, PT, R3, R14, PT ;  /* 0x0000000e0300720c */ /* 0x000fe20003fc4070 */
[----:B0-----:R-:W-:Y:S01]  /*14e30*/  IMAD.MOV.U32 R2, RZ, RZ, R17 ;  /* 0x000000ffff027224 */ /* 0x001fe200078e0011 */
[----:B------:R-:W-:Y:S01]  /*14e40*/  IABS R21, R23 ;  /* 0x0000001700157213 */ /* 0x000fe20000000000 */
[----:B------:R-:W-:Y:S01]  /*14e50*/  IMAD.HI.U32 R22, R4, R12, RZ ;  /* 0x0000000c04167227 */ /* 0x000fe200078e00ff */
[----:B------:R-:W-:-:S03]  /*14e60*/  IABS R13, R5 ;  /* 0x00000005000d7213 */ /* 0x000fc60000000000 */
[----:B------:R-:W-:Y:S01]  /*14e70*/  @!P2 IMAD.IADD R16, R16, 0x1, -R3 ;  /* 0x000000011010a824 */ /* 0x000fe200078e0a03 */
[----:B------:R-:W-:Y:S01]  /*14e80*/  ISETP.GE.AND P2, PT, R11, RZ, PT ;  /* 0x000000ff0b00720c */ /* 0x000fe20003f46270 */
[----:B------:R-:W-:Y:S02]  /*14e90*/  IMAD.MOV.U32 R11, RZ, RZ, R21 ;  /* 0x000000ffff0b7224 */ /* 0x000fe400078e0015 */
[--C-:B------:R-:W-:Y:S01]  /*14ea0*/  @!P5 IMAD.IADD R20, R20, 0x1, -R3.reuse ;  /* 0x000000011414d824 */ /* 0x100fe200078e0a03 */
[----:B------:R-:W-:Y:S01]  /*14eb0*/  ISETP.GE.AND P5, PT, R10, RZ, PT ;  /* 0x000000ff0a00720c */ /* 0x000fe20003fa6270 */
[----:B------:R-:W-:Y:S02]  /*14ec0*/  @!P6 IMAD.IADD R14, R14, 0x1, -R3 ;  /* 0x000000010e0ee824 */ /* 0x000fe400078e0a03 */
[----:B------:R-:W-:Y:S01]  /*14ed0*/  @!P3 IMAD.MOV R2, RZ, RZ, -R2 ;  /* 0x000000ffff02b224 */ /* 0x000fe200078e0a02 */
[C---:B------:R-:W-:Y:S01]  /*14ee0*/  ISETP.GT.U32.AND P3, PT, R3.reuse, R20, PT ;  /* 0x000000140300720c */ /* 0x040fe20003f64070 */
[----:B------:R-:W-:Y:S01]  /*14ef0*/  IMAD.HI.U32 R10, R4, R11, RZ ;  /* 0x0000000b040a7227 */ /* 0x000fe200078e00ff */
[----:B------:R-:W-:-:S02]  /*14f00*/  ISETP.GT.U32.AND P6, PT, R3, R14, PT ;  /* 0x0000000e0300720c */ /* 0x000fc40003fc4070 */
[----:B------:R0:W-:Y:S01]  /*14f10*/  STL [R1+0x2d8], R2 ;  /* 0x0002d80201007387 */ /* 0x0001e20000100800 */
[----:B------:R-:W-:Y:S02]  /*14f20*/  IMAD.MOV R17, RZ, RZ, -R22 ;  /* 0x000000ffff117224 */ /* 0x000fe400078e0a16 */
[----:B------:R-:W-:Y:S02]  /*14f30*/  IMAD.MOV R10, RZ, RZ, -R10 ;  /* 0x000000ffff0a7224 */ /* 0x000fe400078e0a0a */
[C---:B------:R-:W-:Y:S02]  /*14f40*/  IMAD R12, R3.reuse, R17, R12 ;  /* 0x00000011030c7224 */ /* 0x040fe400078e020c */
[----:B------:R-:W-:Y:S02]  /*14f50*/  IMAD R11, R3, R10, R11 ;  /* 0x0000000a030b7224 */ /* 0x000fe400078e020b */
[----:B------:R-:W-:-:S04]  /*14f60*/  IMAD.HI.U32 R21, R4, R13, RZ ;  /* 0x0000000d04157227 */ /* 0x000fc800078e00ff */
[----:B0-----:R-:W-:Y:S02]  /*14f70*/  IMAD.MOV.U32 R2, RZ, RZ, R16 ;  /* 0x000000ffff027224 */ /* 0x001fe400078e0010 */
[----:B------:R-:W-:Y:S01]  /*14f80*/  @!P6 IMAD.IADD R14, R14, 0x1, -R3 ;  /* 0x000000010e0ee824 */ /* 0x000fe200078e0a03 */
[C---:B------:R-:W-:Y:S01]  /*14f90*/  ISETP.GT.U32.AND P6, PT, R3.reuse, R11, PT ;  /* 0x0000000b0300720c */ /* 0x040fe20003fc4070 */
[----:B------:R-:W-:Y:S01]  /*14fa0*/  @!P0 IMAD.MOV R2, RZ, RZ, -R2 ;  /* 0x000000ffff028224 */ /* 0x000fe200078e0a02 */
[----:B------:R-:W-:Y:S01]  /*14fb0*/  ISETP.GT.U32.AND P0, PT, R3, R12, PT ;  /* 0x0000000c0300720c */ /* 0x000fe20003f04070 */
[----:B------:R-:W-:Y:S02]  /*14fc0*/  VIADD R17, R0, 0x72 ;  /* 0x0000007200117836 */ /* 0x000fe40000000000 */
[----:B------:R-:W-:Y:S02]  /*14fd0*/  IMAD.MOV R21, RZ, RZ, -R21 ;  /* 0x000000ffff157224 */ /* 0x000fe400078e0a15 */
[----:B------:R-:W-:Y:S01]  /*14fe0*/  @!P3 IMAD.IADD R20, R20, 0x1, -R3 ;  /* 0x000000011414b824 */ /* 0x000fe200078e0a03 */
[----:B------:R-:W-:Y:S01]  /*14ff0*/  ISETP.GE.AND P3, PT, R5, RZ, PT ;  /* 0x000000ff0500720c */ /* 0x000fe20003f66270 */
[----:B------:R-:W-:Y:S01]  /*15000*/  IMAD R13, R3, R21, R13 ;  /* 0x00000015030d7224 */ /* 0x000fe200078e020d */
[----:B------:R-:W-:Y:S01]  /*15010*/  IABS R5, R17 ;  /* 0x0000001100057213 */ /* 0x000fe20000000000 */
[----:B------:R-:W-:-:S02]  /*15020*/  @!P4 IMAD.MOV R19, RZ, RZ, -R19 ;  /* 0x000000ffff13c224 */ /* 0x000fc400078e0a13 */
[--C-:B------:R-:W-:Y:S01]  /*15030*/  @!P6 IMAD.IADD R11, R11, 0x1, -R3.reuse ;  /* 0x000000010b0be824 */ /* 0x100fe200078e0a03 */
[----:B------:R-:W-:Y:S01]  /*15040*/  ISETP.GT.U32.AND P4, PT, R3, R13, PT ;  /* 0x0000000d0300720c */ /* 0x000fe20003f84070 */
[----:B------:R-:W-:Y:S01]  /*15050*/  @!P0 IMAD.IADD R12, R12, 0x1, -R3 ;  /* 0x000000010c0c8824 */ /* 0x000fe200078e0a03 */
[----:B------:R0:W-:Y:S01]  /*15060*/  STL [R1+0x2c8], R19 ;  /* 0x0002c81301007387 */ /* 0x0001e20000100800 */
        /* <DEDUP_REMOVED lines=9> */
[----:B0-----:R-:W-:-:S03]  /*15100*/  IMAD.HI.U32 R19, R4, R10, RZ ;  /* 0x0000000a04137227 */ /* 0x001fc600078e00ff */
[C---:B------:R-:W-:Y:S01]  /*15110*/  ISETP.GT.U32.AND P0, PT, R3.reuse, R13, PT ;  /* 0x0000000d0300720c */ /* 0x040fe20003f04070 */
[----:B------:R-:W-:Y:S01]  /*15120*/  @!P6 IMAD.IADD R12, R12, 0x1, -R3 ;  /* 0x000000010c0ce824 */ /* 0x000fe200078e0a03 */
[C---:B------:R-:W-:Y:S01]  /*15130*/  ISETP.GT.U32.AND P6, PT, R3.reuse, R5, PT ;  /* 0x000000050300720c */ /* 0x040fe20003fc4070 */
[----:B-1----:R-:W-:Y:S02]  /*15140*/  IMAD.MOV.U32 R2, RZ, RZ, R20 ;  /* 0x000000ffff027224 */ /* 0x002fe400078e0014 */
[----:B------:R-:W-:Y:S02]  /*15150*/  IMAD.MOV R19, RZ, RZ, -R19 ;  /* 0x000000ffff137224 */ /* 0x000fe400078e0a13 */
[----:B------:R-:W-:Y:S01]  /*15160*/  @!P2 IMAD.MOV R2, RZ, RZ, -R2 ;  /* 0x000000ffff02a224 */ /* 0x000fe200078e0a02 */
[C---:B------:R-:W-:Y:S01]  /*15170*/  ISETP.GT.U32.AND P2, PT, R3.reuse, R11, PT ;  /* 0x0000000b0300720c */ /* 0x040fe20003f44070 */
[C---:B------:R-:W-:Y:S02]  /*15180*/  VIADD R18, R0.reuse, 0x71 ;  /* 0x0000007100127836 */ /* 0x040fe40000000000 */
[----:B------:R-:W-:Y:S01]  /*15190*/  IMAD R10, R3, R19, R10 ;  /* 0x00000013030a7224 */ /* 0x000fe200078e020a */
[----:B------:R0:W-:Y:S01]  /*151a0*/  STL [R1+0x2d0], R2 ;  /* 0x0002d00201007387 */ /* 0x0001e20000100800 */
[----:B------:R-:W-:Y:S01]  /*151b0*/  VIADD R19, R0, 0x70 ;  /* 0x0000007000137836 */ /* 0x000fe20000000000 */
[----:B------:R-:W-:Y:S01]  /*151c0*/  IABS R20, R18 ;  /* 0x0000001200147213 */ /* 0x000fe20000000000 */
[----:B------:R-:W-:-:S02]  /*151d0*/  @!P6 IMAD.IADD R5, R5, 0x1, -R3 ;  /* 0x000000010505e824 */ /* 0x000fc400078e0a03 */
[----:B------:R-:W-:Y:S01]  /*151e0*/  @!P0 IMAD.IADD R13, R13, 0x1, -R3 ;  /* 0x000000010d0d8824 */ /* 0x000fe200078e0a03 */
[----:B------:R-:W-:Y:S01]  /*151f0*/  IABS R22, R19 ;  /* 0x0000001300167213 */ /* 0x000fe20000000000 */
[----:B------:R-:W-:Y:S01]  /*15200*/  IMAD.HI.U32 R24, R4, R20, RZ ;  /* 0x0000001404187227 */ /* 0x000fe200078e00ff */
[----:B------:R-:W-:-:S03]  /*15210*/  ISETP.GT.U32.AND P0, PT, R3, R10, PT ;  /* 0x0000000a0300720c */ /* 0x000fc60003f04070 */
[----:B0-----:R-:W-:Y:S02]  /*15220*/  IMAD.MOV.U32 R2, RZ, RZ, R14 ;  /* 0x000000ffff027224 */ /* 0x001fe400078e000e */
[----:B------:R-:W-:-:S04]  /*15230*/  IMAD.HI.U32 R25, R4, R22, RZ ;  /* 0x0000001604197227 */ /* 0x000fc800078e00ff */
[----:B------:R-:W-:Y:S01]  /*15240*/  @!P5 IMAD.MOV R2, RZ, RZ, -R2 ;  /* 0x000000ffff02d224 */ /* 0x000fe200078e0a02 */
[----:B------:R-:W-:Y:S01]  /*15250*/  ISETP.GT.U32.AND P5, PT, R3, R5, PT ;  /* 0x000000050300720c */ /* 0x000fe20003fa4070 */
[----:B------:R-:W-:Y:S01]  /*15260*/  @!P2 IMAD.IADD R11, R11, 0x1, -R3 ;  /* 0x000000010b0ba824 */ /* 0x000fe200078e0a03 */
[----:B------:R-:W-:Y:S01]  /*15270*/  ISETP.GE.AND P2, PT, R23, RZ, PT ;  /* 0x000000ff1700720c */ /* 0x000fe20003f46270 */
[----:B------:R-:W-:Y:S01]  /*15280*/  IMAD.MOV R23, RZ, RZ, -R24 ;  /* 0x000000ffff177224 */ /* 0x000fe200078e0a18 */
[----:B------:R0:W-:Y:S01]  /*15290*/  STL [R1+0x2c4], R2 ;  /* 0x0002c40201007387 */ /* 0x0001e20000100800 */
[----:B------:R-:W-:Y:S02]  /*152a0*/  IMAD.MOV R25, RZ, RZ, -R25 ;  /* 0x000000ffff197224 */ /* 0x000fe400078e0a19 */
[C---:B------:R-:W-:Y:S02]  /*152b0*/  IMAD R20, R3.reuse, R23, R20 ;  /* 0x0000001703147224 */ /* 0x040fe400078e0214 */
[----:B------:R-:W-:-:S02]  /*152c0*/  IMAD R22, R3, R25, R22 ;  /* 0x0000001903167224 */ /* 0x000fc400078e0216 */
[----:B------:R-:W-:Y:S02]  /*152d0*/  VIADD R21, R0, 0x6f ;  /* 0x0000006f00157836 */ /* 0x000fe40000000000 */
[----:B------:R-:W-:Y:S01]  /*152e0*/  @!P3 IMAD.MOV R13, RZ, RZ, -R13 ;  /* 0x000000ffff0db224 */ /* 0x000fe200078e0a0d */
[----:B------:R-:W-:Y:S01]  /*152f0*/  ISETP.GT.U32.AND P3, PT, R3, R20, PT ;  /* 0x000000140300720c */ /* 0x000fe20003f64070 */
[--C-:B------:R-:W-:Y:S01]  /*15300*/  @!P5 IMAD.IADD R5, R5, 0x1, -R3.reuse ;  /* 0x000000010505d824 */ /* 0x100fe200078e0a03 */
[----:B------:R-:W-:Y:S01]  /*15310*/  ISETP.GT.U32.AND P5, PT, R3, R22, PT ;  /* 0x000000160300720c */ /* 0x000fe20003fa4070 */
[----:B------:R-:W-:Y:S01]  /*15320*/  @!P4 IMAD.MOV R12, RZ, RZ, -R12 ;  /* 0x000000ffff0cc224 */ /* 0x000fe200078e0a0c */
[----:B------:R-:W-:Y:S01]  /*15330*/  IABS R24, R21 ;  /* 0x0000001500187213 */ /* 0x000fe20000000000 */
[----:B------:R-:W-:Y:S01]  /*15340*/  @!P0 IMAD.IADD R10, R10, 0x1, -R3 ;  /* 0x000000010a0a8824 */ /* 0x000fe200078e0a03 */
[----:B------:R-:W-:Y:S01]  /*15350*/  STL [R1+0x2c0], R13 ;  /* 0x0002c00d01007387 */ /* 0x000fe20000100800 */
[----:B0-----:R-:W-:Y:S01]  /*15360*/  IMAD.MOV.U32 R2, RZ, RZ, R11 ;  /* 0x000000ffff027224 */ /* 0x001fe200078e000b */
[----:B------:R-:W-:Y:S01]  /*15370*/  ISETP.GE.AND P4, PT, R17, RZ, PT ;  /* 0x000000ff1100720c */ /* 0x000fe20003f86270 */
[----:B------:R-:W-:Y:S01]  /*15380*/  VIADD R11, R0, 0x6e ;  /* 0x0000006e000b7836 */ /* 0x000fe20000000000 */
[----:B------:R0:W-:Y:S01]  /*15390*/  STL [R1+0x2bc], R12 ;  /* 0x0002bc0c01007387 */ /* 0x0001e20000100800 */
[C---:B------:R-:W-:Y:S01]  /*153a0*/  ISETP.GT.U32.AND P6, PT, R3.reuse, R10, PT ;  /* 0x0000000a0300720c */ /* 0x040fe20003fc4070 */
[----:B------:R-:W-:Y:S01]  /*153b0*/  @!P2 IMAD.MOV R2, RZ, RZ, -R2 ;  /* 0x000000ffff02a224 */ /* 0x000fe200078e0a02 */
[----:B------:R-:W-:Y:S01]  /*153c0*/  ISETP.GE.AND P0, PT, R16, RZ, PT ;  /* 0x000000ff1000720c */ /* 0x000fe20003f06270 */
[--C-:B------:R-:W-:Y:S01]  /*153d0*/  @!P3 IMAD.IADD R20, R20, 0x1, -R3.reuse ;  /* 0x000000011414b824 */ /* 0x100fe200078e0a03 */
[----:B------:R-:W-:Y:S01]  /*153e0*/  IABS R14, R11 ;  /* 0x0000000b000e7213 */ /* 0x000fe20000000000 */
[----:B------:R-:W-:Y:S01]  /*153f0*/  @!P5 IMAD.IADD R22, R22, 0x1, -R3 ;  /* 0x000000011616d824 */ /* 0x000fe200078e0a03 */
[----:B------:R1:W-:Y:S01]  /*15400*/  STL [R1+0x2b8], R2 ;  /* 0x0002b80201007387 */ /* 0x0003e20000100800 */
[----:B------:R-:W-:Y:S01]  /*15410*/  ISETP.GE.AND P2, PT, R18, RZ, PT ;  /* 0x000000ff1200720c */ /* 0x000fe20003f46270 */
[----:B------:R-:W-:Y:S01]  /*15420*/  VIADD R17, R0, 0x6d ;  /* 0x0000006d00117836 */ /* 0x000fe20000000000 */
[C---:B------:R-:W-:Y:S01]  /*15430*/  ISETP.GT.U32.AND P3, PT, R3.reuse, R20, PT ;  /* 0x000000140300720c */ /* 0x040fe20003f64070 */
[----:B0-----:R-:W-:Y:S01]  /*15440*/  IMAD.HI.U32 R12, R4, R24, RZ ;  /* 0x00000018040c7227 */ /* 0x001fe200078e00ff */
[----:B------:R-:W-:-:S03]  /*15450*/  ISETP.GT.U32.AND P5, PT, R3, R22, PT ;  /* 0x000000160300720c */ /* 0x000fc60003fa4070 */
[----:B------:R-:W-:Y:S02]  /*15460*/  IMAD.MOV R12, RZ, RZ, -R12 ;  /* 0x000000ffff0c7224 */ /* 0x000fe400078e0a0c */
[----:B-1----:R-:W-:Y:S02]  /*15470*/  IMAD.MOV.U32 R2, RZ, RZ, R5 ;  /* 0x000000ffff027224 */ /* 0x002fe400078e0005 */
[C---:B------:R-:W-:Y:S02]  /*15480*/  IMAD R12, R3.reuse, R12, R24 ;  /* 0x0000000c030c7224 */ /* 0x040fe400078e0218 */
[----:B------:R-:W-:Y:S02]  /*15490*/  @!P4 IMAD.MOV R2, RZ, RZ, -R2 ;  /* 0x000000ffff02c224 */ /* 0x000fe400078e0a02 */
[----:B------:R-:W-:Y:S01]  /*154a0*/  @!P6 IMAD.IADD R10, R10, 0x1, -R3 ;  /* 0x000000010a0ae824 */ /* 0x000fe200078e0a03 */
[----:B------:R-:W-:Y:S01]  /*154b0*/  ISETP.GT.U32.AND P4, PT, R3, R12, PT ;  /* 0x0000000c0300720c */ /* 0x000fe20003f84070 */
[----:B------:R-:W-:Y:S01]  /*154c0*/  IMAD.HI.U32 R5, R4, R14, RZ ;  /* 0x0000000e04057227 */ /* 0x000fe200078e00ff */
[----:B------:R-:W-:-:S03]  /*154d0*/  ISETP.GE.AND P6, PT, R19, RZ, PT ;  /* 0x000000ff1300720c */ /* 0x000fc60003fc6270 */
[----:B------:R-:W-:Y:S02]  /*154e0*/  IMAD.MOV.U32 R13, RZ, RZ, R10 ;  /* 0x000000ffff0d7224 */ /* 0x000fe400078e000a */
[----:B------:R-:W-:Y:S02]  /*154f0*/  IMAD.MOV R5, RZ, RZ, -R5 ;  /* 0x000000ffff057224 */ /* 0x000fe400078e0a05 */
[----:B------:R-:W-:Y:S01]  /*15500*/  @!P0 IMAD.MOV R13, RZ, RZ, -R13 ;  /* 0x000000ffff0d8224 */ /* 0x000fe200078e0a0d */
[----:B------:R-:W-:Y:S01]  /*15510*/  ISETP.GE.AND P0, PT, R21, RZ, PT ;  /* 0x000000ff1500720c */ /* 0x000fe20003f06270 */
[C---:B------:R-:W-:Y:S02]  /*15520*/  IMAD R14, R3.reuse, R5, R14 ;  /* 0x00000005030e7224 */ /* 0x040fe400078e020e */
[--C-:B------:R-:W-:Y:S01]  /*15530*/  @!P3 IMAD.IADD R20, R20, 0x1, -R3.reuse ;  /* 0x000000011414b824 */ /* 0x100fe200078e0a03 */
[----:B------:R0:W-:Y:S01]  /*15540*/  STL [R1+0x2ac], R13 ;  /* 0x0002ac0d01007387 */ /* 0x0001e20000100800 */
[--C-:B------:R-:W-:Y:S01]  /*15550*/  @!P5 IMAD.IADD R22, R22, 0x1, -R3.reuse ;  /* 0x000000011616d824 */ /* 0x100fe200078e0a03 */
[----:B------:R-:W-:Y:S01]  /*15560*/  ISETP.GT.U32.AND P5, PT, R3, R14, PT ;  /* 0x0000000e0300720c */ /* 0x000fe20003fa4070 */
[----:B------:R-:W-:Y:S01]  /*15570*/  @!P4 IMAD.IADD R12, R12, 0x1, -R3 ;  /* 0x000000010c0cc824 */ /* 0x000fe200078e0a03 */
[----:B------:R1:W-:Y:S01]  /*15580*/  STL [R1+0x2a8], R2 ;  /* 0x0002a80201007387 */ /* 0x0003e20000100800 */
[C---:B------:R-:W-:Y:S01]  /*15590*/  VIADD R10, R0.reuse, 0x6c ;  /* 0x0000006c000a7836 */ /* 0x040fe20000000000 */
[----:B------:R-:W-:Y:S01]  /*155a0*/  ISETP.GE.AND P3, PT, R11, RZ, PT ;  /* 0x000000ff0b00720c */ /* 0x000fe20003f66270 */
[----:B------:R-:W-:Y:S01]  /*155b0*/  VIADD R19, R0, 0x6b ;  /* 0x0000006b00137836 */ /* 0x000fe20000000000 */
[----:B------:R-:W-:-:S02]  /*155c0*/  ISETP.GT.U32.AND P4, PT, R3, R12, PT ;  /* 0x0000000c0300720c */ /* 0x000fc40003f84070 */
[----:B0-----:R-:W-:Y:S02]  /*155d0*/  IABS R13, R17 ;  /* 0x00000011000d7213 */ /* 0x001fe40000000000 */
[----:B------:R-:W-:Y:S01]  /*155e0*/  IABS R11, R10 ;  /* 0x0000000a000b7213 */ /* 0x000fe20000000000 */
[----:B-1----:R-:W-:Y:S01]  /*155f0*/  IMAD.MOV.U32 R2, RZ, RZ, R20 ;  /* 0x000000ffff027224 */ /* 0x002fe200078e0014 */
[----:B------:R-:W-:Y:S01]  /*15600*/  IABS R5, R19 ;  /* 0x0000001300057213 */ /* 0x000fe20000000000 */
[----:B------:R-:W-:-:S04]  /*15610*/  IMAD.HI.U32 R16, R4, R13, RZ ;  /* 0x0000000d04107227 */ /* 0x000fc800078e00ff */
[----:B------:R-:W-:Y:S01]  /*15620*/  @!P2 IMAD.MOV R2, RZ, RZ, -R2 ;  /* 0x000000ffff02a224 */ /* 0x000fe200078e0a02 */
[----:B------:R-:W-:Y:S01]  /*15630*/  ISETP.GE.AND P2, PT, R17, RZ, PT ;  /* 0x000000ff1100720c */ /* 0x000fe20003f46270 */
[----:B------:R-:W-:Y:S02]  /*15640*/  IMAD.MOV R16, RZ, RZ, -R16 ;  /* 0x000000ffff107224 */ /* 0x000fe400078e0a10 */
[----:B------:R-:W-:Y:S01]  /*15650*/  @!P5 IMAD.IADD R14, R14, 0x1, -R3 ;  /* 0x000000010e0ed824 */ /* 0x000fe200078e0a03 */
[----:B------:R0:W-:Y:S01]  /*15660*/  STL [R1+0x210], R2 ;  /* 0x0002100201007387 */ /* 0x0001e20000100800 */
[----:B------:R-:W-:-:S03]  /*15670*/  IMAD.HI.U32 R18, R4, R11, RZ ;  /* 0x0000000b04127227 */ /* 0x000fc600078e00ff */
[C---:B------:R-:W-:Y:S01]  /*15680*/  ISETP.GT.U32.AND P5, PT, R3.reuse, R14, PT ;  /* 0x0000000e0300720c */ /* 0x040fe20003fa4070 */
[C---:B------:R-:W-:Y:S02]  /*15690*/  IMAD R13, R3.reuse, R16, R13 ;  /* 0x00000010030d7224 */ /* 0x040fe400078e020d */
[----:B------:R-:W-:Y:S02]  /*156a0*/  @!P4 IMAD.IADD R12, R12, 0x1, -R3 ;  /* 0x000000010c0cc824 */ /* 0x000fe400078e0a03 */
[----:B------:R-:W-:Y:S01]  /*156b0*/  IMAD.MOV R18, RZ, RZ, -R18 ;  /* 0x000000ffff127224 */ /* 0x000fe200078e0a12 */
[C---:B------:R-:W-:Y:S01]  /*156c0*/  ISETP.GT.U32.AND P4, PT, R3.reuse, R13, PT ;  /* 0x0000000d0300720c */ /* 0x040fe20003f84070 */
[----:B0-----:R-:W-:Y:S02]  /*156d0*/  IMAD.MOV.U32 R2, RZ, RZ, R22 ;  /* 0x000000ffff027224 */ /* 0x001fe400078e0016 */
[----:B------:R-:W-:Y:S02]  /*156e0*/  IMAD R11, R3, R18, R11 ;  /* 0x00000012030b7224 */ /* 0x000fe400078e020b */
[----:B------:R-:W-:Y:S01]  /*156f0*/  @!P6 IMAD.MOV R2, RZ, RZ, -R2 ;  /* 0x000000ffff02e224 */ /* 0x000fe200078e0a02 */
[----:B------:R-:W-:Y:S01]  /*15700*/  ISETP.GE.AND P6, PT, R10, RZ, PT ;  /* 0x000000ff0a00720c */ /* 0x000fe20003fc6270 */
[----:B------:R-:W-:-:S03]  /*15710*/  IMAD.HI.U32 R10, R4, R5, RZ ;  /* 0x00000005040a7227 */ /* 0x000fc600078e00ff */
[----:B------:R0:W-:Y:S01]  /*15720*/  STL [R1+0x214], R2 ;  /* 0x0002140201007387 */ /* 0x0001e20000100800 */
[--C-:B------:R-:W-:Y:S02]  /*15730*/  @!P5 IMAD.IADD R14, R14, 0x1, -R3.reuse ;  /* 0x000000010e0ed824 */ /* 0x100fe400078e0a03 */
[----:B------:R-:W-:Y:S02]  /*15740*/  @!P4 IMAD.IADD R13, R13, 0x1, -R3 ;  /* 0x000000010d0dc824 */ /* 0x000fe400078e0a03 */
[C---:B------:R-:W-:Y:S02]  /*15750*/  VIADD R16, R0.reuse, 0x6a ;  /* 0x0000006a00107836 */ /* 0x040fe40000000000 */
[----:B------:R-:W-:Y:S01]  /*15760*/  VIADD R22, R0, 0x67 ;  /* 0x0000006700167836 */ /* 0x000fe20000000000 */
[----:B------:R-:W-:Y:S01]  /*15770*/  ISETP.GT.U32.AND P4, PT, R3, R13, PT ;  /* 0x0000000d0300720c */ /* 0x000fe20003f84070 */
[----:B0-----:R-:W-:Y:S01]  /*15780*/  IMAD.MOV.U32 R2, RZ, RZ, R12 ;  /* 0x000000ffff027224 */ /* 0x001fe200078e000c */
[----:B------:R-:W-:Y:S01]  /*15790*/  IABS R18, R16 ;  /* 0x0000001000127213 */ /* 0x000fe20000000000 */
[----:B------:R-:W-:-:S02]  /*157a0*/  IMAD.MOV R12, RZ, RZ, -R10 ;  /* 0x000000ffff0c7224 */ /* 0x000fc400078e0a0a */
[----:B------:R-:W-:Y:S01]  /*157b0*/  @!P0 IMAD.MOV R2, RZ, RZ, -R2 ;  /* 0x000000ffff028224 */ /* 0x000fe200078e0a02 */
[C---:B------:R-:W-:Y:S01]  /*157c0*/  ISETP.GT.U32.AND P0, PT, R3.reuse, R11, PT ;  /* 0x0000000b0300720c */ /* 0x040fe20003f04070 */
[C---:B------:R-:W-:Y:S02]  /*157d0*/  IMAD R12, R3.reuse, R12, R5 ;  /* 0x0000000c030c7224 */ /* 0x040fe400078e0205 */
[C---:B------:R-:W-:Y:S01]  /*157e0*/  VIADD R10, R0.reuse, 0x69 ;  /* 0x00000069000a7836 */ /* 0x040fe20000000000 */
[----:B------:R0:W-:Y:S01]  /*157f0*/  STL [R1+0x2b4], R2 ;  /* 0x0002b40201007387 */ /* 0x0001e20000100800 */
[----:B------:R-:W-:Y:S01]  /*15800*/  VIADD R5, R0, 0x68 ;  /* 0x0000006800057836 */ /* 0x000fe20000000000 */
[----:B------:R-:W-:Y:S01]  /*15810*/  ISETP.GT.U32.AND P5, PT, R3, R12, PT ;  /* 0x0000000c0300720c */ /* 0x000fe20003fa4070 */
[----:B------:R-:W-:Y:S01]  /*15820*/  IMAD.HI.U32 R21, R4, R18, RZ ;  /* 0x0000001204157227 */ /* 0x000fe200078e00ff */
[----:B------:R-:W-:Y:S02]  /*15830*/  IABS R20, R10 ;  /* 0x0000000a00147213 */ /* 0x000fe40000000000 */
[----:B------:R-:W-:Y:S01]  /*15840*/  IABS R17, R5 ;  /* 0x0000000500117213 */ /* 0x000fe20000000000 */
[----:B------:R-:W-:-:S02]  /*15850*/  IMAD.MOV R21, RZ, RZ, -R21 ;  /* 0x000000ffff157224 */ /* 0x000fc400078e0a15 */
[----:B------:R-:W-:Y:S02]  /*15860*/  @!P0 IMAD.IADD R11, R11, 0x1, -R3 ;  /* 0x000000010b0b8824 */ /* 0x000fe400078e0a03 */
[----:B0-----:R-:W-:Y:S02]  /*15870*/  IMAD.MOV.U32 R2, RZ, RZ, R14 ;  /* 0x000000ffff027224 */ /* 0x001fe400078e000e */
[----:B------:R-:W-:Y:S01]  /*15880*/  IMAD.HI.U32 R14, R4, R20, RZ ;  /* 0x00000014040e7227 */ /* 0x000fe200078e00ff */
[----:B------:R-:W-:-:S03]  /*15890*/  ISETP.GT.U32.AND P0, PT, R3, R11, PT ;  /* 0x0000000b0300720c */ /* 0x000fc60003f04070 */
[--C-:B------:R-:W-:Y:S02]  /*158a0*/  @!P5 IMAD.IADD R12, R12, 0x1, -R3.reuse ;  /* 0x000000010c0cd824 */ /* 0x100fe400078e0a03 */
[----:B------:R-:W-:Y:S01]  /*158b0*/  @!P3 IMAD.MOV R2, RZ, RZ, -R2 ;  /* 0x000000ffff02b224 */ /* 0x000fe200078e0a02 */
[----:B------:R-:W-:Y:S01]  /*158c0*/  ISETP.GE.AND P3, PT, R19, RZ, PT ;  /* 0x000000ff1300720c */ /* 0x000fe20003f66270 */
[----:B------:R-:W-:Y:S01]  /*158d0*/  IMAD.HI.U32 R19, R4, R17, RZ ;  /* 0x0000001104137227 */ /* 0x000fe200078e00ff */
[----:B------:R-:W-:Y:S02]  /*158e0*/  ISETP.GT.U32.AND P5, PT, R3, R12, PT ;  /* 0x0000000c0300720c */ /* 0x000fe40003fa4070 */
[----:B------:R0:W-:Y:S01]  /*158f0*/  STL [R1+0x2b0], R2 ;  /* 0x0002b00201007387 */ /* 0x0001e20000100800 */
[----:B------:R-:W-:Y:S02]  /*15900*/  IMAD.MOV R14, RZ, RZ, -R14 ;  /* 0x000000ffff0e7224 */ /* 0x000fe400078e0a0e */
[----:B------:R-:W-:Y:S01]  /*15910*/  @!P4 IMAD.IADD R13, R13, 0x1, -R3 ;  /* 0x000000010d0dc824 */ /* 0x000fe200078e0a03 */
[----:B------:R-:W-:Y:S01]  /*15920*/  ISETP.GE.AND P4, PT, R16, RZ, PT ;  /* 0x000000ff1000720c */ /* 0x000fe20003f86270 */
[----:B------:R-:W-:-:S02]  /*15930*/  IMAD.MOV R19, RZ, RZ, -R19 ;  /* 0x000000ffff137224 */ /* 0x000fc400078e0a13 */
[C---:B------:R-:W-:Y:S02]  /*15940*/  IMAD R18, R3.reuse, R21, R18 ;  /* 0x0000001503127224 */ /* 0x040fe400078e0212 */
[----:B------:R-:W-:Y:S01]  /*15950*/  IMAD R20, R3, R14, R20 ;  /* 0x0000000e03147224 */ /* 0x000fe200078e0214 */
[----:B------:R-:W-:Y:S01]  /*15960*/  IABS R14, R22 ;  /* 0x00000016000e7213 */ /* 0x000fe20000000000 */
[----:B------:R-:W-:Y:S02]  /*15970*/  IMAD.MOV.U32 R23, RZ, RZ, R13 ;  /* 0x000000ffff177224 */ /* 0x000fe400078e000d */
[----:B------:R-:W-:Y:S01]  /*15980*/  @!P0 IMAD.IADD R11, R11, 0x1, -R3 ;  /* 0x000000010b0b8824 */ /* 0x000fe200078e0a03 */
[C---:B------:R-:W-:Y:S01]  /*15990*/  ISETP.GT.U32.AND P0, PT, R3.reuse, R18, PT ;  /* 0x000000120300720c */ /* 0x040fe20003f04070 */
[C---:B------:R-:W-:Y:S02]  /*159a0*/  IMAD R17, R3.reuse, R19, R17 ;  /* 0x0000001303117224 */ /* 0x040fe400078e0211 */
[----:B------:R-:W-:Y:S01]  /*159b0*/  @!P2 IMAD.MOV R23, RZ, RZ, -R23 ;  /* 0x000000ffff17a224 */ /* 0x000fe200078e0a17 */
[C---:B------:R-:W-:Y:S01]  /*159c0*/  ISETP.GT.U32.AND P2, PT, R3.reuse, R20, PT ;  /* 0x000000140300720c */ /* 0x040fe20003f44070 */
[----:B------:R-:W-:Y:S01]  /*159d0*/  @!P5 IMAD.IADD R12, R12, 0x1, -R3 ;  /* 0x000000010c0cd824 */ /* 0x000fe200078e0a03 */
[----:B------:R-:W-:Y:S01]  /*159e0*/  ISETP.GT.U32.AND P5, PT, R3, R17, PT ;  /* 0x000000110300720c */ /* 0x000fe20003fa4070 */
[----:B------:R-:W-:Y:S01]  /*159f0*/  VIADD R16, R0, 0x66 ;  /* 0x0000006600107836 */ /* 0x000fe20000000000 */
[----:B------:R-:W-:Y:S01]  /*15a00*/  STL [R1+0x298], R23 ;  /* 0x0002981701007387 */ /* 0x000fe20000100800 */
[----:B0-----:R-:W-:-:S02]  /*15a10*/  IMAD.MOV.U32 R2, RZ, RZ, R11 ;  /* 0x000000ffff027224 */ /* 0x001fc400078e000b */
[----:B------:R-:W-:Y:S01]  /*15a20*/  VIADD R19, R0, 0x63 ;  /* 0x0000006300137836 */ /* 0x000fe20000000000 */
[----:B------:R-:W-:Y:S01]  /*15a30*/  IABS R11, R16 ;  /* 0x00000010000b7213 */ /* 0x000fe20000000000 */
[----:B------:R-:W-:Y:S01]  /*15a40*/  @!P6 IMAD.MOV R2, RZ, RZ, -R2 ;  /* 0x000000ffff02e224 */ /* 0x000fe200078e0a02 */
[----:B------:R-:W-:Y:S01]  /*15a50*/  ISETP.GE.AND P6, PT, R10, RZ, PT ;  /* 0x000000ff0a00720c */ /* 0x000fe20003fc6270 */
[--C-:B------:R-:W-:Y:S01]  /*15a60*/  @!P0 IMAD.IADD R18, R18, 0x1, -R3.reuse ;  /* 0x0000000112128824 */ /* 0x100fe200078e0a03 */
[----:B------:R-:W-:Y:S01]  /*15a70*/  ISETP.GE.AND P0, PT, R5, RZ, PT ;  /* 0x000000ff0500720c */ /* 0x000fe20003f06270 */
[----:B------:R-:W-:Y:S01]  /*15a80*/  @!P2 IMAD.IADD R20, R20, 0x1, -R3 ;  /* 0x000000011414a824 */ /* 0x000fe200078e0a03 */
[----:B------:R0:W-:Y:S01]  /*15a90*/  STL [R1+0x2a0], R2 ;  /* 0x0002a00201007387 */ /* 0x0001e20000100800 */
[----:B------:R-:W-:Y:S01]  /*15aa0*/  IMAD.MOV.U32 R5, RZ, RZ, R11 ;  /* 0x000000ffff057224 */ /* 0x000fe200078e000b */
[----:B------:R-:W-:Y:S01]  /*15ab0*/  ISETP.GT.U32.AND P2, PT, R3, R18, PT ;  /* 0x000000120300720c */ /* 0x000fe20003f44070 */
[----:B------:R-:W-:Y:S01]  /*15ac0*/  @!P5 IMAD.IADD R17, R17, 0x1, -R3 ;  /* 0x000000011111d824 */ /* 0x000fe200078e0a03 */
[----:B------:R-:W-:Y:S01]  /*15ad0*/  ISETP.GT.U32.AND P5, PT, R3, R20, PT ;  /* 0x000000140300720c */ /* 0x000fe20003fa4070 */
[----:B------:R-:W-:-:S04]  /*15ae0*/  IMAD.HI.U32 R11, R4, R14, RZ ;  /* 0x0000000e040b7227 */ /* 0x000fc800078e00ff */
[----:B------:R-:W-:Y:S02]  /*15af0*/  IMAD.MOV R11, RZ, RZ, -R11 ;  /* 0x000000ffff0b7224 */ /* 0x000fe400078e0a0b */
[----:B0-----:R-:W-:Y:S02]  /*15b00*/  IMAD.MOV.U32 R2, RZ, RZ, R12 ;  /* 0x000000ffff027224 */ /* 0x001fe400078e000c */
[----:B------:R-:W-:-:S04]  /*15b10*/  IMAD.HI.U32 R12, R4, R5, RZ ;  /* 0x00000005040c7227 */ /* 0x000fc800078e00ff */
[----:B------:R-:W-:Y:S02]  /*15b20*/  IMAD.MOV R12, RZ, RZ, -R12 ;  /* 0x000000ffff0c7224 */ /* 0x000fe400078e0a0c */
[C---:B------:R-:W-:Y:S02]  /*15b30*/  IMAD R14, R3.reuse, R11, R14 ;  /* 0x0000000b030e7224 */ /* 0x040fe400078e020e */
[C---:B------:R-:W-:Y:S02]  /*15b40*/  IMAD R5, R3.reuse, R12, R5 ;  /* 0x0000000c03057224 */ /* 0x040fe400078e0205 */
[--C-:B------:R-:W-:Y:S01]  /*15b50*/  @!P2 IMAD.IADD R18, R18, 0x1, -R3.reuse ;  /* 0x000000011212a824 */ /* 0x100fe200078e0a03 */
[C---:B------:R-:W-:Y:S01]  /*15b60*/  ISETP.GT.U32.AND P2, PT, R3.reuse, R14, PT ;  /* 0x0000000e0300720c */ /* 0x040fe20003f44070 */
[----:B------:R-:W-:Y:S01]  /*15b70*/  @!P5 IMAD.IADD R20, R20, 0x1, -R3 ;  /* 0x000000011414d824 */ /* 0x000fe200078e0a03 */
[----:B------:R-:W-:Y:S01]  /*15b80*/  ISETP.GT.U32.AND P5, PT, R3, R5, PT ;  /* 0x000000050300720c */ /* 0x000fe20003fa4070 */
[----:B------:R-:W-:-:S02]  /*15b90*/  VIADD R10, R0, 0x65 ;  /* 0x00000065000a7836 */ /* 0x000fc40000000000 */
[----:B------:R-:W-:Y:S02]  /*15ba0*/  VIADD R11, R0, 0x64 ;  /* 0x00000064000b7836 */ /* 0x000fe40000000000 */
[----:B------:R-:W-:Y:S01]  /*15bb0*/  @!P3 IMAD.MOV R2, RZ, RZ, -R2 ;  /* 0x000000ffff02b224 */ /* 0x000fe200078e0a02 */
[----:B------:R-:W-:Y:S01]  /*15bc0*/  IABS R13, R10 ;  /* 0x0000000a000d7213 */ /* 0x000fe20000000000 */
[----:B------:R-:W-:Y:S01]  /*15bd0*/  @!P6 IMAD.MOV R20, RZ, RZ, -R20 ;  /* 0x000000ffff14e224 */ /* 0x000fe200078e0a14 */
[----:B------:R-:W-:Y:S02]  /*15be0*/  ISETP.GT.U32.AND P3, PT, R3, R17, PT ;  /* 0x000000110300720c */ /* 0x000fe40003f64070 */
[----:B------:R-:W-:Y:S01]  /*15bf0*/  IABS R21, R11 ;  /* 0x0000000b00157213 */ /* 0x000fe20000000000 */
[----:B------:R0:W-:Y:S01]  /*15c00*/  STL [R1+0x2a4], R2 ;  /* 0x0002a40201007387 */ /* 0x0001e20000100800 */
[----:B------:R-:W-:-:S04]  /*15c10*/  IMAD.HI.U32 R12, R4, R13, RZ ;  /* 0x0000000d040c7227 */ /* 0x000fc800078e00ff */
[--C-:B------:R-:W-:Y:S02]  /*15c20*/  @!P2 IMAD.IADD R14, R14, 0x1, -R3.reuse ;  /* 0x000000010e0ea824 */ /* 0x100fe400078e0a03 */
[----:B------:R-:W-:Y:S02]  /*15c30*/  @!P5 IMAD.IADD R5, R5, 0x1, -R3 ;  /* 0x000000010505d824 */ /* 0x000fe400078e0a03 */
[----:B------:R-:W-:Y:S01]  /*15c40*/  IMAD.MOV R12, RZ, RZ, -R12 ;  /* 0x000000ffff0c7224 */ /* 0x000fe200078e0a0c */
[C---:B------:R-:W-:Y:S01]  /*15c50*/  ISETP.GT.U32.AND P2, PT, R3.reuse, R14, PT ;  /* 0x0000000e0300720c */ /* 0x040fe20003f44070 */
[----:B0-----:R-:W-:Y:S01]  /*15c60*/  IMAD.MOV.U32 R2, RZ, RZ, R18 ;  /* 0x000000ffff027224 */ /* 0x001fe200078e0012 */
[----:B------:R-:W-:Y:S01]  /*15c70*/  ISETP.GT.U32.AND P5, PT, R3, R5, PT ;  /* 0x000000050300720c */ /* 0x000fe20003fa4070 */
[----:B------:R-:W-:Y:S02]  /*15c80*/  IMAD.MOV.U32 R18, RZ, RZ, R21 ;  /* 0x000000ffff127224 */ /* 0x000fe400078e0015 */
[----:B------:R-:W-:Y:S01]  /*15c90*/  @!P4 IMAD.MOV R2, RZ, RZ, -R2 ;  /* 0x000000ffff02c224 */ /* 0x000fe200078e0a02 */
[----:B------:R-:W-:Y:S01]  /*15ca0*/  ISETP.GE.AND P4, PT, R16, RZ, PT ;  /* 0x000000ff1000720c */ /* 0x000fe20003f86270 */
[----:B------:R-:W-:-:S03]  /*15cb0*/  IMAD.HI.U32 R16, R4, R18, RZ ;  /* 0x0000001204107227 */ /* 0x000fc600078e00ff */
[----:B------:R0:W-:Y:S01]  /*15cc0*/  STL [R1+0x29c], R2 ;  /* 0x00029c0201007387 */ /* 0x0001e20000100800 */
[----:B------:R-:W-:Y:S01]  /*15cd0*/  @!P3 IMAD.IADD R17, R17, 0x1, -R3 ;  /* 0x000000011111b824 */ /* 0x000fe200078e0a03 */
[----:B------:R-:W-:Y:S01]  /*15ce0*/  ISETP.GE.AND P3, PT, R22, RZ, PT ;  /* 0x000000ff1600720c */ /* 0x000fe20003f66270 */
[C---:B------:R-:W-:Y:S01]  /*15cf0*/  IMAD R13, R3.reuse, R12, R13 ;  /* 0x0000000c030d7224 */ /* 0x040fe200078e020d */
[----:B------:R-:W-:Y:S01]  /*15d00*/  IABS R22, R19 ;  /* 0x0000001300167213 */ /* 0x000fe20000000000 */
[----:B------:R-:W-:Y:S01]  /*15d10*/  IMAD.MOV R16, RZ, RZ, -R16 ;  /* 0x000000ffff107224 */ /* 0x000fe200078e0a10 */
[----:B------:R-:W-:Y:S01]  /*15d20*/  STL [R1+0x218], R20 ;  /* 0x0002181401007387 */ /* 0x000fe20000100800 */
[----:B------:R-:W-:Y:S01]  /*15d30*/  @!P2 IMAD.IADD R14, R14, 0x1, -R3 ;  /* 0x000000010e0ea824 */ /* 0x000fe200078e0a03 */
[C---:B------:R-:W-:Y:S01]  /*15d40*/  ISETP.GT.U32.AND P6, PT, R3.reuse, R13, PT ;  /* 0x0000000d0300720c */ /* 0x040fe20003fc4070 */
[----:B------:R-:W-:Y:S01]  /*15d50*/  IMAD R18, R3, R16, R18 ;  /* 0x0000001003127224 */ /* 0x000fe200078e0212 */
[----:B------:R-:W-:Y:S01]  /*15d60*/  ISETP.GE.AND P2, PT, R11, RZ, PT ;  /* 0x000000ff0b00720c */ /* 0x000fe20003f46270 */
[----:B0-----:R-:W-:-:S02]  /*15d70*/  IMAD.MOV.U32 R2, RZ, RZ, R17 ;  /* 0x000000ffff027224 */ /* 0x001fc400078e0011 */
[----:B------:R-:W-:Y:S01]  /*15d80*/  @!P5 IMAD.IADD R5, R5, 0x1, -R3 ;  /* 0x000000010505d824 */ /* 0x000fe200078e0a03 */
[----:B------:R-:W-:Y:S01]  /*15d90*/  ISETP.GT.U32.AND P5, PT, R3, R18, PT ;  /* 0x000000120300720c */ /* 0x000fe20003fa4070 */
[----:B------:R-:W-:Y:S01]  /*15da0*/  @!P0 IMAD.MOV R2, RZ, RZ, -R2 ;  /* 0x000000ffff028224 */ /* 0x000fe200078e0a02 */
[----:B------:R-:W-:Y:S01]  /*15db0*/  ISETP.GE.AND P0, PT, R10, RZ, PT ;  /* 0x000000ff0a00720c */ /* 0x000fe20003f06270 */
[----:B------:R-:W-:-:S03]  /*15dc0*/  IMAD.HI.U32 R12, R4, R22, RZ ;  /* 0x00000016040c7227 */ /* 0x000fc600078e00ff */
[----:B------:R0:W-:Y:S01]  /*15dd0*/  STL [R1+0x250], R2 ;  /* 0x0002500201007387 */ /* 0x0001e20000100800 */
[----:B------:R-:W-:Y:S02]  /*15de0*/  IMAD.MOV R12, RZ, RZ, -R12 ;  /* 0x000000ffff0c7224 */ /* 0x000fe400078e0a0c */
[----:B------:R-:W-:Y:S02]  /*15df0*/  @!P6 IMAD.IADD R13, R13, 0x1, -R3 ;  /* 0x000000010d0de824 */ /* 0x000fe400078e0a03 */
[C---:B------:R-:W-:Y:S02]  /*15e00*/  VIADD R11, R0.reuse, 0x62 ;  /* 0x00000062000b7836 */ /* 0x040fe40000000000 */
[C---:B------:R-:W-:Y:S01]  /*15e10*/  IMAD R22, R3.reuse, R12, R22 ;  /* 0x0000000c03167224 */ /* 0x040fe200078e0216 */
[----:B------:R-:W-:Y:S01]  /*15e20*/  ISETP.GT.U32.AND P6, PT, R3, R13, PT ;  /* 0x0000000d0300720c */ /* 0x000fe20003fc4070 */
[----:B------:R-:W-:Y:S01]  /*15e30*/  VIADD R12, R0, 0x61 ;  /* 0x00000061000c7836 */ /* 0x000fe20000000000 */
[----:B------:R-:W-:Y:S01]  /*15e40*/  IABS R17, R11 ;  /* 0x0000000b00117213 */ /* 0x000fe20000000000 */
[----:B0-----:R-:W-:-:S02]  /*15e50*/  IMAD.MOV.U32 R2, RZ, RZ, R14 ;  /* 0x000000ffff027224 */ /* 0x001fc400078e000e */
[--C-:B------:R-:W-:Y:S01]  /*15e60*/  @!P5 IMAD.IADD R18, R18, 0x1, -R3.reuse ;  /* 0x000000011212d824 */ /* 0x100fe200078e0a03 */
[----:B------:R-:W-:Y:S01]  /*15e70*/  IABS R14, R12 ;  /* 0x0000000c000e7213 */ /* 0x000fe20000000000 */
[----:B------:R-:W-:Y:S01]  /*15e80*/  @!P3 IMAD.MOV R2, RZ, RZ, -R2 ;  /* 0x000000ffff02b224 */ /* 0x000fe200078e0a02 */
[----:B------:R-:W-:Y:S01]  /*15e90*/  ISETP.GT.U32.AND P3, PT, R3, R22, PT ;  /* 0x000000160300720c */ /* 0x000fe20003f64070 */
[----:B------:R-:W-:Y:S01]  /*15ea0*/  IMAD.HI.U32 R16, R4, R17, RZ ;  /* 0x0000001104107227 */ /* 0x000fe200078e00ff */
[----:B------:R-:W-:Y:S02]  /*15eb0*/  ISETP.GE.AND P5, PT, R19, RZ, PT ;  /* 0x000000ff1300720c */ /* 0x000fe40003fa6270 */
[----:B------:R0:W-:Y:S01]  /*15ec0*/  STL [R1+0x290], R2 ;  /* 0x0002900201007387 */ /* 0x0001e20000100800 */
[----:B------:R-:W-:Y:S02]  /*15ed0*/  IMAD.MOV R16, RZ, RZ, -R16 ;  /* 0x000000ffff107224 */ /* 0x000fe400078e0a10 */
[----:B------:R-:W-:Y:S01]  /*15ee0*/  @!P6 IMAD.IADD R13, R13, 0x1, -R3 ;  /* 0x000000010d0de824 */ /* 0x000fe200078e0a03 */
[----:B------:R-:W-:Y:S01]  /*15ef0*/  ISETP.GE.AND P6, PT, R11, RZ, PT ;  /* 0x000000ff0b00720c */ /* 0x000fe20003fc6270 */
[----:B------:R-:W-:-:S02]  /*15f00*/  IMAD R17, R3, R16, R17 ;  /* 0x0000001003117224 */ /* 0x000fc400078e0211 */
[----:B------:R-:W-:Y:S02]  /*15f10*/  IMAD.MOV.U32 R20, RZ, RZ, R13 ;  /* 0x000000ffff147224 */ /* 0x000fe400078e000d */
[----:B------:R-:W-:Y:S02]  /*15f20*/  @!P3 IMAD.IADD R22, R22, 0x1, -R3 ;  /* 0x000000011616b824 */ /* 0x000fe400078e0a03 */
[----:B0-----:R-:W-:Y:S02]  /*15f30*/  IMAD.MOV.U32 R2, RZ, RZ, R5 ;  /* 0x000000ffff027224 */ /* 0x001fe400078e0005 */
[----:B------:R-:W-:Y:S01]  /*15f40*/  IMAD.HI.U32 R5, R4, R14, RZ ;  /* 0x0000000e04057227 */ /* 0x000fe200078e00ff */
[----:B------:R-:W-:-:S03]  /*15f50*/  ISETP.GT.U32.AND P3, PT, R3, R22, PT ;  /* 0x000000160300720c */ /* 0x000fc60003f64070 */
[----:B------:R-:W-:Y:S01]  /*15f60*/  @!P4 IMAD.MOV R2, RZ, RZ, -R2 ;  /* 0x000000ffff02c224 */ /* 0x000fe200078e0a02 */
[C---:B------:R-:W-:Y:S01]  /*15f70*/  ISETP.GT.U32.AND P4, PT, R3.reuse, R18, PT ;  /* 0x000000120300720c */ /* 0x040fe20003f84070 */
[----:B------:R-:W-:Y:S02]  /*15f80*/  IMAD.MOV R5, RZ, RZ, -R5 ;  /* 0x000000ffff057224 */ /* 0x000fe400078e0a05 */
[C---:B------:R-:W-:Y:S01]  /*15f90*/  VIADD R10, R0.reuse, 0x60 ;  /* 0x00000060000a7836 */ /* 0x040fe20000000000 */
[----:B------:R0:W-:Y:S01]  /*15fa0*/  STL [R1+0x294], R2 ;  /* 0x0002940201007387 */ /* 0x0001e20000100800 */
[C---:B------:R-:W-:Y:S02]  /*15fb0*/  IMAD R14, R3.reuse, R5, R14 ;  /* 0x00000005030e7224 */ /* 0x040fe400078e020e */
[----:B------:R-:W-:Y:S01]  /*15fc0*/  @!P0 IMAD.MOV R20, RZ, RZ, -R20 ;  /* 0x000000ffff148224 */ /* 0x000fe200078e0a14 */
[----:B------:R-:W-:Y:S01]  /*15fd0*/  IABS R19, R10 ;  /* 0x0000000a00137213 */ /* 0x000fe20000000000 */
[----:B------:R-:W-:Y:S01]  /*15fe0*/  VIADD R16, R0, 0x5f ;  /* 0x0000005f00107836 */ /* 0x000fe20000000000 */
[C---:B------:R-:W-:Y:S01]  /*15ff0*/  ISETP.GT.U32.AND P0, PT, R3.reuse, R14, PT ;  /* 0x0000000e0300720c */ /* 0x040fe20003f04070 */
[--C-:B------:R-:W-:Y:S01]  /*16000*/  @!P3 IMAD.IADD R22, R22, 0x1, -R3.reuse ;  /* 0x000000011616b824 */ /* 0x100fe200078e0a03 */
[----:B------:R-:W-:Y:S01]  /*16010*/  ISETP.GE.AND P3, PT, R10, RZ, PT ;  /* 0x000000ff0a00720c */ /* 0x000fe20003f66270 */
[----:B------:R-:W-:Y:S01]  /*16020*/  @!P4 IMAD.IADD R18, R18, 0x1, -R3 ;  /* 0x000000011212c824 */ /* 0x000fe200078e0a03 */
[----:B------:R-:W-:Y:S01]  /*16030*/  ISETP.GT.U32.AND P4, PT, R3, R17, PT ;  /* 0x000000110300720c */ /* 0x000fe20003f84070 */
[----:B------:R-:W-:Y:S01]  /*16040*/  IMAD.MOV.U32 R11, RZ, RZ, R19 ;  /* 0x000000ffff0b7224 */ /* 0x000fe200078e0013 */
[----:B------:R-:W-:Y:S01]  /*16050*/  IABS R13, R16 ;  /* 0x00000010000d7213 */ /* 0x000fe20000000000 */
[----:B------:R1:W-:Y:S01]  /*16060*/  STL [R1+0x288], R20 ;  /* 0x0002881401007387 */ /* 0x0003e20000100800 */
[----:B0-----:R-:W-:-:S02]  /*16070*/  IMAD.MOV.U32 R2, RZ, RZ, R18 ;  /* 0x000000ffff027224 */ /* 0x001fc400078e0012 */
[----:B------:R-:W-:-:S04]  /*16080*/  IMAD.HI.U32 R5, R4, R11, RZ ;  /* 0x0000000b04057227 */ /* 0x000fc800078e00ff */
[----:B------:R-:W-:Y:S02]  /*16090*/  @!P0 IMAD.IADD R14, R14, 0x1, -R3 ;  /* 0x000000010e0e8824 */ /* 0x000fe400078e0a03 */
[----:B------:R-:W-:Y:S02]  /*160a0*/  IMAD.MOV R5, RZ, RZ, -R5 ;  /* 0x000000ffff057224 */ /* 0x000fe400078e0a05 */
[----:B------:R-:W-:Y:S01]  /*160b0*/  @!P4 IMAD.IADD R17, R17, 0x1, -R3 ;  /* 0x000000011111c824 */ /* 0x000fe200078e0a03 */
[C---:B------:R-:W-:Y:S01]  /*160c0*/  ISETP.GT.U32.AND P0, PT, R3.reuse, R14, PT ;  /* 0x0000000e0300720c */ /* 0x040fe20003f04070 */
[----:B------:R-:W-:Y:S02]  /*160d0*/  IMAD.MOV.U32 R10, RZ, RZ, R13 ;  /* 0x000000ffff0a7224 */ /* 0x000fe400078e000d */
[C---:B------:R-:W-:Y:S01]  /*160e0*/  IMAD R11, R3.reuse, R5, R11 ;  /* 0x00000005030b7224 */ /* 0x040fe200078e020b */
[----:B------:R-:W-:Y:S01]  /*160f0*/  ISETP.GT.U32.AND P4, PT, R3, R17, PT ;  /* 0x000000110300720c */ /* 0x000fe20003f84070 */
[----:B------:R-:W-:-:S04]  /*16100*/  IMAD.HI.U32 R5, R4, R10, RZ ;  /* 0x0000000a04057227 */ /* 0x000fc800078e00ff */
[C---:B-1----:R-:W-:Y:S02]  /*16110*/  VIADD R20, R0.reuse, 0x5e ;  /* 0x0000005e00147836 */ /* 0x042fe40000000000 */
[----:B------:R-:W-:Y:S02]  /*16120*/  VIADD R21, R0, 0x5d ;  /* 0x0000005d00157836 */ /* 0x000fe40000000000 */
[----:B------:R-:W-:Y:S01]  /*16130*/  IMAD.MOV R5, RZ, RZ, -R5 ;  /* 0x000000ffff057224 */ /* 0x000fe200078e0a05 */
[----:B------:R-:W-:Y:S01]  /*16140*/  IABS R13, R20 ;  /* 0x00000014000d7213 */ /* 0x000fe20000000000 */
[----:B------:R-:W-:Y:S01]  /*16150*/  @!P2 IMAD.MOV R2, RZ, RZ, -R2 ;  /* 0x000000ffff02a224 */ /* 0x000fe200078e0a02 */
[----:B------:R-:W-:Y:S01]  /*16160*/  ISETP.GE.AND P2, PT, R12, RZ, PT ;  /* 0x000000ff0c00720c */ /* 0x000fe20003f46270 */
[----:B------:R-:W-:Y:S01]  /*16170*/  IMAD R10, R3, R5, R10 ;  /* 0x00000005030a7224 */ /* 0x000fe200078e020a */
[----:B------:R-:W-:Y:S01]  /*16180*/  IABS R12, R21 ;  /* 0x00000015000c7213 */ /* 0x000fe20000000000 */
[--C-:B------:R-:W-:Y:S01]  /*16190*/  @!P4 IMAD.IADD R17, R17, 0x1, -R3.reuse ;  /* 0x000000011111c824 */ /* 0x100fe200078e0a03 */
[C---:B------:R-:W-:Y:S01]  /*161a0*/  ISETP.GT.U32.AND P4, PT, R3.reuse, R11, PT ;  /* 0x0000000b0300720c */ /* 0x040fe20003f84070 */
[----:B------:R-:W-:Y:S01]  /*161b0*/  IMAD.HI.U32 R24, R4, R13, RZ ;  /* 0x0000000d04187227 */ /* 0x000fe200078e00ff */
[----:B------:R0:W-:Y:S03]  /*161c0*/  STL [R1+0x28c], R2 ;  /* 0x00028c0201007387 */ /* 0x0001e60000100800 */
[----:B------:R-:W-:Y:S01]  /*161d0*/  @!P0 IMAD.IADD R14, R14, 0x1, -R3 ;  /* 0x000000010e0e8824 */ /* 0x000fe200078e0a03 */
[----:B------:R-:W-:Y:S01]  /*161e0*/  ISETP.GT.U32.AND P0, PT, R3, R10, PT ;  /* 0x0000000a0300720c */ /* 0x000fe20003f04070 */
[----:B------:R-:W-:-:S04]  /*161f0*/  IMAD.HI.U32 R23, R4, R12, RZ ;  /* 0x0000000c04177227 */ /* 0x000fc800078e00ff */
[----:B------:R-:W-:Y:S02]  /*16200*/  IMAD.MOV R24, RZ, RZ, -R24 ;  /* 0x000000ffff187224 */ /* 0x000fe400078e0a18 */
[----:B------:R-:W-:Y:S02]  /*16210*/  IMAD.MOV R23, RZ, RZ, -R23 ;  /* 0x000000ffff177224 */ /* 0x000fe400078e0a17 */
[C---:B------:R-:W-:Y:S02]  /*16220*/  IMAD R13, R3.reuse, R24, R13 ;  /* 0x00000018030d7224 */ /* 0x040fe400078e020d */
[----:B------:R-:W-:Y:S02]  /*16230*/  IMAD R12, R3, R23, R12 ;  /* 0x00000017030c7224 */ /* 0x000fe400078e020c */
[----:B------:R-:W-:Y:S01]  /*16240*/  @!P4 IMAD.IADD R11, R11, 0x1, -R3 ;  /* 0x000000010b0bc824 */ /* 0x000fe200078e0a03 */
[----:B------:R-:W-:Y:S01]  /*16250*/  ISETP.GT.U32.AND P4, PT, R3, R13, PT ;  /* 0x0000000d0300720c */ /* 0x000fe20003f84070 */
[----:B------:R-:W-:-:S02]  /*16260*/  VIADD R19, R0, 0x5b ;  /* 0x0000005b00137836 */ /* 0x000fc40000000000 */
[----:B------:R-:W-:Y:S01]  /*16270*/  @!P0 IMAD.IADD R10, R10, 0x1, -R3 ;  /* 0x000000010a0a8824 */ /* 0x000fe200078e0a03 */
[----:B------:R-:W-:Y:S01]  /*16280*/  ISETP.GT.U32.AND P0, PT, R3, R12, PT ;  /* 0x0000000c0300720c */ /* 0x000fe20003f04070 */
[----:B0-----:R-:W-:Y:S01]  /*16290*/  IMAD.MOV.U32 R2, RZ, RZ, R22 ;  /* 0x000000ffff027224 */ /* 0x001fe200078e0016 */
[----:B------:R-:W-:Y:S01]  /*162a0*/  IABS R5, R19 ;  /* 0x0000001300057213 */ /* 0x000fe20000000000 */
[C---:B------:R-:W-:Y:S02]  /*162b0*/  VIADD R18, R0.reuse, 0x5c ;  /* 0x0000005c00127836 */ /* 0x040fe40000000000 */
[----:B------:R-:W-:Y:S02]  /*162c0*/  VIADD R23, R0, 0x5a ;  /* 0x0000005a00177836 */ /* 0x000fe40000000000 */
[----:B------:R-:W-:Y:S01]  /*162d0*/  @!P5 IMAD.MOV R2, RZ, RZ, -R2 ;  /* 0x000000ffff02d224 */ /* 0x000fe200078e0a02 */
[----:B------:R-:W-:Y:S01]  /*162e0*/  IABS R26, R18 ;  /* 0x00000012001a7213 */ /* 0x000fe20000000000 */
[----:B------:R-:W-:Y:S01]  /*162f0*/  IMAD.HI.U32 R27, R4, R5, RZ ;  /* 0x00000005041b7227 */ /* 0x000fe200078e00ff */
[----:B------:R-:W-:-:S02]  /*16300*/  IABS R25, R23 ;  /* 0x0000001700197213 */ /* 0x000fc40000000000 */
[----:B------:R0:W-:Y:S01]  /*16310*/  STL [R1+0x208], R2 ;  /* 0x0002080201007387 */ /* 0x0001e20000100800 */
[----:B------:R-:W-:Y:S01]  /*16320*/  @!P4 IMAD.IADD R13, R13, 0x1, -R3 ;  /* 0x000000010d0dc824 */ /* 0x000fe200078e0a03 */
[C---:B------:R-:W-:Y:S01]  /*16330*/  ISETP.GT.U32.AND P5, PT, R3.reuse, R11, PT ;  /* 0x0000000b0300720c */ /* 0x040fe20003fa4070 */
[----:B------:R-:W-:Y:S01]  /*16340*/  IMAD.MOV R27, RZ, RZ, -R27 ;  /* 0x000000ffff1b7224 */ /* 0x000fe200078e0a1b */
[C---:B------:R-:W-:Y:S01]  /*16350*/  ISETP.GT.U32.AND P4, PT, R3.reuse, R10, PT ;  /* 0x0000000a0300720c */ /* 0x040fe20003f84070 */
[----:B------:R-:W-:Y:S01]  /*16360*/  @!P0 IMAD.IADD R12, R12, 0x1, -R3 ;  /* 0x000000010c0c8824 */ /* 0x000fe200078e0a03 */
[----:B------:R-:W-:Y:S01]  /*16370*/  ISETP.GT.U32.AND P0, PT, R3, R13, PT ;  /* 0x0000000d0300720c */ /* 0x000fe20003f04070 */
[----:B------:R-:W-:-:S04]  /*16380*/  IMAD.HI.U32 R28, R4, R26, RZ ;  /* 0x0000001a041c7227 */ /* 0x000fc800078e00ff */
[----:B0-----:R-:W-:Y:S02]  /*16390*/  IMAD.MOV.U32 R2, RZ, RZ, R17 ;  /* 0x000000ffff027224 */ /* 0x001fe400078e0011 */
[----:B------:R-:W-:Y:S02]  /*163a0*/  IMAD R5, R3, R27, R5 ;  /* 0x0000001b03057224 */ /* 0x000fe400078e0205 */
        /* <DEDUP_REMOVED lines=9> */
[--C-:B------:R-:W-:Y:S01]  /*16440*/  @!P5 IMAD.IADD R11, R11, 0x1, -R3.reuse ;  /* 0x000000010b0bd824 */ /* 0x100fe200078e0a03 */
[C---:B------:R-:W-:Y:S01]  /*16450*/  ISETP.GT.U32.AND P0, PT, R3.reuse, R25, PT ;  /* 0x000000190300720c */ /* 0x040fe20003f04070 */
[--C-:B------:R-:W-:Y:S01]  /*16460*/  @!P4 IMAD.IADD R10, R10, 0x1, -R3.reuse ;  /* 0x000000010a0ac824 */ /* 0x100fe200078e0a03 */
[C---:B------:R-:W-:Y:S01]  /*16470*/  ISETP.GT.U32.AND P5, PT, R3.reuse, R5, PT ;  /* 0x000000050300720c */ /* 0x040fe20003fa4070 */
[----:B0-----:R-:W-:Y:S01]  /*16480*/  IMAD.MOV.U32 R2, RZ, RZ, R14 ;  /* 0x000000ffff027224 */ /* 0x001fe200078e000e */
[----:B------:R-:W-:Y:S01]  /*16490*/  ISETP.GE.AND P4, PT, R16, RZ, PT ;  /* 0x000000ff1000720c */ /* 0x000fe20003f86270 */
[----:B------:R-:W-:Y:S01]  /*164a0*/  @!P6 IMAD.IADD R12, R12, 0x1, -R3 ;  /* 0x000000010c0ce824 */ /* 0x000fe200078e0a03 */
[----:B------:R-:W-:Y:S01]  /*164b0*/  ISETP.GE.AND P6, PT, R20, RZ, PT ;  /* 0x000000ff1400720c */ /* 0x000fe20003fc6270 */
[----:B------:R-:W-:Y:S01]  /*164c0*/  @!P2 IMAD.MOV R2, RZ, RZ, -R2 ;  /* 0x000000ffff02a224 */ /* 0x000fe200078e0a02 */
[----:B------:R-:W-:Y:S01]  /*164d0*/  ISETP.GT.U32.AND P2, PT, R3, R26, PT ;  /* 0x0000001a0300720c */ /* 0x000fe20003f44070 */
[----:B------:R-:W-:-:S02]  /*164e0*/  VIADD R24, R0, 0x59 ;  /* 0x0000005900187836 */ /* 0x000fc40000000000 */
[----:B------:R-:W-:Y:S01]  /*164f0*/  VIADD R16, R0, 0x58 ;  /* 0x0000005800107836 */ /* 0x000fe20000000000 */
[----:B------:R0:W-:Y:S01]  /*16500*/  STL [R1+0x200], R2 ;  /* 0x0002000201007387 */ /* 0x0001e20000100800 */
[----:B------:R-:W-:Y:S01]  /*16510*/  IMAD.MOV.U32 R27, RZ, RZ, R11 ;  /* 0x000000ffff1b7224 */ /* 0x000fe200078e000b */
[----:B------:R-:W-:Y:S01]  /*16520*/  IABS R22, R24 ;  /* 0x0000001800167213 */ /* 0x000fe20000000000 */
[----:B------:R-:W-:Y:S01]  /*16530*/  @!P0 IMAD.IADD R25, R25, 0x1, -R3 ;  /* 0x0000000119198824 */ /* 0x000fe200078e0a03 */
[----:B------:R-:W-:Y:S01]  /*16540*/  IABS R17, R16 ;  /* 0x0000001000117213 */ /* 0x000fe20000000000 */
[----:B------:R-:W-:Y:S02]  /*16550*/  @!P3 IMAD.MOV R27, RZ, RZ, -R27 ;  /* 0x000000ffff1bb224 */ /* 0x000fe400078e0a1b */
[----:B------:R-:W-:Y:S01]  /*16560*/  IMAD.HI.U32 R14, R4, R22, RZ ;  /* 0x00000016040e7227 */ /* 0x000fe200078e00ff */
[----:B------:R-:W-:Y:S02]  /*16570*/  ISETP.GT.U32.AND P3, PT, R3, R25, PT ;  /* 0x000000190300720c */ /* 0x000fe40003f64070 */
[----:B------:R-:W-:Y:S01]  /*16580*/  STL [R1+0x1fc], R27 ;  /* 0x0001fc1b01007387 */ /* 0x000fe20000100800 */
[----:B0-----:R-:W-:-:S02]  /*16590*/  IMAD.MOV.U32 R2, RZ, RZ, R10 ;  /* 0x000000ffff027224 */ /* 0x001fc400078e000a */
[----:B------:R-:W-:Y:S02]  /*165a0*/  IMAD.MOV.U32 R10, RZ, RZ, R13 ;  /* 0x000000ffff0a7224 */ /* 0x000fe400078e000d */
[--C-:B------:R-:W-:Y:S01]  /*165b0*/  @!P2 IMAD.IADD R26, R26, 0x1, -R3.reuse ;  /* 0x000000011a1aa824 */ /* 0x100fe200078e0a03 */
[----:B------:R-:W-:Y:S01]  /*165c0*/  ISETP.GE.AND P2, PT, R21, RZ, PT ;  /* 0x000000ff1500720c */ /* 0x000fe20003f46270 */
[----:B------:R-:W-:Y:S01]  /*165d0*/  @!P5 IMAD.IADD R5, R5, 0x1, -R3 ;  /* 0x000000010505d824 */ /* 0x000fe200078e0a03 */
[----:B------:R-:W-:Y:S01]  /*165e0*/  ISETP.GE.AND P5, PT, R18, RZ, PT ;  /* 0x000000ff1200720c */ /* 0x000fe20003fa6270 */
[----:B------:R-:W-:Y:S01]  /*165f0*/  @!P4 IMAD.MOV R2, RZ, RZ, -R2 ;  /* 0x000000ffff02c224 */ /* 0x000fe200078e0a02 */
[C---:B------:R-:W-:Y:S01]  /*16600*/  ISETP.GT.U32.AND P0, PT, R3.reuse, R26, PT ;  /* 0x0000001a0300720c */ /* 0x040fe20003f04070 */
[----:B------:R-:W-:Y:S01]  /*16610*/  @!P6 IMAD.MOV R10, RZ, RZ, -R10 ;  /* 0x000000ffff0ae224 */ /* 0x000fe200078e0a0a */
[----:B------:R-:W-:Y:S01]  /*16620*/  ISETP.GT.U32.AND P4, PT, R3, R5, PT ;  /* 0x000000050300720c */ /* 0x000fe20003f84070 */
[----:B------:R-:W-:Y:S01]  /*16630*/  VIADD R18, R0, 0x57 ;  /* 0x0000005700127836 */ /* 0x000fe20000000000 */
[----:B------:R0:W-:Y:S01]  /*16640*/  STL [R1+0x1f8], R2 ;  /* 0x0001f80201007387 */ /* 0x0001e20000100800 */
[----:B------:R-:W-:Y:S01]  /*16650*/  IMAD.MOV R14, RZ, RZ, -R14 ;  /* 0x000000ffff0e7224 */ /* 0x000fe200078e0a0e */
[----:B------:R-:W-:Y:S01]  /*16660*/  ISETP.GE.AND P6, PT, R19, RZ, PT ;  /* 0x000000ff1300720c */ /* 0x000fe20003fc6270 */
[----:B------:R-:W-:Y:S01]  /*16670*/  IMAD.HI.U32 R11, R4, R17, RZ ;  /* 0x00000011040b7227 */ /* 0x000fe200078e00ff */
[----:B------:R1:W-:Y:S03]  /*16680*/  STL [R1+0x1f4], R10 ;  /* 0x0001f40a01007387 */ /* 0x0003e60000100800 */
[----:B------:R-:W-:-:S02]  /*16690*/  IMAD R14, R3, R14, R22 ;  /* 0x0000000e030e7224 */ /* 0x000fc400078e0216 */
[----:B------:R-:W-:Y:S02]  /*166a0*/  @!P3 IMAD.IADD R25, R25, 0x1, -R3 ;  /* 0x000000011919b824 */ /* 0x000fe400078e0a03 */
[----:B0-----:R-:W-:Y:S02]  /*166b0*/  IMAD.MOV.U32 R2, RZ, RZ, R12 ;  /* 0x000000ffff027224 */ /* 0x001fe400078e000c */
[----:B------:R-:W-:Y:S01]  /*166c0*/  IMAD.MOV R12, RZ, RZ, -R11 ;  /* 0x000000ffff0c7224 */ /* 0x000fe200078e0a0b */
[----:B-1----:R-:W-:Y:S01]  /*166d0*/  IABS R10, R18 ;  /* 0x00000012000a7213 */ /* 0x002fe20000000000 */
[----:B------:R-:W-:Y:S01]  /*166e0*/  @!P2 IMAD.MOV R2, RZ, RZ, -R2 ;  /* 0x000000ffff02a224 */ /* 0x000fe200078e0a02 */
[----:B------:R-:W-:Y:S01]  /*166f0*/  ISETP.GT.U32.AND P2, PT, R3, R14, PT ;  /* 0x0000000e0300720c */ /* 0x000fe20003f44070 */
[----:B------:R-:W-:Y:S01]  /*16700*/  @!P0 IMAD.IADD R26, R26, 0x1, -R3 ;  /* 0x000000011a1a8824 */ /* 0x000fe200078e0a03 */
[----:B------:R-:W-:Y:S01]  /*16710*/  ISETP.GE.AND P0, PT, R23, RZ, PT ;  /* 0x000000ff1700720c */ /* 0x000fe20003f06270 */
[----:B------:R-:W-:Y:S01]  /*16720*/  IMAD.MOV.U32 R11, RZ, RZ, R10 ;  /* 0x000000ffff0b7224 */ /* 0x000fe200078e000a */
        /* <DEDUP_REMOVED lines=8> */
[----:B0-----:R-:W-:Y:S02]  /*167b0*/  IMAD.MOV.U32 R2, RZ, RZ, R26 ;  /* 0x000000ffff027224 */ /* 0x001fe400078e001a */
[----:B------:R-:W-:-:S02]  /*167c0*/  IMAD.MOV R12, RZ, RZ, -R12 ;  /* 0x000000ffff0c7224 */ /* 0x000fc400078e0a0c */
[----:B------:R-:W-:Y:S01]  /*167d0*/  @!P5 IMAD.MOV R2, RZ, RZ, -R2 ;  /* 0x000000ffff02d224 */ /* 0x000fe200078e0a02 */
[----:B------:R-:W-:Y:S01]  /*167e0*/  ISETP.GT.U32.AND P5, PT, R3, R14, PT ;  /* 0x0000000e0300720c */ /* 0x000fe20003fa4070 */
[----:B------:R-:W-:-:S03]  /*167f0*/  IMAD.HI.U32 R17, R4, R13, RZ ;  /* 0x0000000d04117227 */ /* 0x000fc600078e00ff */
[----:B------:R0:W-:Y:S01]  /*16800*/  STL [R1+0x1ec], R2 ;  /* 0x0001ec0201007387 */ /* 0x0001e20000100800 */
[----:B------:R-:W-:Y:S02]  /*16810*/  @!P3 IMAD.IADD R10, R10, 0x1, -R3 ;  /* 0x000000010a0ab824 */ /* 0x000fe400078e0a03 */
[C---:B------:R-:W-:Y:S02]  /*16820*/  IMAD R16, R3.reuse, R12, R11 ;  /* 0x0000000c03107224 */ /* 0x040fe400078e020b */
[----:B------:R-:W-:Y:S01]  /*16830*/  IMAD.MOV R17, RZ, RZ, -R17 ;  /* 0x000000ffff117224 */ /* 0x000fe200078e0a11 */
[C---:B------:R-:W-:Y:S01]  /*16840*/  ISETP.GT.U32.AND P3, PT, R3.reuse, R10, PT ;  /* 0x0000000a0300720c */ /* 0x040fe20003f64070 */
[----:B------:R-:W-:Y:S02]  /*16850*/  VIADD R21, R0, 0x55 ;  /* 0x0000005500157836 */ /* 0x000fe40000000000 */
[----:B------:R-:W-:Y:S01]  /*16860*/  @!P5 IMAD.IADD R14, R14, 0x1, -R3 ;  /* 0x000000010e0ed824 */ /* 0x000fe200078e0a03 */
[C---:B------:R-:W-:Y:S01]  /*16870*/  ISETP.GT.U32.AND P5, PT, R3.reuse, R16, PT ;  /* 0x000000100300720c */ /* 0x040fe20003fa4070 */
[----:B------:R-:W-:Y:S01]  /*16880*/  IMAD R13, R3, R17, R13 ;  /* 0x00000011030d7224 */ /* 0x000fe200078e020d */
[----:B------:R-:W-:Y:S01]  /*16890*/  IABS R20, R21 ;  /* 0x0000001500147213 */ /* 0x000fe20000000000 */
[----:B------:R-:W-:-:S02]  /*168a0*/  VIADD R22, R0, 0x54 ;  /* 0x0000005400167836 */ /* 0x000fc40000000000 */
[----:B------:R-:W-:Y:S02]  /*168b0*/  VIADD R11, R0, 0x53 ;  /* 0x00000053000b7836 */ /* 0x000fe40000000000 */
[----:B------:R-:W-:Y:S01]  /*168c0*/  IMAD.HI.U32 R27, R4, R20, RZ ;  /* 0x00000014041b7227 */ /* 0x000fe200078e00ff */
[----:B------:R-:W-:Y:S02]  /*168d0*/  IABS R19, R22 ;  /* 0x0000001600137213 */ /* 0x000fe40000000000 */
[----:B------:R-:W-:Y:S01]  /*168e0*/  IABS R12, R11 ;  /* 0x0000000b000c7213 */ /* 0x000fe20000000000 */
[--C-:B------:R-:W-:Y:S01]  /*168f0*/  @!P3 IMAD.IADD R10, R10, 0x1, -R3.reuse ;  /* 0x000000010a0ab824 */ /* 0x100fe200078e0a03 */
[----:B------:R-:W-:Y:S01]  /*16900*/  ISETP.GT.U32.AND P3, PT, R3, R13, PT ;  /* 0x0000000d0300720c */ /* 0x000fe20003f64070 */
[----:B------:R-:W-:Y:S02]  /*16910*/  VIADD R17, R0, 0x52 ;  /* 0x0000005200117836 */ /* 0x000fe40000000000 */
[----:B------:R-:W-:Y:S01]  /*16920*/  @!P4 IMAD.IADD R5, R5, 0x1, -R3 ;  /* 0x000000010505c824 */ /* 0x000fe200078e0a03 */
[----:B------:R-:W-:Y:S01]  /*16930*/  ISETP.GE.AND P4, PT, R24, RZ, PT ;  /* 0x000000ff1800720c */ /* 0x000fe20003f86270 */
[----:B------:R-:W-:-:S04]  /*16940*/  IMAD.HI.U32 R26, R4, R19, RZ ;  /* 0x00000013041a7227 */ /* 0x000fc800078e00ff */
[----:B------:R-:W-:Y:S02]  /*16950*/  IMAD.MOV R27, RZ, RZ, -R27 ;  /* 0x000000ffff1b7224 */ /* 0x000fe400078e0a1b */
[----:B------:R-:W-:Y:S01]  /*16960*/  @!P5 IMAD.IADD R16, R16, 0x1, -R3 ;  /* 0x000000011010d824 */ /* 0x000fe200078e0a03 */
[----:B------:R-:W-:Y:S01]  /*16970*/  ISETP.GE.AND P5, PT, R18, RZ, PT ;  /* 0x000000ff1200720c */ /* 0x000fe20003fa6270 */
[----:B------:R-:W-:Y:S01]  /*16980*/  IMAD.MOV R26, RZ, RZ, -R26 ;  /* 0x000000ffff1a7224 */ /* 0x000fe200078e0a1a */
[----:B------:R-:W-:Y:S01]  /*16990*/  IABS R18, R17 ;  /* 0x0000001100127213 */ /* 0x000fe20000000000 */
[----:B------:R-:W-:Y:S02]  /*169a0*/  IMAD R20, R3, R27, R20 ;  /* 0x0000001b03147224 */ /* 0x000fe400078e0214 */
[----:B------:R-:W-:Y:S02]  /*169b0*/  IMAD.MOV.U32 R28, RZ, RZ, R5 ;  /* 0x000000ffff1c7224 */ /* 0x000fe400078e0005 */
[----:B------:R-:W-:Y:S01]  /*169c0*/  @!P3 IMAD.IADD R13, R13, 0x1, -R3 ;  /* 0x000000010d0db824 */ /* 0x000fe200078e0a03 */
[----:B------:R-:W-:Y:S01]  /*169d0*/  ISETP.GT.U32.AND P3, PT, R3, R16, PT ;  /* 0x000000100300720c */ /* 0x000fe20003f64070 */
[----:B------:R-:W-:-:S04]  /*169e0*/  IMAD.HI.U32 R24, R4, R12, RZ ;  /* 0x0000000c04187227 */ /* 0x000fc800078e00ff */
[----:B------:R-:W-:Y:S02]  /*169f0*/  IMAD.MOV.U32 R5, RZ, RZ, R18 ;  /* 0x000000ffff057224 */ /* 0x000fe400078e0012 */
[C---:B------:R-:W-:Y:S02]  /*16a00*/  IMAD R19, R3.reuse, R26, R19 ;  /* 0x0000001a03137224 */ /* 0x040fe400078e0213 */
[----:B------:R-:W-:Y:S01]  /*16a10*/  @!P6 IMAD.MOV R28, RZ, RZ, -R28 ;  /* 0x000000ffff1ce224 */ /* 0x000fe200078e0a1c */
[----:B------:R-:W-:Y:S01]  /*16a20*/  ISETP.GT.U32.AND P6, PT, R3, R20, PT ;  /* 0x000000140300720c */ /* 0x000fe20003fc4070 */
[----:B------:R-:W-:Y:S02]  /*16a30*/  IMAD.MOV.U32 R18, RZ, RZ, R14 ;  /* 0x000000ffff127224 */ /* 0x000fe400078e000e */
[----:B0-----:R-:W-:Y:S01]  /*16a40*/  IMAD.MOV.U32 R2, RZ, RZ, R25 ;  /* 0x000000ffff027224 */ /* 0x001fe200078e0019 */
[----:B------:R-:W-:Y:S01]  /*16a50*/  STL [R1+0x14c], R28 ;  /* 0x00014c1c01007387 */ /* 0x000fe20000100800 */
[----:B------:R-:W-:-:S02]  /*16a60*/  IMAD.MOV R24, RZ, RZ, -R24 ;  /* 0x000000ffff187224 */ /* 0x000fc400078e0a18 */
[----:B------:R-:W-:Y:S01]  /*16a70*/  @!P4 IMAD.MOV R18, RZ, RZ, -R18 ;  /* 0x000000ffff12c224 */ /* 0x000fe200078e0a12 */
[C---:B------:R-:W-:Y:S01]  /*16a80*/  ISETP.GT.U32.AND P4, PT, R3.reuse, R19, PT ;  /* 0x000000130300720c */ /* 0x040fe20003f84070 */
[----:B------:R-:W-:Y:S01]  /*16a90*/  @!P0 IMAD.MOV R2, RZ, RZ, -R2 ;  /* 0x000000ffff028224 */ /* 0x000fe200078e0a02 */
[C---:B------:R-:W-:Y:S01]  /*16aa0*/  ISETP.GT.U32.AND P0, PT, R3.reuse, R13, PT ;  /* 0x0000000d0300720c */ /* 0x040fe20003f04070 */
[C---:B------:R-:W-:Y:S02]  /*16ab0*/  IMAD R12, R3.reuse, R24, R12 ;  /* 0x00000018030c7224 */ /* 0x040fe400078e020c */
[--C-:B------:R-:W-:Y:S01]  /*16ac0*/  @!P3 IMAD.IADD R16, R16, 0x1, -R3.reuse ;  /* 0x000000011010b824 */ /* 0x100fe200078e0a03 */
[----:B------:R0:W-:Y:S01]  /*16ad0*/  STL [R1+0xec], R2 ;  /* 0x0000ec0201007387 */ /* 0x0001e20000100800 */
[----:B------:R-:W-:Y:S01]  /*16ae0*/  IMAD.HI.U32 R14, R4, R5, RZ ;  /* 0x00000005040e7227 */ /* 0x000fe200078e00ff */
[----:B------:R-:W-:Y:S02]  /*16af0*/  ISETP.GT.U32.AND P3, PT, R3, R12, PT ;  /* 0x0000000c0300720c */ /* 0x000fe40003f64070 */
[----:B------:R1:W-:Y:S01]  /*16b00*/  STL [R1+0xe4], R18 ;  /* 0x0000e41201007387 */ /* 0x0003e20000100800 */
[----:B------:R-:W-:Y:S01]  /*16b10*/  @!P6 IMAD.IADD R20, R20, 0x1, -R3 ;  /* 0x000000011414e824 */ /* 0x000fe200078e0a03 */
[----:B------:R-:W-:Y:S01]  /*16b20*/  ISETP.GE.AND P6, PT, R22, RZ, PT ;  /* 0x000000ff1600720c */ /* 0x000fe20003fc6270 */
[----:B------:R-:W-:-:S02]  /*16b30*/  IMAD.MOV R14, RZ, RZ, -R14 ;  /* 0x000000ffff0e7224 */ /* 0x000fc400078e0a0e */
[----:B------:R-:W-:Y:S01]  /*16b40*/  @!P4 IMAD.IADD R19, R19, 0x1, -R3 ;  /* 0x000000011313c824 */ /* 0x000fe200078e0a03 */
[----:B------:R-:W-:Y:S01]  /*16b50*/  ISETP.GT.U32.AND P4, PT, R3, R20, PT ;  /* 0x000000140300720c */ /* 0x000fe20003f84070 */
[----:B0-----:R-:W-:Y:S02]  /*16b60*/  IMAD.MOV.U32 R2, RZ, RZ, R10 ;  /* 0x000000ffff027224 */ /* 0x001fe400078e000a */
[----:B------:R-:W-:Y:S02]  /*16b70*/  VIADD R10, R0, 0x51 ;  /* 0x00000051000a7836 */ /* 0x000fe40000000000 */
[----:B------:R-:W-:Y:S01]  /*16b80*/  @!P2 IMAD.MOV R2, RZ, RZ, -R2 ;  /* 0x000000ffff02a224 */ /* 0x000fe200078e0a02 */
[----:B------:R-:W-:Y:S01]  /*16b90*/  ISETP.GE.AND P2, PT, R23, RZ, PT ;  /* 0x000000ff1700720c */ /* 0x000fe20003f46270 */
[C---:B------:R-:W-:Y:S01]  /*16ba0*/  IMAD R14, R3.reuse, R14, R5 ;  /* 0x0000000e030e7224 */ /* 0x040fe200078e0205 */
[----:B-1----:R-:W-:Y:S01]  /*16bb0*/  IABS R18, R10 ;  /* 0x0000000a00127213 */ /* 0x002fe20000000000 */
[--C-:B------:R-:W-:Y:S01]  /*16bc0*/  @!P3 IMAD.IADD R12, R12, 0x1, -R3.reuse ;  /* 0x000000010c0cb824 */ /* 0x100fe200078e0a03 */
[----:B------:R-:W-:Y:S01]  /*16bd0*/  ISETP.GT.U32.AND P3, PT, R3, R19, PT ;  /* 0x000000130300720c */ /* 0x000fe20003f64070 */
[----:B------:R0:W-:Y:S01]  /*16be0*/  STL [R1+0xdc], R2 ;  /* 0x0000dc0201007387 */ /* 0x0001e20000100800 */
[----:B------:R-:W-:Y:S01]  /*16bf0*/  @!P0 IMAD.IADD R13, R13, 0x1, -R3 ;  /* 0x000000010d0d8824 */ /* 0x000fe200078e0a03 */
[----:B------:R-:W-:Y:S01]  /*16c00*/  ISETP.GE.AND P0, PT, R21, RZ, PT ;  /* 0x000000ff1500720c */ /* 0x000fe20003f06270 */
[----:B------:R-:W-:-:S02]  /*16c10*/  IMAD.MOV.U32 R5, RZ, RZ, R18 ;  /* 0x000000ffff057224 */ /* 0x000fc400078e0012 */
[----:B------:R-:W-:Y:S01]  /*16c20*/  @!P4 IMAD.IADD R20, R20, 0x1, -R3 ;  /* 0x000000011414c824 */ /* 0x000fe200078e0a03 */
[----:B------:R-:W-:Y:S01]  /*16c30*/  ISETP.GT.U32.AND P4, PT, R3, R14, PT ;  /* 0x0000000e0300720c */ /* 0x000fe20003f84070 */
[----:B------:R-:W-:-:S04]  /*16c40*/  IMAD.HI.U32 R18, R4, R5, RZ ;  /* 0x0000000504127227 */ /* 0x000fc800078e00ff */
[----:B0-----:R-:W-:Y:S02]  /*16c50*/  IMAD.MOV.U32 R2, RZ, RZ, R16 ;  /* 0x000000ffff027224 */ /* 0x001fe400078e0010 */
[----:B------:R-:W-:Y:S02]  /*16c60*/  VIADD R16, R0, 0x50 ;  /* 0x0000005000107836 */ /* 0x000fe40000000000 */
[----:B------:R-:W-:Y:S02]  /*16c70*/  IMAD.MOV R18, RZ, RZ, -R18 ;  /* 0x000000ffff127224 */ /* 0x000fe400078e0a12 */
[----:B------:R-:W-:Y:S01]  /*16c80*/  @!P5 IMAD.MOV R2, RZ, RZ, -R2 ;  /* 0x000000ffff02d224 */ /* 0x000fe200078e0a02 */
[----:B------:R-:W-:Y:S01]  /*16c90*/  IABS R21, R16 ;  /* 0x0000001000157213 */ /* 0x000fe20000000000 */
[C---:B------:R-:W-:Y:S01]  /*16ca0*/  IMAD R5, R3.reuse, R18, R5 ;  /* 0x0000001203057224 */ /* 0x040fe200078e0205 */
[----:B------:R-:W-:Y:S01]  /*16cb0*/  ISETP.GT.U32.AND P5, PT, R3, R12, PT ;  /* 0x0000000c0300720c */ /* 0x000fe20003fa4070 */
[----:B------:R-:W-:Y:S01]  /*16cc0*/  @!P3 IMAD.IADD R19, R19, 0x1, -R3 ;  /* 0x000000011313b824 */ /* 0x000fe200078e0a03 */
[----:B------:R0:W-:Y:S01]  /*16cd0*/  STL [R1+0x150], R2 ;  /* 0x0001500201007387 */ /* 0x0001e20000100800 */
[----:B------:R-:W-:Y:S01]  /*16ce0*/  IMAD.HI.U32 R22, R4, R21, RZ ;  /* 0x0000001504167227 */ /* 0x000fe200078e00ff */
[----:B------:R-:W-:-:S03]  /*16cf0*/  ISETP.GT.U32.AND P3, PT, R3, R5, PT ;  /* 0x000000050300720c */ /* 0x000fc60003f64070 */
[----:B------:R-:W-:Y:S02]  /*16d00*/  IMAD.MOV R22, RZ, RZ, -R22 ;  /* 0x000000ffff167224 */ /* 0x000fe400078e0a16 */
[----:B------:R-:W-:Y:S01]  /*16d10*/  @!P4 IMAD.IADD R14, R14, 0x1, -R3 ;  /* 0x000000010e0ec824 */ /* 0x000fe200078e0a03 */
[----:B------:R-:W-:Y:S01]  /*16d20*/  ISETP.GE.AND P4, PT, R10, RZ, PT ;  /* 0x000000ff0a00720c */ /* 0x000fe20003f86270 */
[----:B------:R-:W-:Y:S02]  /*16d30*/  IMAD R10, R3, R22, R21 ;  /* 0x00000016030a7224 */ /* 0x000fe400078e0215 */
[----:B0-----:R-:W-:Y:S02]  /*16d40*/  IMAD.MOV.U32 R2, RZ, RZ, R13 ;  /* 0x000000ffff027224 */ /* 0x001fe400078e000d */
[----:B------:R-:W-:Y:S02]  /*16d50*/  VIADD R13, R0, 0x4f ;  /* 0x0000004f000d7836 */ /* 0x000fe40000000000 */
[----:B------:R-:W-:Y:S01]  /*16d60*/  @!P2 IMAD.MOV R2, RZ, RZ, -R2 ;  /* 0x000000ffff02a224 */ /* 0x000fe200078e0a02 */
[----:B------:R-:W-:Y:S01]  /*16d70*/  ISETP.GE.AND P2, PT, R11, RZ, PT ;  /* 0x000000ff0b00720c */ /* 0x000fe20003f46270 */
[----:B------:R-:W-:Y:S01]  /*16d80*/  IMAD.MOV.U32 R21, RZ, RZ, R19 ;  /* 0x000000ffff157224 */ /* 0x000fe200078e0013 */
[----:B------:R-:W-:Y:S01]  /*16d90*/  IABS R18, R13 ;  /* 0x0000000d00127213 */ /* 0x000fe20000000000 */
[----:B------:R-:W-:Y:S01]  /*16da0*/  @!P3 IMAD.IADD R5, R5, 0x1, -R3 ;  /* 0x000000010505b824 */ /* 0x000fe200078e0a03 */
[----:B------:R0:W-:Y:S01]  /*16db0*/  STL [R1+0x15c], R2 ;  /* 0x00015c0201007387 */ /* 0x0001e20000100800 */
[----:B------:R-:W-:Y:S01]  /*16dc0*/  @!P6 IMAD.MOV R21, RZ, RZ, -R21 ;  /* 0x000000ffff15e224 */ /* 0x000fe200078e0a15 */
[C---:B------:R-:W-:Y:S01]  /*16dd0*/  ISETP.GT.U32.AND P3, PT, R3.reuse, R14, PT ;  /* 0x0000000e0300720c */ /* 0x040fe20003f64070 */
[----:B------:R-:W-:Y:S01]  /*16de0*/  @!P5 IMAD.IADD R12, R12, 0x1, -R3 ;  /* 0x000000010c0cd824 */ /* 0x000fe200078e0a03 */
[----:B------:R-:W-:Y:S01]  /*16df0*/  ISETP.GT.U32.AND P6, PT, R3, R10, PT ;  /* 0x0000000a0300720c */ /* 0x000fe20003fc4070 */
[----:B------:R-:W-:Y:S01]  /*16e00*/  VIADD R11, R0, 0x4e ;  /* 0x0000004e000b7836 */ /* 0x000fe20000000000 */
[----:B------:R-:W-:Y:S01]  /*16e10*/  ISETP.GE.AND P5, PT, R17, RZ, PT ;  /* 0x000000ff1100720c */ /* 0x000fe20003fa6270 */
[----:B0-----:R-:W-:-:S03]  /*16e20*/  IMAD.MOV.U32 R2, RZ, RZ, R20 ;  /* 0x000000ffff027224 */ /* 0x001fc600078e0014 */
[----:B------:R-:W-:Y:S01]  /*16e30*/  IABS R17, R11 ;  /* 0x0000000b00117213 */ /* 0x000fe20000000000 */
[----:B------:R-:W-:-:S04]  /*16e40*/  IMAD.HI.U32 R20, R4, R18, RZ ;  /* 0x0000001204147227 */ /* 0x000fc800078e00ff */
[----:B------:R-:W-:Y:S01]  /*16e50*/  @!P0 IMAD.MOV R2, RZ, RZ, -R2 ;  /* 0x000000ffff028224 */ /* 0x000fe200078e0a02 */
[C---:B------:R-:W-:Y:S01]  /*16e60*/  ISETP.GT.U32.AND P0, PT, R3.reuse, R5, PT ;  /* 0x000000050300720c */ /* 0x040fe20003f04070 */
[----:B------:R-:W-:Y:S02]  /*16e70*/  IMAD.MOV R19, RZ, RZ, -R20 ;  /* 0x000000ffff137224 */ /* 0x000fe400078e0a14 */
[--C-:B------:R-:W-:Y:S01]  /*16e80*/  @!P3 IMAD.IADD R14, R14, 0x1, -R3.reuse ;  /* 0x000000010e0eb824 */ /* 0x100fe200078e0a03 */
[----:B------:R0:W-:Y:S01]  /*16e90*/  STL [R1+0x17c], R2 ;  /* 0x00017c0201007387 */ /* 0x0001e20000100800 */
[----:B------:R-:W-:Y:S01]  /*16ea0*/  IMAD R18, R3, R19, R18 ;  /* 0x0000001303127224 */ /* 0x000fe200078e0212 */
[----:B------:R-:W-:Y:S01]  /*16eb0*/  ISETP.GE.AND P3, PT, R13, RZ, PT ;  /* 0x000000ff0d00720c */ /* 0x000fe20003f66270 */
[----:B------:R-:W-:Y:S01]  /*16ec0*/  @!P6 IMAD.IADD R10, R10, 0x1, -R3 ;  /* 0x000000010a0ae824 */ /* 0x000fe200078e0a03 */
[----:B------:R-:W-:Y:S01]  /*16ed0*/  STL [R1+0x1bc], R21 ;  /* 0x0001bc1501007387 */ /* 0x000fe20000100800 */
[----:B------:R-:W-:-:S03]  /*16ee0*/  IMAD.MOV.U32 R20, RZ, RZ, R14 ;  /* 0x000000ffff147224 */ /* 0x000fc600078e000e */
[----:B------:R-:W-:Y:S01]  /*16ef0*/  ISETP.GT.U32.AND P6, PT, R3, R10, PT ;  /* 0x0000000a0300720c */ /* 0x000fe20003fc4070 */
[----:B------:R-:W-:Y:S01]  /*16f00*/  @!P0 IMAD.IADD R5, R5, 0x1, -R3 ;  /* 0x0000000105058824 */ /* 0x000fe200078e0a03 */
[----:B------:R-:W-:Y:S01]  /*16f10*/  ISETP.GT.U32.AND P0, PT, R3, R18, PT ;  /* 0x000000120300720c */ /* 0x000fe20003f04070 */
[----:B0-----:R-:W-:Y:S02]  /*16f20*/  IMAD.MOV.U32 R2, RZ, RZ, R12 ;  /* 0x000000ffff027224 */ /* 0x001fe400078e000c */
[----:B------:R-:W-:Y:S02]  /*16f30*/  VIADD R12, R0, 0x4d ;  /* 0x0000004d000c7836 */ /* 0x000fe40000000000 */
[----:B------:R-:W-:Y:S01]  /*16f40*/  @!P2 IMAD.MOV R2, RZ, RZ, -R2 ;  /* 0x000000ffff02a224 */ /* 0x000fe200078e0a02 */
[----:B------:R-:W-:Y:S01]  /*16f50*/  ISETP.GE.AND P2, PT, R16, RZ, PT ;  /* 0x000000ff1000720c */ /* 0x000fe20003f46270 */
[----:B------:R-:W-:Y:S01]  /*16f60*/  IMAD.HI.U32 R16, R4, R17, RZ ;  /* 0x0000001104107227 */ /* 0x000fe200078e00ff */
[----:B------:R-:W-:-:S02]  /*16f70*/  IABS R19, R12 ;  /* 0x0000000c00137213 */ /* 0x000fc40000000000 */
[----:B------:R0:W-:Y:S01]  /*16f80*/  STL [R1+0x1c0], R2 ;  /* 0x0001c00201007387 */ /* 0x0001e20000100800 */
[----:B------:R-:W-:Y:S02]  /*16f90*/  IMAD.MOV R16, RZ, RZ, -R16 ;  /* 0x000000ffff107224 */ /* 0x000fe400078e0a10 */
[----:B------:R-:W-:Y:S02]  /*16fa0*/  IMAD.MOV.U32 R13, RZ, RZ, R19 ;  /* 0x000000ffff0d7224 */ /* 0x000fe400078e0013 */
[----:B------:R-:W-:Y:S02]  /*16fb0*/  IMAD R17, R3, R16, R17 ;  /* 0x0000001003117224 */ /* 0x000fe400078e0211 */
[----:B------:R-:W-:-:S04]  /*16fc0*/  IMAD.HI.U32 R14, R4, R13, RZ ;  /* 0x0000000d040e7227 */ /* 0x000fc800078e00ff */
[----:B------:R-:W-:Y:S02]  /*16fd0*/  IMAD.MOV R14, RZ, RZ, -R14 ;  /* 0x000000ffff0e7224 */ /* 0x000fe400078e0a0e */
[----:B------:R-:W-:Y:S01]  /*16fe0*/  @!P5 IMAD.MOV R20, RZ, RZ, -R20 ;  /* 0x000000ffff14d224 */ /* 0x000fe200078e0a14 */
[C---:B------:R-:W-:Y:S01]  /*16ff0*/  ISETP.GT.U32.AND P5, PT, R3.reuse, R17, PT ;  /* 0x000000110300720c */ /* 0x040fe20003fa4070 */
[C---:B------:R-:W-:Y:S02]  /*17000*/  IMAD R13, R3.reuse, R14, R13 ;  /* 0x0000000e030d7224 */ /* 0x040fe400078e020d */
[----:B0-----:R-:W-:Y:S01]  /*17010*/  IMAD.MOV.U32 R2, RZ, RZ, R5 ;  /* 0x000000ffff027224 */ /* 0x001fe200078e0005 */
[----:B------:R-:W-:Y:S01]  /*17020*/  STL [R1+0x1c8], R20 ;  /* 0x0001c81401007387 */ /* 0x000fe20000100800 */
[----:B------:R-:W-:Y:S01]  /*17030*/  @!P6 IMAD.IADD R10, R10, 0x1, -R3 ;  /* 0x000000010a0ae824 */ /* 0x000fe200078e0a03 */
[----:B------:R-:W-:Y:S01]  /*17040*/  ISETP.GT.U32.AND P6, PT, R3, R13, PT ;  /* 0x0000000d0300720c */ /* 0x000fe20003fc4070 */
[----:B------:R-:W-:-:S02]  /*17050*/  VIADD R5, R0, 0x4c ;  /* 0x0000004c00057836 */ /* 0x000fc40000000000 */
[----:B------:R-:W-:Y:S01]  /*17060*/  @!P4 IMAD.MOV R2, RZ, RZ, -R2 ;  /* 0x000000ffff02c224 */ /* 0x000fe200078e0a02 */
[----:B------:R-:W-:Y:S01]  /*17070*/  ISETP.GE.AND P4, PT, R11, RZ, PT ;  /* 0x000000ff0b00720c */ /* 0x000fe20003f86270 */
[--C-:B------:R-:W-:Y:S01]  /*17080*/  @!P0 IMAD.IADD R18, R18, 0x1, -R3.reuse ;  /* 0x0000000112128824 */ /* 0x100fe200078e0a03 */
[----:B------:R-:W-:Y:S01]  /*17090*/  IABS R11, R5 ;  /* 0x00000005000b7213 */ /* 0x000fe20000000000 */
[----:B------:R-:W-:Y:S01]  /*170a0*/  VIADD R14, R0, 0x4b ;  /* 0x0000004b000e7836 */ /* 0x000fe20000000000 */
[----:B------:R0:W-:Y:S01]  /*170b0*/  STL [R1+0x1d8], R2 ;  /* 0x0001d80201007387 */ /* 0x0001e20000100800 */
[----:B------:R-:W-:Y:S01]  /*170c0*/  @!P5 IMAD.IADD R17, R17, 0x1, -R3 ;  /* 0x000000011111d824 */ /* 0x000fe200078e0a03 */
[----:B------:R-:W-:Y:S01]  /*170d0*/  ISETP.GT.U32.AND P0, PT, R3, R18, PT ;  /* 0x000000120300720c */ /* 0x000fe20003f04070 */
[----:B------:R-:W-:-:S03]  /*170e0*/  IMAD.HI.U32 R16, R4, R11, RZ ;  /* 0x0000000b04107227 */ /* 0x000fc600078e00ff */
[----:B------:R-:W-:Y:S01]  /*170f0*/  ISETP.GT.U32.AND P5, PT, R3, R17, PT ;  /* 0x000000110300720c */ /* 0x000fe20003fa4070 */
[----:B------:R-:W-:Y:S02]  /*17100*/  @!P6 IMAD.IADD R13, R13, 0x1, -R3 ;  /* 0x000000010d0de824 */ /* 0x000fe400078e0a03 */
[----:B------:R-:W-:Y:S02]  /*17110*/  IMAD.MOV R16, RZ, RZ, -R16 ;  /* 0x000000ffff107224 */ /* 0x000fe400078e0a10 */
[----:B0-----:R-:W-:Y:S01]  /*17120*/  IMAD.MOV.U32 R2, RZ, RZ, R10 ;  /* 0x000000ffff027224 */ /* 0x001fe200078e000a */
[----:B------:R-:W-:Y:S01]  /*17130*/  IABS R10, R14 ;  /* 0x0000000e000a7213 */ /* 0x000fe20000000000 */
[C---:B------:R-:W-:Y:S01]  /*17140*/  IMAD R11, R3.reuse, R16, R11 ;  /* 0x00000010030b7224 */ /* 0x040fe200078e020b */
[----:B------:R-:W-:Y:S01]  /*17150*/  ISETP.GT.U32.AND P6, PT, R3, R13, PT ;  /* 0x0000000d0300720c */ /* 0x000fe20003fc4070 */
[----:B------:R-:W-:Y:S01]  /*17160*/  @!P2 IMAD.MOV R2, RZ, RZ, -R2 ;  /* 0x000000ffff02a224 */ /* 0x000fe200078e0a02 */
[----:B------:R-:W-:Y:S01]  /*17170*/  ISETP.GE.AND P2, PT, R12, RZ, PT ;  /* 0x000000ff0c00720c */ /* 0x000fe20003f46270 */
[----:B------:R-:W-:-:S03]  /*17180*/  IMAD.HI.U32 R16, R4, R10, RZ ;  /* 0x0000000a04107227 */ /* 0x000fc600078e00ff */
[----:B------:R0:W-:Y:S01]  /*17190*/  STL [R1+0x1dc], R2 ;  /* 0x0001dc0201007387 */ /* 0x0001e20000100800 */
[----:B------:R-:W-:Y:S02]  /*171a0*/  VIADD R12, R0, 0x4a ;  /* 0x0000004a000c7836 */ /* 0x000fe40000000000 */
[--C-:B------:R-:W-:Y:S01]  /*171b0*/  @!P0 IMAD.IADD R18, R18, 0x1, -R3.reuse ;  /* 0x0000000112128824 */ /* 0x100fe200078e0a03 */
[----:B------:R-:W-:Y:S01]  /*171c0*/  ISETP.GE.AND P0, PT, R5, RZ, PT ;  /* 0x000000ff0500720c */ /* 0x000fe20003f06270 */
[----:B------:R-:W-:Y:S01]  /*171d0*/  IMAD.MOV R16, RZ, RZ, -R16 ;  /* 0x000000ffff107224 */ /* 0x000fe200078e0a10 */
[----:B------:R-:W-:Y:S01]  /*171e0*/  IABS R5, R12 ;  /* 0x0000000c00057213 */ /* 0x000fe20000000000 */
[----:B------:R-:W-:Y:S01]  /*171f0*/  @!P5 IMAD.IADD R17, R17, 0x1, -R3 ;  /* 0x000000011111d824 */ /* 0x000fe200078e0a03 */
[C---:B------:R-:W-:Y:S01]  /*17200*/  ISETP.GT.U32.AND P5, PT, R3.reuse, R11, PT ;  /* 0x0000000b0300720c */ /* 0x040fe20003fa4070 */
[----:B------:R-:W-:Y:S02]  /*17210*/  IMAD.MOV.U32 R19, RZ, RZ, R18 ;  /* 0x000000ffff137224 */ /* 0x000fe400078e0012 */
[----:B------:R-:W-:-:S02]  /*17220*/  IMAD R10, R3, R16, R10 ;  /* 0x00000010030a7224 */ /* 0x000fc400078e020a */
[----:B0-----:R-:W-:Y:S02]  /*17230*/  IMAD.MOV.U32 R2, RZ, RZ, R17 ;  /* 0x000000ffff027224 */ /* 0x001fe400078e0011 */
[----:B------:R-:W-:Y:S01]  /*17240*/  @!P3 IMAD.MOV R19, RZ, RZ, -R19 ;  /* 0x000000ffff13b224 */ /* 0x000fe200078e0a13 */
[----:B------:R-:W-:Y:S01]  /*17250*/  ISETP.GE.AND P3, PT, R14, RZ, PT ;  /* 0x000000ff0e00720c */ /* 0x000fe20003f66270 */
[----:B------:R-:W-:Y:S01]  /*17260*/  @!P6 IMAD.IADD R13, R13, 0x1, -R3 ;  /* 0x000000010d0de824 */ /* 0x000fe200078e0a03 */
[----:B------:R-:W-:Y:S01]  /*17270*/  ISETP.GT.U32.AND P6, PT, R3, R10, PT ;  /* 0x0000000a0300720c */ /* 0x000fe20003fc4070 */
[----:B------:R-:W-:Y:S01]  /*17280*/  IMAD.HI.U32 R14, R4, R5, RZ ;  /* 0x00000005040e7227 */ /* 0x000fe200078e00ff */
[----:B------:R0:W-:Y:S03]  /*17290*/  STL [R1+0x1d0], R19 ;  /* 0x0001d01301007387 */ /* 0x0001e60000100800 */
[----:B------:R-:W-:Y:S01]  /*172a0*/  @!P4 IMAD.MOV R2, RZ, RZ, -R2 ;  /* 0x000000ffff02c224 */ /* 0x000fe200078e0a02 */
[----:B------:R-:W-:Y:S01]  /*172b0*/  ISETP.GE.AND P4, PT, R12, RZ, PT ;  /* 0x000000ff0c00720c */ /* 0x000fe20003f86270 */
[----:B------:R-:W-:-:S02]  /*172c0*/  IMAD.MOV R14, RZ, RZ, -R14 ;  /* 0x000000ffff0e7224 */ /* 0x000fc400078e0a0e */
[----:B------:R-:W-:Y:S01]  /*172d0*/  VIADD R17, R0, 0x49 ;  /* 0x0000004900117836 */ /* 0x000fe20000000000 */
[----:B------:R1:W-:Y:S01]  /*172e0*/  STL [R1+0x1d4], R2 ;  /* 0x0001d40201007387 */ /* 0x0003e20000100800 */
[----:B------:R-:W-:Y:S02]  /*172f0*/  IMAD R5, R3, R14, R5 ;  /* 0x0000000e03057224 */ /* 0x000fe400078e0205 */
[--C-:B------:R-:W-:Y:S01]  /*17300*/  @!P6 IMAD.IADD R10, R10, 0x1, -R3.reuse ;  /* 0x000000010a0ae824 */ /* 0x100fe200078e0a03 */
[----:B0-----:R-:W-:Y:S01]  /*17310*/  IABS R19, R17 ;  /* 0x0000001100137213 */ /* 0x001fe20000000000 */
[----:B------:R-:W-:Y:S02]  /*17320*/  @!P5 IMAD.IADD R11, R11, 0x1, -R3 ;  /* 0x000000010b0bd824 */ /* 0x000fe400078e0a03 */
[----:B------:R-:W-:Y:S01]  /*17330*/  VIADD R12, R0, 0x48 ;  /* 0x00000048000c7836 */ /* 0x000fe20000000000 */
[C---:B------:R-:W-:Y:S01]  /*17340*/  ISETP.GT.U32.AND P6, PT, R3.reuse, R10, PT ;  /* 0x0000000a0300720c */ /* 0x040fe20003fc4070 */
[----:B------:R-:W-:Y:S01]  /*17350*/  IMAD.HI.U32 R21, R4, R19, RZ ;  /* 0x0000001304157227 */ /* 0x000fe200078e00ff */
[----:B------:R-:W-:-:S02]  /*17360*/  ISETP.GT.U32.AND P5, PT, R3, R11, PT ;  /* 0x0000000b0300720c */ /* 0x000fc40003fa4070 */
[----:B------:R-:W-:Y:S01]  /*17370*/  IABS R16, R12 ;  /* 0x0000000c00107213 */ /* 0x000fe20000000000 */
[----:B-1----:R-:W-:Y:S02]  /*17380*/  IMAD.MOV.U32 R2, RZ, RZ, R13 ;  /* 0x000000ffff027224 */ /* 0x002fe400078e000d */
[----:B------:R-:W-:Y:S02]  /*17390*/  IMAD.MOV R21, RZ, RZ, -R21 ;  /* 0x000000ffff157224 */ /* 0x000fe400078e0a15 */
[----:B------:R-:W-:Y:S01]  /*173a0*/  @!P2 IMAD.MOV R2, RZ, RZ, -R2 ;  /* 0x000000ffff02a224 */ /* 0x000fe200078e0a02 */
[C---:B------:R-:W-:Y:S01]  /*173b0*/  ISETP.GT.U32.AND P2, PT, R3.reuse, R5, PT ;  /* 0x000000050300720c */ /* 0x040fe20003f44070 */
[C---:B------:R-:W-:Y:S02]  /*173c0*/  IMAD R19, R3.reuse, R21, R19 ;  /* 0x0000001503137224 */ /* 0x040fe400078e0213 */
[----:B------:R-:W-:Y:S01]  /*173d0*/  VIADD R18, R0, 0x46 ;  /* 0x0000004600127836 */ /* 0x000fe20000000000 */
[----:B------:R0:W-:Y:S01]  /*173e0*/  STL [R1+0x1cc], R2 ;  /* 0x0001cc0201007387 */ /* 0x0001e20000100800 */
[----:B------:R-:W-:Y:S01]  /*173f0*/  @!P6 IMAD.IADD R10, R10, 0x1, -R3 ;  /* 0x000000010a0ae824 */ /* 0x000fe200078e0a03 */
[----:B------:R-:W-:Y:S01]  /*17400*/  ISETP.GT.U32.AND P6, PT, R3, R19, PT ;  /* 0x000000130300720c */ /* 0x000fe20003fc4070 */
[----:B------:R-:W-:-:S02]  /*17410*/  VIADD R20, R0, 0x47 ;  /* 0x0000004700147836 */ /* 0x000fc40000000000 */
[----:B------:R-:W-:-:S03]  /*17420*/  IMAD.HI.U32 R13, R4, R16, RZ ;  /* 0x00000010040d7227 */ /* 0x000fc600078e00ff */
[----:B------:R-:W-:Y:S01]  /*17430*/  IABS R14, R20 ;  /* 0x00000014000e7213 */ /* 0x000fe20000000000 */
[--C-:B------:R-:W-:Y:S02]  /*17440*/  @!P2 IMAD.IADD R5, R5, 0x1, -R3.reuse ;  /* 0x000000010505a824 */ /* 0x100fe400078e0a03 */
[----:B------:R-:W-:Y:S01]  /*17450*/  @!P5 IMAD.IADD R11, R11, 0x1, -R3 ;  /* 0x000000010b0bd824 */ /* 0x000fe200078e0a03 */
[----:B------:R-:W-:Y:S01]  /*17460*/  ISETP.GE.AND P5, PT, R17, RZ, PT ;  /* 0x000000ff1100720c */ /* 0x000fe20003fa6270 */
[----:B------:R-:W-:Y:S01]  /*17470*/  IMAD.MOV R13, RZ, RZ, -R13 ;  /* 0x000000ffff0d7224 */ /* 0x000fe200078e0a0d */
[C---:B------:R-:W-:Y:S01]  /*17480*/  ISETP.GT.U32.AND P2, PT, R3.reuse, R5, PT ;  /* 0x000000050300720c */ /* 0x040fe20003f44070 */
[----:B------:R-:W-:Y:S01]  /*17490*/  IMAD.MOV.U32 R23, RZ, RZ, R11 ;  /* 0x000000ffff177224 */ /* 0x000fe200078e000b */
[----:B------:R-:W-:Y:S01]  /*174a0*/  IABS R17, R18 ;  /* 0x0000001200117213 */ /* 0x000fe20000000000 */
[----:B0-----:R-:W-:Y:S02]  /*174b0*/  IMAD.MOV.U32 R2, RZ, RZ, R10 ;  /* 0x000000ffff027224 */ /* 0x001fe400078e000a */
[----:B------:R-:W-:-:S02]  /*174c0*/  IMAD R16, R3, R13, R16 ;  /* 0x0000000d03107224 */ /* 0x000fc400078e0210 */
[----:B------:R-:W-:-:S04]  /*174d0*/  IMAD.HI.U32 R22, R4, R17, RZ ;  /* 0x0000001104167227 */ /* 0x000fc800078e00ff */
        /* <DEDUP_REMOVED lines=8> */
[----:B------:R-:W-:Y:S01]  /*17560*/  @!P2 IMAD.IADD R5, R5, 0x1, -R3 ;  /* 0x000000010505a824 */ /* 0x000fe200078e0a03 */
[----:B------:R0:W-:Y:S01]  /*17570*/  STL [R1+0x1a4], R2 ;  /* 0x0001a40201007387 */ /* 0x0001e20000100800 */
[----:B------:R-:W-:Y:S01]  /*17580*/  IMAD.MOV R21, RZ, RZ, -R21 ;  /* 0x000000ffff157224 */ /* 0x000fe200078e0a15 */
[C---:B------:R-:W-:Y:S01]  /*17590*/  ISETP.GT.U32.AND P6, PT, R3.reuse, R19, PT ;  /* 0x000000130300720c */ /* 0x040fe20003fc4070 */
[----:B------:R-:W-:-:S02]  /*175a0*/  IMAD R17, R3, R22, R17 ;  /* 0x0000001603117224 */ /* 0x000fc400078e0211 */
[C---:B------:R-:W-:Y:S02]  /*175b0*/  IMAD R14, R3.reuse, R21, R14 ;  /* 0x00000015030e7224 */ /* 0x040fe400078e020e */
[----:B------:R-:W-:Y:S02]  /*175c0*/  VIADD R13, R0, 0x45 ;  /* 0x00000045000d7836 */ /* 0x000fe40000000000 */
[----:B------:R-:W-:Y:S01]  /*175d0*/  @!P0 IMAD.IADD R16, R16, 0x1, -R3 ;  /* 0x0000000110108824 */ /* 0x000fe200078e0a03 */
[C---:B------:R-:W-:Y:S01]  /*175e0*/  ISETP.GT.U32.AND P2, PT, R3.reuse, R14, PT ;  /* 0x0000000e0300720c */ /* 0x040fe20003f44070 */
[----:B0-----:R-:W-:Y:S01]  /*175f0*/  IMAD.MOV.U32 R2, RZ, RZ, R5 ;  /* 0x000000ffff027224 */ /* 0x001fe200078e0005 */
[----:B------:R-:W-:Y:S01]  /*17600*/  IABS R12, R13 ;  /* 0x0000000d000c7213 */ /* 0x000fe20000000000 */
[C---:B------:R-:W-:Y:S01]  /*17610*/  VIADD R11, R0.reuse, 0x43 ;  /* 0x00000043000b7836 */ /* 0x040fe20000000000 */
[C---:B------:R-:W-:Y:S01]  /*17620*/  ISETP.GT.U32.AND P0, PT, R3.reuse, R16, PT ;  /* 0x000000100300720c */ /* 0x040fe20003f04070 */
[----:B------:R-:W-:Y:S01]  /*17630*/  @!P4 IMAD.MOV R2, RZ, RZ, -R2 ;  /* 0x000000ffff02c224 */ /* 0x000fe200078e0a02 */
[----:B------:R-:W-:Y:S01]  /*17640*/  ISETP.GT.U32.AND P4, PT, R3, R17, PT ;  /* 0x000000110300720c */ /* 0x000fe20003f84070 */
[----:B------:R-:W-:Y:S01]  /*17650*/  @!P6 IMAD.IADD R19, R19, 0x1, -R3 ;  /* 0x000000011313e824 */ /* 0x000fe200078e0a03 */
[----:B------:R-:W-:Y:S01]  /*17660*/  IABS R5, R11 ;  /* 0x0000000b00057213 */ /* 0x000fe20000000000 */
[----:B------:R-:W-:Y:S01]  /*17670*/  VIADD R10, R0, 0x44 ;  /* 0x00000044000a7836 */ /* 0x000fe20000000000 */
[----:B------:R0:W-:Y:S01]  /*17680*/  STL [R1+0x180], R2 ;  /* 0x0001800201007387 */ /* 0x0001e20000100800 */
[----:B------:R-:W-:Y:S01]  /*17690*/  IMAD.HI.U32 R21, R4, R12, RZ ;  /* 0x0000000c04157227 */ /* 0x000fe200078e00ff */
[----:B------:R-:W-:-:S02]  /*176a0*/  ISETP.GE.AND P6, PT, R20, RZ, PT ;  /* 0x000000ff1400720c */ /* 0x000fc40003fc6270 */
[----:B------:R-:W-:Y:S01]  /*176b0*/  IABS R22, R10 ;  /* 0x0000000a00167213 */ /* 0x000fe20000000000 */
[----:B------:R-:W-:Y:S02]  /*176c0*/  IMAD.MOV R21, RZ, RZ, -R21 ;  /* 0x000000ffff157224 */ /* 0x000fe400078e0a15 */
[--C-:B------:R-:W-:Y:S02]  /*176d0*/  @!P2 IMAD.IADD R14, R14, 0x1, -R3.reuse ;  /* 0x000000010e0ea824 */ /* 0x100fe400078e0a03 */
[----:B------:R-:W-:Y:S01]  /*176e0*/  @!P4 IMAD.IADD R17, R17, 0x1, -R3 ;  /* 0x000000011111c824 */ /* 0x000fe200078e0a03 */
[----:B------:R-:W-:Y:S01]  /*176f0*/  ISETP.GE.AND P4, PT, R18, RZ, PT ;  /* 0x000000ff1200720c */ /* 0x000fe20003f86270 */
[----:B0-----:R-:W-:Y:S01]  /*17700*/  IMAD.MOV.U32 R2, RZ, RZ, R19 ;  /* 0x000000ffff027224 */ /* 0x001fe200078e0013 */
[C---:B------:R-:W-:Y:S01]  /*17710*/  ISETP.GT.U32.AND P2, PT, R3.reuse, R14, PT ;  /* 0x0000000e0300720c */ /* 0x040fe20003f44070 */
[C---:B------:R-:W-:Y:S02]  /*17720*/  IMAD R12, R3.reuse, R21, R12 ;  /* 0x00000015030c7224 */ /* 0x040fe400078e020c */
[----:B------:R-:W-:Y:S01]  /*17730*/  @!P5 IMAD.MOV R2, RZ, RZ, -R2 ;  /* 0x000000ffff02d224 */ /* 0x000fe200078e0a02 */
[----:B------:R-:W-:Y:S01]  /*17740*/  ISETP.GT.U32.AND P5, PT, R3, R17, PT ;  /* 0x000000110300720c */ /* 0x000fe20003fa4070 */
[----:B------:R-:W-:-:S03]  /*17750*/  IMAD.HI.U32 R19, R4, R5, RZ ;  /* 0x0000000504137227 */ /* 0x000fc600078e00ff */
[----:B------:R0:W-:Y:S01]  /*17760*/  STL [R1+0x170], R2 ;  /* 0x0001700201007387 */ /* 0x0001e20000100800 */
[----:B------:R-:W-:-:S04]  /*17770*/  IMAD.HI.U32 R20, R4, R22, RZ ;  /* 0x0000001604147227 */ /* 0x000fc800078e00ff */
[----:B------:R-:W-:Y:S01]  /*17780*/  @!P0 IMAD.IADD R16, R16, 0x1, -R3 ;  /* 0x0000000110108824 */ /* 0x000fe200078e0a03 */
[C---:B------:R-:W-:Y:S01]  /*17790*/  ISETP.GT.U32.AND P0, PT, R3.reuse, R12, PT ;  /* 0x0000000c0300720c */ /* 0x040fe20003f04070 */
        /* <DEDUP_REMOVED lines=8> */
[----:B0-----:R-:W-:-:S02]  /*17820*/  IMAD.MOV.U32 R2, RZ, RZ, R16 ;  /* 0x000000ffff027224 */ /* 0x001fc400078e0010 */
[--C-:B------:R-:W-:Y:S01]  /*17830*/  @!P0 IMAD.IADD R12, R12, 0x1, -R3.reuse ;  /* 0x000000010c0c8824 */ /* 0x100fe200078e0a03 */
[----:B------:R-:W-:Y:S01]  /*17840*/  ISETP.GE.AND P0, PT, R13, RZ, PT ;  /* 0x000000ff0d00720c */ /* 0x000fe20003f06270 */
[----:B------:R-:W-:Y:S02]  /*17850*/  @!P3 IMAD.MOV R2, RZ, RZ, -R2 ;  /* 0x000000ffff02b224 */ /* 0x000fe400078e0a02 */
        /* <DEDUP_REMOVED lines=9> */
[----:B------:R-:W-:Y:S01]  /*178f0*/  ISETP.GT.U32.AND P5, PT, R3, R5, PT ;  /* 0x000000050300720c */ /* 0x000fe20003fa4070 */
[----:B------:R-:W-:Y:S01]  /*17900*/  IMAD.MOV.U32 R27, RZ, RZ, R17 ;  /* 0x000000ffff1b7224 */ /* 0x000fe200078e0011 */
[----:B------:R-:W-:Y:S01]  /*17910*/  ISETP.GE.AND P2, PT, R10, RZ, PT ;  /* 0x000000ff0a00720c */ /* 0x000fe20003f46270 */
[----:B------:R-:W-:-:S04]  /*17920*/  IMAD.HI.U32 R10, R4, R16, RZ ;  /* 0x00000010040a7227 */ /* 0x000fc800078e00ff */
[----:B0-----:R-:W-:Y:S02]  /*17930*/  IMAD.MOV.U32 R2, RZ, RZ, R14 ;  /* 0x000000ffff027224 */ /* 0x001fe400078e000e */
[----:B------:R-:W-:-:S04]  /*17940*/  IMAD.HI.U32 R14, R4, R20, RZ ;  /* 0x00000014040e7227 */ /* 0x000fc800078e00ff */
[----:B------:R-:W-:Y:S01]  /*17950*/  @!P6 IMAD.MOV R2, RZ, RZ, -R2 ;  /* 0x000000ffff02e224 */ /* 0x000fe200078e0a02 */
[----:B------:R-:W-:Y:S01]  /*17960*/  ISETP.GT.U32.AND P6, PT, R3, R22, PT ;  /* 0x000000160300720c */ /* 0x000fe20003fc4070 */
[--C-:B------:R-:W-:Y:S01]  /*17970*/  @!P3 IMAD.IADD R12, R12, 0x1, -R3.reuse ;  /* 0x000000010c0cb824 */ /* 0x100fe200078e0a03 */
[----:B------:R-:W-:Y:S01]  /*17980*/  ISETP.GE.AND P3, PT, R11, RZ, PT ;  /* 0x000000ff0b00720c */ /* 0x000fe20003f66270 */
[----:B------:R-:W-:Y:S01]  /*17990*/  IMAD.MOV R14, RZ, RZ, -R14 ;  /* 0x000000ffff0e7224 */ /* 0x000fe200078e0a0e */
[----:B------:R0:W-:Y:S01]  /*179a0*/  STL [R1+0x178], R2 ;  /* 0x0001780201007387 */ /* 0x0001e20000100800 */
[----:B------:R-:W-:Y:S02]  /*179b0*/  IMAD.MOV R11, RZ, RZ, -R10 ;  /* 0x000000ffff0b7224 */ /* 0x000fe400078e0a0a */
[C---:B------:R-:W-:Y:S02]  /*179c0*/  IMAD R20, R3.reuse, R14, R20 ;  /* 0x0000000e03147224 */ /* 0x040fe400078e0214 */
[----:B------:R-:W-:Y:S01]  /*179d0*/  IMAD R16, R3, R11, R16 ;  /* 0x0000000b03107224 */ /* 0x000fe200078e0210 */
[----:B------:R-:W-:Y:S01]  /*179e0*/  IABS R11, R19 ;  /* 0x00000013000b7213 */ /* 0x000fe20000000000 */
[--C-:B------:R-:W-:Y:S01]  /*179f0*/  @!P5 IMAD.IADD R5, R5, 0x1, -R3.reuse ;  /* 0x000000010505d824 */ /* 0x100fe200078e0a03 */
[C---:B------:R-:W-:Y:S01]  /*17a00*/  ISETP.GT.U32.AND P5, PT, R3.reuse, R20, PT ;  /* 0x000000140300720c */ /* 0x040fe20003fa4070 */
[----:B------:R-:W-:Y:S01]  /*17a10*/  @!P6 IMAD.IADD R22, R22, 0x1, -R3 ;  /* 0x000000011616e824 */ /* 0x000fe200078e0a03 */
[----:B------:R-:W-:Y:S01]  /*17a20*/  ISETP.GT.U32.AND P6, PT, R3, R16, PT ;  /* 0x000000100300720c */ /* 0x000fe20003fc4070 */
[----:B------:R-:W-:-:S02]  /*17a30*/  VIADD R10, R0, 0x3f ;  /* 0x0000003f000a7836 */ /* 0x000fc40000000000 */
[----:B------:R-:W-:Y:S02]  /*17a40*/  VIADD R14, R0, 0x3e ;  /* 0x0000003e000e7836 */ /* 0x000fe40000000000 */
[----:B0-----:R-:W-:Y:S01]  /*17a50*/  IMAD.MOV.U32 R2, RZ, RZ, R12 ;  /* 0x000000ffff027224 */ /* 0x001fe200078e000c */
[----:B------:R-:W-:Y:S01]  /*17a60*/  IABS R21, R10 ;  /* 0x0000000a00157213 */ /* 0x000fe20000000000 */
[----:B------:R-:W-:Y:S01]  /*17a70*/  IMAD.HI.U32 R25, R4, R11, RZ ;  /* 0x0000000b04197227 */ /* 0x000fe200078e00ff */
[----:B------:R-:W-:-:S03]  /*17a80*/  IABS R24, R14 ;  /* 0x0000000e00187213 */ /* 0x000fc60000000000 */
[--C-:B------:R-:W-:Y:S02]  /*17a90*/  @!P5 IMAD.IADD R20, R20, 0x1, -R3.reuse ;  /* 0x000000011414d824 */ /* 0x100fe400078e0a03 */
[----:B------:R-:W-:Y:S01]  /*17aa0*/  @!P6 IMAD.IADD R16, R16, 0x1, -R3 ;  /* 0x000000011010e824 */ /* 0x000fe200078e0a03 */
[----:B------:R-:W-:Y:S01]  /*17ab0*/  ISETP.GE.AND P6, PT, R23, RZ, PT ;  /* 0x000000ff1700720c */ /* 0x000fe20003fc6270 */
[----:B------:R-:W-:Y:S01]  /*17ac0*/  IMAD.HI.U32 R26, R4, R21, RZ ;  /* 0x00000015041a7227 */ /* 0x000fe200078e00ff */
[----:B------:R-:W-:-:S03]  /*17ad0*/  ISETP.GT.U32.AND P5, PT, R3, R20, PT ;  /* 0x000000140300720c */ /* 0x000fc60003fa4070 */
[----:B------:R-:W-:Y:S01]  /*17ae0*/  @!P4 IMAD.MOV R27, RZ, RZ, -R27 ;  /* 0x000000ffff1bc224 */ /* 0x000fe200078e0a1b */
[----:B------:R-:W-:Y:S01]  /*17af0*/  ISETP.GT.U32.AND P4, PT, R3, R16, PT ;  /* 0x000000100300720c */ /* 0x000fe20003f84070 */
[----:B------:R-:W-:Y:S02]  /*17b00*/  @!P0 IMAD.MOV R2, RZ, RZ, -R2 ;  /* 0x000000ffff028224 */ /* 0x000fe400078e0a02 */
[----:B------:R-:W-:Y:S01]  /*17b10*/  IMAD.HI.U32 R17, R4, R24, RZ ;  /* 0x0000001804117227 */ /* 0x000fe200078e00ff */
[----:B------:R-:W-:Y:S03]  /*17b20*/  STL [R1+0x16c], R27 ;  /* 0x00016c1b01007387 */ /* 0x000fe60000100800 */
[----:B------:R-:W-:Y:S01]  /*17b30*/  IMAD.MOV R25, RZ, RZ, -R25 ;  /* 0x000000ffff197224 */ /* 0x000fe200078e0a19 */
[----:B------:R0:W-:Y:S01]  /*17b40*/  STL [R1+0x168], R2 ;  /* 0x0001680201007387 */ /* 0x0001e20000100800 */
[----:B------:R-:W-:-:S02]  /*17b50*/  IMAD.MOV R26, RZ, RZ, -R26 ;  /* 0x000000ffff1a7224 */ /* 0x000fc400078e0a1a */
[----:B------:R-:W-:Y:S02]  /*17b60*/  IMAD.MOV R17, RZ, RZ, -R17 ;  /* 0x000000ffff117224 */ /* 0x000fe400078e0a11 */
[C---:B------:R-:W-:Y:S02]  /*17b70*/  IMAD R11, R3.reuse, R25, R11 ;  /* 0x00000019030b7224 */ /* 0x040fe400078e020b */
[C---:B------:R-:W-:Y:S02]  /*17b80*/  IMAD R21, R3.reuse, R26, R21 ;  /* 0x0000001a03157224 */ /* 0x040fe400078e0215 */
[----:B------:R-:W-:Y:S01]  /*17b90*/  IMAD.MOV.U32 R12, RZ, RZ, R22 ;  /* 0x000000ffff0c7224 */ /* 0x000fe200078e0016 */
[C---:B------:R-:W-:Y:S01]  /*17ba0*/  ISETP.GT.U32.AND P0, PT, R3.reuse, R11, PT ;  /* 0x0000000b0300720c */ /* 0x040fe20003f04070 */
[----:B0-----:R-:W-:Y:S02]  /*17bb0*/  IMAD.MOV.U32 R2, RZ, RZ, R5 ;  /* 0x000000ffff027224 */ /* 0x001fe400078e0005 */
[----:B------:R-:W-:-:S02]  /*17bc0*/  IMAD R24, R3, R17, R24 ;  /* 0x0000001103187224 */ /* 0x000fc400078e0218 */
[----:B------:R-:W-:Y:S02]  /*17bd0*/  VIADD R18, R0, 0x3d ;  /* 0x0000003d00127836 */ /* 0x000fe40000000000 */
[----:B------:R-:W-:Y:S01]  /*17be0*/  @!P3 IMAD.MOV R2, RZ, RZ, -R2 ;  /* 0x000000ffff02b224 */ /* 0x000fe200078e0a02 */
[C---:B------:R-:W-:Y:S01]  /*17bf0*/  ISETP.GT.U32.AND P3, PT, R3.reuse, R21, PT ;  /* 0x000000150300720c */ /* 0x040fe20003f64070 */
[----:B------:R-:W-:Y:S01]  /*17c00*/  @!P2 IMAD.MOV R12, RZ, RZ, -R12 ;  /* 0x000000ffff0ca224 */ /* 0x000fe200078e0a0c */
[----:B------:R-:W-:Y:S01]  /*17c10*/  IABS R23, R18 ;  /* 0x0000001200177213 */ /* 0x000fe20000000000 */
[--C-:B------:R-:W-:Y:S01]  /*17c20*/  @!P5 IMAD.IADD R20, R20, 0x1, -R3.reuse ;  /* 0x000000011414d824 */ /* 0x100fe200078e0a03 */
[----:B------:R-:W-:Y:S01]  /*17c30*/  ISETP.GT.U32.AND P5, PT, R3, R24, PT ;  /* 0x000000180300720c */ /* 0x000fe20003fa4070 */
[--C-:B------:R-:W-:Y:S01]  /*17c40*/  @!P4 IMAD.IADD R16, R16, 0x1, -R3.reuse ;  /* 0x000000011010c824 */ /* 0x100fe200078e0a03 */
[----:B------:R0:W-:Y:S01]  /*17c50*/  STL [R1+0x164], R12 ;  /* 0x0001640c01007387 */ /* 0x0001e20000100800 */
[----:B------:R-:W-:Y:S01]  /*17c60*/  ISETP.GE.AND P2, PT, R13, RZ, PT ;  /* 0x000000ff0d00720c */ /* 0x000fe20003f46270 */
[----:B------:R-:W-:Y:S01]  /*17c70*/  VIADD R5, R0, 0x3c ;  /* 0x0000003c00057836 */ /* 0x000fe20000000000 */
[----:B------:R-:W-:Y:S01]  /*17c80*/  ISETP.GE.AND P4, PT, R19, RZ, PT ;  /* 0x000000ff1300720c */ /* 0x000fe20003f86270 */
[----:B------:R1:W-:Y:S01]  /*17c90*/  STL [R1+0x160], R2 ;  /* 0x0001600201007387 */ /* 0x0003e20000100800 */
[--C-:B------:R-:W-:Y:S01]  /*17ca0*/  @!P0 IMAD.IADD R11, R11, 0x1, -R3.reuse ;  /* 0x000000010b0b8824 */ /* 0x100fe200078e0a03 */
[----:B------:R-:W-:Y:S01]  /*17cb0*/  ISETP.GE.AND P0, PT, R10, RZ, PT ;  /* 0x000000ff0a00720c */ /* 0x000fe20003f06270 */
[----:B------:R-:W-:Y:S01]  /*17cc0*/  @!P3 IMAD.IADD R21, R21, 0x1, -R3 ;  /* 0x000000011515b824 */ /* 0x000fe200078e0a03 */
[----:B------:R-:W-:Y:S01]  /*17cd0*/  IABS R17, R5 ;  /* 0x0000000500117213 */ /* 0x000fe20000000000 */
[----:B------:R-:W-:Y:S01]  /*17ce0*/  VIADD R10, R0, 0x3b ;  /* 0x0000003b000a7836 */ /* 0x000fe20000000000 */
[----:B------:R-:W-:Y:S01]  /*17cf0*/  ISETP.GT.U32.AND P3, PT, R3, R11, PT ;  /* 0x0000000b0300720c */ /* 0x000fe20003f64070 */
[----:B0-----:R-:W-:-:S03]  /*17d00*/  IMAD.HI.U32 R12, R4, R23, RZ ;  /* 0x00000017040c7227 */ /* 0x001fc600078e00ff */
[----:B------:R-:W-:Y:S01]  /*17d10*/  IABS R19, R10 ;  /* 0x0000000a00137213 */ /* 0x000fe20000000000 */
[----:B-1----:R-:W-:Y:S02]  /*17d20*/  IMAD.MOV.U32 R2, RZ, RZ, R16 ;  /* 0x000000ffff027224 */ /* 0x002fe400078e0010 */
[----:B------:R-:W-:Y:S02]  /*17d30*/  IMAD.MOV R12, RZ, RZ, -R12 ;  /* 0x000000ffff0c7224 */ /* 0x000fe400078e0a0c */
[----:B------:R-:W-:Y:S02]  /*17d40*/  @!P6 IMAD.MOV R2, RZ, RZ, -R2 ;  /* 0x000000ffff02e224 */ /* 0x000fe400078e0a02 */
[----:B------:R-:W-:Y:S01]  /*17d50*/  @!P5 IMAD.IADD R24, R24, 0x1, -R3 ;  /* 0x000000011818d824 */ /* 0x000fe200078e0a03 */
[C---:B------:R-:W-:Y:S01]  /*17d60*/  ISETP.GT.U32.AND P5, PT, R3.reuse, R21, PT ;  /* 0x000000150300720c */ /* 0x040fe20003fa4070 */
[C---:B------:R-:W-:Y:S01]  /*17d70*/  IMAD R12, R3.reuse, R12, R23 ;  /* 0x0000000c030c7224 */ /* 0x040fe200078e0217 */
[----:B------:R0:W-:Y:S01]  /*17d80*/  STL [R1+0x158], R2 ;  /* 0x0001580201007387 */ /* 0x0001e20000100800 */
[----:B------:R-:W-:Y:S01]  /*17d90*/  IMAD.HI.U32 R16, R4, R17, RZ ;  /* 0x0000001104107227 */ /* 0x000fe200078e00ff */
[----:B------:R-:W-:-:S03]  /*17da0*/  ISETP.GT.U32.AND P6, PT, R3, R24, PT ;  /* 0x000000180300720c */ /* 0x000fc60003fc4070 */
[----:B------:R-:W-:Y:S02]  /*17db0*/  IMAD.MOV R16, RZ, RZ, -R16 ;  /* 0x000000ffff107224 */ /* 0x000fe400078e0a10 */
[----:B------:R-:W-:Y:S02]  /*17dc0*/  VIADD R13, R0, 0x3a ;  /* 0x0000003a000d7836 */ /* 0x000fe40000000000 */
[----:B------:R-:W-:Y:S02]  /*17dd0*/  IMAD R17, R3, R16, R17 ;  /* 0x0000001003117224 */ /* 0x000fe400078e0211 */
[----:B0-----:R-:W-:Y:S02]  /*17de0*/  IMAD.MOV.U32 R2, RZ, RZ, R20 ;  /* 0x000000ffff027224 */ /* 0x001fe400078e0014 */
[--C-:B------:R-:W-:Y:S01]  /*17df0*/  @!P3 IMAD.IADD R11, R11, 0x1, -R3.reuse ;  /* 0x000000010b0bb824 */ /* 0x100fe200078e0a03 */
[----:B------:R-:W-:Y:S01]  /*17e00*/  ISETP.GE.AND P3, PT, R14, RZ, PT ;  /* 0x000000ff0e00720c */ /* 0x000fe20003f66270 */
[----:B------:R-:W-:Y:S01]  /*17e10*/  @!P2 IMAD.MOV R2, RZ, RZ, -R2 ;  /* 0x000000ffff02a224 */ /* 0x000fe200078e0a02 */
[----:B------:R-:W-:Y:S01]  /*17e20*/  ISETP.GT.U32.AND P2, PT, R3, R12, PT ;  /* 0x0000000c0300720c */ /* 0x000fe20003f44070 */
[--C-:B------:R-:W-:Y:S01]  /*17e30*/  @!P5 IMAD.IADD R21, R21, 0x1, -R3.reuse ;  /* 0x000000011515d824 */ /* 0x100fe200078e0a03 */
[----:B------:R-:W-:Y:S01]  /*17e40*/  ISETP.GT.U32.AND P5, PT, R3, R17, PT ;  /* 0x000000110300720c */ /* 0x000fe20003fa4070 */
[----:B------:R-:W-:Y:S01]  /*17e50*/  IMAD.HI.U32 R20, R4, R19, RZ ;  /* 0x0000001304147227 */ /* 0x000fe200078e00ff */
[----:B------:R-:W-:Y:S01]  /*17e60*/  IABS R14, R13 ;  /* 0x0000000d000e7213 */ /* 0x000fe20000000000 */
[----:B------:R0:W-:Y:S02]  /*17e70*/  STL [R1+0x154], R2 ;  /* 0x0001540201007387 */ /* 0x0001e40000100800 */
[----:B------:R-:W-:Y:S01]  /*17e80*/  @!P6 IMAD.IADD R24, R24, 0x1, -R3 ;  /* 0x000000011818e824 */ /* 0x000fe200078e0a03 */
[----:B------:R-:W-:Y:S01]  /*17e90*/  ISETP.GE.AND P6, PT, R18, RZ, PT ;  /* 0x000000ff1200720c */ /* 0x000fe20003fc6270 */
[----:B------:R-:W-:-:S02]  /*17ea0*/  IMAD.MOV.U32 R22, RZ, RZ, R11 ;  /* 0x000000ffff167224 */ /* 0x000fc400078e000b */
[----:B------:R-:W-:Y:S02]  /*17eb0*/  IMAD.MOV R18, RZ, RZ, -R20 ;  /* 0x000000ffff127224 */ /* 0x000fe400078e0a14 */
[----:B------:R-:W-:Y:S01]  /*17ec0*/  @!P2 IMAD.IADD R12, R12, 0x1, -R3 ;  /* 0x000000010c0ca824 */ /* 0x000fe200078e0a03 */
[----:B------:R-:W-:Y:S01]  /*17ed0*/  ISETP.GE.AND P2, PT, R5, RZ, PT ;  /* 0x000000ff0500720c */ /* 0x000fe20003f46270 */
[----:B------:R-:W-:Y:S02]  /*17ee0*/  @!P4 IMAD.MOV R22, RZ, RZ, -R22 ;  /* 0x000000ffff16c224 */ /* 0x000fe400078e0a16 */
[C---:B------:R-:W-:Y:S01]  /*17ef0*/  IMAD R5, R3.reuse, R18, R19 ;  /* 0x0000001203057224 */ /* 0x040fe200078e0213 */
[----:B------:R-:W-:Y:S01]  /*17f00*/  ISETP.GT.U32.AND P4, PT, R3, R12, PT ;  /* 0x0000000c0300720c */ /* 0x000fe20003f84070 */
[----:B------:R-:W-:Y:S01]  /*17f10*/  IMAD.HI.U32 R18, R4, R14, RZ ;  /* 0x0000000e04127227 */ /* 0x000fe200078e00ff */
[----:B------:R1:W-:Y:S03]  /*17f20*/  STL [R1+0xa8], R22 ;  /* 0x0000a81601007387 */ /* 0x0003e60000100800 */
[----:B0-----:R-:W-:-:S02]  /*17f30*/  IMAD.MOV.U32 R2, RZ, RZ, R21 ;  /* 0x000000ffff027224 */ /* 0x001fc400078e0015 */
[--C-:B------:R-:W-:Y:S02]  /*17f40*/  @!P5 IMAD.IADD R17, R17, 0x1, -R3.reuse ;  /* 0x000000011111d824 */ /* 0x100fe400078e0a03 */
[----:B------:R-:W-:Y:S02]  /*17f50*/  IMAD.MOV R18, RZ, RZ, -R18 ;  /* 0x000000ffff127224 */ /* 0x000fe400078e0a12 */
[----:B------:R-:W-:Y:S01]  /*17f60*/  @!P0 IMAD.MOV R2, RZ, RZ, -R2 ;  /* 0x000000ffff028224 */ /* 0x000fe200078e0a02 */
[C---:B------:R-:W-:Y:S01]  /*17f70*/  ISETP.GT.U32.AND P0, PT, R3.reuse, R5, PT ;  /* 0x000000050300720c */ /* 0x040fe20003f04070 */
[C---:B------:R-:W-:Y:S01]  /*17f80*/  IMAD R14, R3.reuse, R18, R14 ;  /* 0x00000012030e7224 */ /* 0x040fe200078e020e */
[C---:B------:R-:W-:Y:S01]  /*17f90*/  ISETP.GT.U32.AND P5, PT, R3.reuse, R17, PT ;  /* 0x000000110300720c */ /* 0x040fe20003fa4070 */
[----:B------:R-:W-:Y:S01]  /*17fa0*/  @!P4 IMAD.IADD R12, R12, 0x1, -R3 ;  /* 0x000000010c0cc824 */ /* 0x000fe200078e0a03 */
[----:B------:R0:W-:Y:S01]  /*17fb0*/  STL [R1+0xa4], R2 ;  /* 0x0000a40201007387 */ /* 0x0001e20000100800 */
[C---:B------:R-:W-:Y:S01]  /*17fc0*/  VIADD R16, R0.reuse, 0x39 ;  /* 0x0000003900107836 */ /* 0x040fe20000000000 */
[----:B------:R-:W-:Y:S01]  /*17fd0*/  ISETP.GT.U32.AND P4, PT, R3, R14, PT ;  /* 0x0000000e0300720c */ /* 0x000fe20003f84070 */
[----:B------:R-:W-:-:S02]  /*17fe0*/  VIADD R19, R0, 0x38 ;  /* 0x0000003800137836 */ /* 0x000fc40000000000 */
[----:B-1----:R-:W-:Y:S01]  /*17ff0*/  IMAD.MOV.U32 R22, RZ, RZ, R12 ;  /* 0x000000ffff167224 */ /* 0x002fe200078e000c */
[----:B------:R-:W-:Y:S01]  /*18000*/  IABS R20, R16 ;  /* 0x0000001000147213 */ /* 0x000fe20000000000 */
[----:B------:R-:W-:Y:S02]  /*18010*/  VIADD R18, R0, 0x37 ;  /* 0x0000003700127836 */ /* 0x000fe40000000000 */
[--C-:B------:R-:W-:Y:S02]  /*18020*/  @!P0 IMAD.IADD R5, R5, 0x1, -R3.reuse ;  /* 0x0000000105058824 */ /* 0x100fe400078e0a03 */
[----:B0-----:R-:W-:Y:S01]  /*18030*/  IMAD.MOV.U32 R2, RZ, RZ, R24 ;  /* 0x000000ffff027224 */ /* 0x001fe200078e0018 */
[----:B------:R-:W-:Y:S01]  /*18040*/  IABS R21, R18 ;  /* 0x0000001200157213 */ /* 0x000fe20000000000 */
[----:B------:R-:W-:Y:S01]  /*18050*/  @!P5 IMAD.IADD R17, R17, 0x1, -R3 ;  /* 0x000000011111d824 */ /* 0x000fe200078e0a03 */
[----:B------:R-:W-:Y:S01]  /*18060*/  ISETP.GT.U32.AND P0, PT, R3, R5, PT ;  /* 0x000000050300720c */ /* 0x000fe20003f04070 */
[----:B------:R-:W-:Y:S01]  /*18070*/  @!P3 IMAD.MOV R2, RZ, RZ, -R2 ;  /* 0x000000ffff02b224 */ /* 0x000fe200078e0a02 */
[----:B------:R-:W-:Y:S01]  /*18080*/  ISETP.GE.AND P3, PT, R10, RZ, PT ;  /* 0x000000ff0a00720c */ /* 0x000fe20003f66270 */
[----:B------:R-:W-:Y:S01]  /*18090*/  IMAD.HI.U32 R11, R4, R20, RZ ;  /* 0x00000014040b7227 */ /* 0x000fe200078e00ff */
[----:B------:R-:W-:-:S02]  /*180a0*/  IABS R10, R19 ;  /* 0x00000013000a7213 */ /* 0x000fc40000000000 */
[----:B------:R0:W-:Y:S01]  /*180b0*/  STL [R1+0xf4], R2 ;  /* 0x0000f40201007387 */ /* 0x0001e20000100800 */
[----:B------:R-:W-:Y:S01]  /*180c0*/  @!P4 IMAD.IADD R14, R14, 0x1, -R3 ;  /* 0x000000010e0ec824 */ /* 0x000fe200078e0a03 */
[----:B------:R-:W-:Y:S01]  /*180d0*/  ISETP.GE.AND P5, PT, R13, RZ, PT ;  /* 0x000000ff0d00720c */ /* 0x000fe20003fa6270 */
[----:B------:R-:W-:Y:S01]  /*180e0*/  IMAD.MOV R11, RZ, RZ, -R11 ;  /* 0x000000ffff0b7224 */ /* 0x000fe200078e0a0b */
[----:B------:R-:W-:Y:S01]  /*180f0*/  ISETP.GE.AND P4, PT, R16, RZ, PT ;  /* 0x000000ff1000720c */ /* 0x000fe20003f86270 */
[----:B------:R-:W-:Y:S02]  /*18100*/  IMAD.MOV.U32 R13, RZ, RZ, R10 ;  /* 0x000000ffff0d7224 */ /* 0x000fe400078e000a */
[----:B------:R-:W-:Y:S02]  /*18110*/  IMAD R10, R3, R11, R20 ;  /* 0x0000000b030a7224 */ /* 0x000fe400078e0214 */
[----:B------:R-:W-:-:S04]  /*18120*/  IMAD.HI.U32 R12, R4, R13, RZ ;  /* 0x0000000d040c7227 */ /* 0x000fc800078e00ff */
[----:B0-----:R-:W-:Y:S02]  /*18130*/  IMAD.MOV.U32 R2, RZ, RZ, R17 ;  /* 0x000000ffff027224 */ /* 0x001fe400078e0011 */
[----:B------:R-:W-:Y:S01]  /*18140*/  @!P6 IMAD.MOV R22, RZ, RZ, -R22 ;  /* 0x000000ffff16e224 */ /* 0x000fe200078e0a16 */
[C---:B------:R-:W-:Y:S01]  /*18150*/  ISETP.GT.U32.AND P6, PT, R3.reuse, R10, PT ;  /* 0x0000000a0300720c */ /* 0x040fe20003fc4070 */
[----:B------:R-:W-:Y:S01]  /*18160*/  @!P2 IMAD.MOV R2, RZ, RZ, -R2 ;  /* 0x000000ffff02a224 */ /* 0x000fe200078e0a02 */
[----:B------:R-:W-:Y:S01]  /*18170*/  ISETP.GT.U32.AND P2, PT, R3, R14, PT ;  /* 0x0000000e0300720c */ /* 0x000fe20003f44070 */
[----:B------:R-:W-:Y:S01]  /*18180*/  IMAD.MOV R12, RZ, RZ, -R12 ;  /* 0x000000ffff0c7224 */ /* 0x000fe200078e0a0c */
[----:B------:R-:W-:Y:S01]  /*18190*/  STL [R1+0xfc], R22 ;  /* 0x0000fc1601007387 */ /* 0x000fe20000100800 */
[----:B------:R-:W-:Y:S01]  /*181a0*/  @!P0 IMAD.IADD R5, R5, 0x1, -R3 ;  /* 0x0000000105058824 */ /* 0x000fe200078e0a03 */
[----:B------:R-:W-:Y:S01]  /*181b0*/  ISETP.GE.AND P0, PT, R19, RZ, PT ;  /* 0x000000ff1300720c */ /* 0x000fe20003f06270 */
        /* <DEDUP_REMOVED lines=8> */
[----:B0-----:R-:W-:Y:S02]  /*18240*/  IMAD.MOV.U32 R2, RZ, RZ, R5 ;  /* 0x000000ffff027224 */ /* 0x001fe400078e0005 */
[----:B------:R-:W-:Y:S02]  /*18250*/  IMAD R21, R3, R16, R21 ;  /* 0x0000001003157224 */ /* 0x000fe400078e0215 */
[----:B------:R-:W-:Y:S01]  /*18260*/  @!P3 IMAD.MOV R2, RZ, RZ, -R2 ;  /* 0x000000ffff02b224 */ /* 0x000fe200078e0a02 */
[----:B------:R-:W-:Y:S01]  /*18270*/  ISETP.GE.AND P3, PT, R18, RZ, PT ;  /* 0x000000ff1200720c */ /* 0x000fe20003f66270 */
[----:B------:R-:W-:-:S02]  /*18280*/  VIADD R11, R0, 0x36 ;  /* 0x00000036000b7836 */ /* 0x000fc40000000000 */
[----:B------:R-:W-:Y:S01]  /*18290*/  VIADD R19, R0, 0x34 ;  /* 0x0000003400137836 */ /* 0x000fe20000000000 */
[----:B------:R0:W-:Y:S01]  /*182a0*/  STL [R1+0x124], R2 ;  /* 0x0001240201007387 */ /* 0x0001e20000100800 */
[--C-:B------:R-:W-:Y:S01]  /*182b0*/  @!P2 IMAD.IADD R13, R13, 0x1, -R3.reuse ;  /* 0x000000010d0da824 */ /* 0x100fe200078e0a03 */
[----:B------:R-:W-:Y:S01]  /*182c0*/  IABS R17, R11 ;  /* 0x0000000b00117213 */ /* 0x000fe20000000000 */
[----:B------:R-:W-:Y:S01]  /*182d0*/  @!P6 IMAD.IADD R10, R10, 0x1, -R3 ;  /* 0x000000010a0ae824 */ /* 0x000fe200078e0a03 */
[----:B------:R-:W-:Y:S01]  /*182e0*/  ISETP.GE.AND P6, PT, R11, RZ, PT ;  /* 0x000000ff0b00720c */ /* 0x000fe20003fc6270 */
[C---:B------:R-:W-:Y:S01]  /*182f0*/  VIADD R16, R0.reuse, 0x35 ;  /* 0x0000003500107836 */ /* 0x040fe20000000000 */
[----:B------:R-:W-:Y:S01]  /*18300*/  ISETP.GT.U32.AND P2, PT, R3, R13, PT ;  /* 0x0000000d0300720c */ /* 0x000fe20003f44070 */
[----:B------:R-:W-:Y:S02]  /*18310*/  IMAD.MOV.U32 R12, RZ, RZ, R17 ;  /* 0x000000ffff0c7224 */ /* 0x000fe400078e0011 */
[----:B------:R-:W-:Y:S01]  /*18320*/  VIADD R11, R0, 0x33 ;  /* 0x00000033000b7836 */ /* 0x000fe20000000000 */
[----:B------:R-:W-:Y:S01]  /*18330*/  IABS R17, R16 ;  /* 0x0000001000117213 */ /* 0x000fe20000000000 */
[----:B0-----:R-:W-:Y:S01]  /*18340*/  IMAD.MOV.U32 R2, RZ, RZ, R14 ;  /* 0x000000ffff027224 */ /* 0x001fe200078e000e */
[----:B------:R-:W-:Y:S01]  /*18350*/  IABS R14, R19 ;  /* 0x00000013000e7213 */ /* 0x000fe20000000000 */
[----:B------:R-:W-:-:S04]  /*18360*/  IMAD.HI.U32 R5, R4, R12, RZ ;  /* 0x0000000c04057227 */ /* 0x000fc800078e00ff */
[----:B------:R-:W-:Y:S01]  /*18370*/  @!P5 IMAD.MOV R2, RZ, RZ, -R2 ;  /* 0x000000ffff02d224 */ /* 0x000fe200078e0a02 */
[----:B------:R-:W-:Y:S01]  /*18380*/  ISETP.GT.U32.AND P5, PT, R3, R21, PT ;  /* 0x000000150300720c */ /* 0x000fe20003fa4070 */
[----:B------:R-:W-:Y:S02]  /*18390*/  IMAD.MOV R5, RZ, RZ, -R5 ;  /* 0x000000ffff057224 */ /* 0x000fe400078e0a05 */
[----:B------:R-:W-:Y:S01]  /*183a0*/  @!P2 IMAD.IADD R13, R13, 0x1, -R3 ;  /* 0x000000010d0da824 */ /* 0x000fe200078e0a03 */
[----:B------:R0:W-:Y:S01]  /*183b0*/  STL [R1+0x148], R2 ;  /* 0x0001480201007387 */ /* 0x0001e20000100800 */
[----:B------:R-:W-:Y:S01]  /*183c0*/  IMAD R12, R3, R5, R12 ;  /* 0x00000005030c7224 */ /* 0x000fe200078e020c */
[----:B------:R-:W-:Y:S01]  /*183d0*/  ISETP.GE.AND P2, PT, R16, RZ, PT ;  /* 0x000000ff1000720c */ /* 0x000fe20003f46270 */
[----:B------:R-:W-:Y:S01]  /*183e0*/  IMAD.MOV.U32 R22, RZ, RZ, R13 ;  /* 0x000000ffff167224 */ /* 0x000fe200078e000d */
[----:B------:R-:W-:Y:S01]  /*183f0*/  IABS R16, R11 ;  /* 0x0000000b00107213 */ /* 0x000fe20000000000 */
[----:B------:R-:W-:-:S04]  /*18400*/  IMAD.HI.U32 R20, R4, R17, RZ ;  /* 0x0000001104147227 */ /* 0x000fc800078e00ff */
[----:B------:R-:W-:Y:S02]  /*18410*/  @!P5 IMAD.IADD R21, R21, 0x1, -R3 ;  /* 0x000000011515d824 */ /* 0x000fe400078e0a03 */
[----:B0-----:R-:W-:Y:S02]  /*18420*/  IMAD.MOV.U32 R2, RZ, RZ, R10 ;  /* 0x000000ffff027224 */ /* 0x001fe400078e000a */
[----:B------:R-:W-:Y:S01]  /*18430*/  IMAD.HI.U32 R10, R4, R14, RZ ;  /* 0x0000000e040a7227 */ /* 0x000fe200078e00ff */
[----:B------:R-:W-:-:S03]  /*18440*/  ISETP.GT.U32.AND P5, PT, R3, R21, PT ;  /* 0x000000150300720c */ /* 0x000fc60003fa4070 */
[----:B------:R-:W-:Y:S02]  /*18450*/  IMAD.MOV R10, RZ, RZ, -R10 ;  /* 0x000000ffff0a7224 */ /* 0x000fe400078e0a0a */
[----:B------:R-:W-:Y:S01]  /*18460*/  @!P4 IMAD.MOV R2, RZ, RZ, -R2 ;  /* 0x000000ffff02c224 */ /* 0x000fe200078e0a02 */
[C---:B------:R-:W-:Y:S01]  /*18470*/  ISETP.GT.U32.AND P4, PT, R3.reuse, R12, PT ;  /* 0x0000000c0300720c */ /* 0x040fe20003f84070 */
[C---:B------:R-:W-:Y:S02]  /*18480*/  IMAD R14, R3.reuse, R10, R14 ;  /* 0x0000000a030e7224 */ /* 0x040fe400078e020e */
[----:B------:R-:W-:Y:S01]  /*18490*/  @!P0 IMAD.MOV R22, RZ, RZ, -R22 ;  /* 0x000000ffff168224 */ /* 0x000fe200078e0a16 */
[----:B------:R0:W-:Y:S01]  /*184a0*/  STL [R1+0x144], R2 ;  /* 0x0001440201007387 */ /* 0x0001e20000100800 */
[----:B------:R-:W-:Y:S01]  /*184b0*/  IMAD.MOV R20, RZ, RZ, -R20 ;  /* 0x000000ffff147224 */ /* 0x000fe200078e0a14 */
[----:B------:R-:W-:Y:S01]  /*184c0*/  ISETP.GT.U32.AND P0, PT, R3, R14, PT ;  /* 0x0000000e0300720c */ /* 0x000fe20003f04070 */
[----:B------:R-:W-:Y:S01]  /*184d0*/  @!P5 IMAD.IADD R21, R21, 0x1, -R3 ;  /* 0x000000011515d824 */ /* 0x000fe200078e0a03 */
[----:B------:R-:W-:Y:S01]  /*184e0*/  STL [R1+0x120], R22 ;  /* 0x0001201601007387 */ /* 0x000fe20000100800 */
[----:B------:R-:W-:-:S02]  /*184f0*/  IMAD R17, R3, R20, R17 ;  /* 0x0000001403117224 */ /* 0x000fc400078e0211 */
[----:B------:R-:W-:Y:S02]  /*18500*/  VIADD R10, R0, 0x31 ;  /* 0x00000031000a7836 */ /* 0x000fe40000000000 */
[----:B------:R-:W-:Y:S01]  /*18510*/  IMAD.HI.U32 R20, R4, R16, RZ ;  /* 0x0000001004147227 */ /* 0x000fe200078e00ff */
[----:B------:R-:W-:-:S03]  /*18520*/  ISETP.GT.U32.AND P5, PT, R3, R17, PT ;  /* 0x000000110300720c */ /* 0x000fc60003fa4070 */
[----:B0-----:R-:W-:Y:S02]  /*18530*/  IMAD.MOV.U32 R2, RZ, RZ, R21 ;  /* 0x000000ffff027224 */ /* 0x001fe400078e0015 */
[--C-:B------:R-:W-:Y:S02]  /*18540*/  @!P4 IMAD.IADD R12, R12, 0x1, -R3.reuse ;  /* 0x000000010c0cc824 */ /* 0x100fe400078e0a03 */
[----:B------:R-:W-:Y:S01]  /*18550*/  @!P3 IMAD.MOV R2, RZ, RZ, -R2 ;  /* 0x000000ffff02b224 */ /* 0x000fe200078e0a02 */
[----:B------:R-:W-:Y:S01]  /*18560*/  ISETP.GE.AND P3, PT, R19, RZ, PT ;  /* 0x000000ff1300720c */ /* 0x000fe20003f66270 */
[----:B------:R-:W-:Y:S01]  /*18570*/  @!P0 IMAD.IADD R14, R14, 0x1, -R3 ;  /* 0x000000010e0e8824 */ /* 0x000fe200078e0a03 */
[----:B------:R-:W-:Y:S01]  /*18580*/  IABS R19, R10 ;  /* 0x0000000a00137213 */ /* 0x000fe20000000000 */
[----:B------:R-:W-:Y:S01]  /*18590*/  IMAD.MOV R20, RZ, RZ, -R20 ;  /* 0x000000ffff147224 */ /* 0x000fe200078e0a14 */
[C---:B------:R-:W-:Y:S01]  /*185a0*/  ISETP.GT.U32.AND P4, PT, R3.reuse, R12, PT ;  /* 0x0000000c0300720c */ /* 0x040fe20003f84070 */
[----:B------:R-:W-:Y:S01]  /*185b0*/  VIADD R5, R0, 0x32 ;  /* 0x0000003200057836 */ /* 0x000fe20000000000 */
[C---:B------:R-:W-:Y:S01]  /*185c0*/  ISETP.GT.U32.AND P0, PT, R3.reuse, R14, PT ;  /* 0x0000000e0300720c */ /* 0x040fe20003f04070 */
[----:B------:R-:W-:Y:S01]  /*185d0*/  IMAD R16, R3, R20, R16 ;  /* 0x0000001403107224 */ /* 0x000fe200078e0210 */
[----:B------:R0:W-:Y:S01]  /*185e0*/  STL [R1+0x110], R2 ;  /* 0x0001100201007387 */ /* 0x0001e20000100800 */
[----:B------:R-:W-:Y:S01]  /*185f0*/  IMAD.HI.U32 R20, R4, R19, RZ ;  /* 0x0000001304147227 */ /* 0x000fe200078e00ff */
[----:B------:R-:W-:-:S03]  /*18600*/  IABS R18, R5 ;  /* 0x0000000500127213 */ /* 0x000fc60000000000 */
[----:B------:R-:W-:Y:S02]  /*18610*/  IMAD.MOV R20, RZ, RZ, -R20 ;  /* 0x000000ffff147224 */ /* 0x000fe400078e0a14 */
[----:B------:R-:W-:-:S04]  /*18620*/  IMAD.HI.U32 R13, R4, R18, RZ ;  /* 0x00000012040d7227 */ /* 0x000fc800078e00ff */
[C---:B------:R-:W-:Y:S02]  /*18630*/  IMAD R19, R3.reuse, R20, R19 ;  /* 0x0000001403137224 */ /* 0x040fe400078e0213 */
[--C-:B------:R-:W-:Y:S01]  /*18640*/  @!P4 IMAD.IADD R12, R12, 0x1, -R3.reuse ;  /* 0x000000010c0cc824 */ /* 0x100fe200078e0a03 */
[C---:B------:R-:W-:Y:S01]  /*18650*/  ISETP.GT.U32.AND P4, PT, R3.reuse, R16, PT ;  /* 0x000000100300720c */ /* 0x040fe20003f84070 */
[----:B------:R-:W-:Y:S01]  /*18660*/  @!P0 IMAD.IADD R14, R14, 0x1, -R3 ;  /* 0x000000010e0e8824 */ /* 0x000fe200078e0a03 */
[----:B------:R-:W-:Y:S01]  /*18670*/  ISETP.GT.U32.AND P0, PT, R3, R19, PT ;  /* 0x000000130300720c */ /* 0x000fe20003f04070 */
[----:B0-----:R-:W-:Y:S02]  /*18680*/  IMAD.MOV.U32 R2, RZ, RZ, R12 ;  /* 0x000000ffff027224 */ /* 0x001fe400078e000c */
[----:B------:R-:W-:Y:S02]  /*18690*/  IMAD.MOV R13, RZ, RZ, -R13 ;  /* 0x000000ffff0d7224 */ /* 0x000fe400078e0a0d */
[----:B------:R-:W-:-:S02]  /*186a0*/  @!P5 IMAD.IADD R17, R17, 0x1, -R3 ;  /* 0x000000011111d824 */ /* 0x000fc400078e0a03 */
[----:B------:R-:W-:Y:S02]  /*186b0*/  @!P6 IMAD.MOV R2, RZ, RZ, -R2 ;  /* 0x000000ffff02e224 */ /* 0x000fe400078e0a02 */
[C---:B------:R-:W-:Y:S01]  /*186c0*/  IMAD R18, R3.reuse, R13, R18 ;  /* 0x0000000d03127224 */ /* 0x040fe200078e0212 */
[----:B------:R-:W-:Y:S01]  /*186d0*/  ISETP.GT.U32.AND P5, PT, R3, R17, PT ;  /* 0x000000110300720c */ /* 0x000fe20003fa4070 */
[----:B------:R-:W-:Y:S01]  /*186e0*/  VIADD R13, R0, 0x30 ;  /* 0x00000030000d7836 */ /* 0x000fe20000000000 */
[----:B------:R0:W-:Y:S01]  /*186f0*/  STL [R1+0x11c], R2 ;  /* 0x00011c0201007387 */ /* 0x0001e20000100800 */
[--C-:B------:R-:W-:Y:S01]  /*18700*/  @!P0 IMAD.IADD R19, R19, 0x1, -R3.reuse ;  /* 0x0000000113138824 */ /* 0x100fe200078e0a03 */
[C---:B------:R-:W-:Y:S01]  /*18710*/  ISETP.GT.U32.AND P6, PT, R3.reuse, R18, PT ;  /* 0x000000120300720c */ /* 0x040fe20003fc4070 */
[--C-:B------:R-:W-:Y:S01]  /*18720*/  @!P4 IMAD.IADD R16, R16, 0x1, -R3.reuse ;  /* 0x000000011010c824 */ /* 0x100fe200078e0a03 */
[----:B------:R-:W-:Y:S01]  /*18730*/  IABS R12, R13 ;  /* 0x0000000d000c7213 */ /* 0x000fe20000000000 */
[C---:B------:R-:W-:Y:S01]  /*18740*/  VIADD R24, R0.reuse, 0x2e ;  /* 0x0000002e00187836 */ /* 0x040fe20000000000 */
[C---:B------:R-:W-:Y:S01]  /*18750*/  ISETP.GT.U32.AND P0, PT, R3.reuse, R19, PT ;  /* 0x000000130300720c */ /* 0x040fe20003f04070 */
[----:B------:R-:W-:Y:S01]  /*18760*/  VIADD R22, R0, 0x2d ;  /* 0x0000002d00167836 */ /* 0x000fe20000000000 */
[----:B------:R-:W-:Y:S01]  /*18770*/  ISETP.GT.U32.AND P4, PT, R3, R16, PT ;  /* 0x000000100300720c */ /* 0x000fe20003f84070 */
[----:B0-----:R-:W-:Y:S01]  /*18780*/  IMAD.MOV.U32 R2, RZ, RZ, R14 ;  /* 0x000000ffff027224 */ /* 0x001fe200078e000e */
[----:B------:R-:W-:Y:S01]  /*18790*/  IABS R20, R24 ;  /* 0x0000001800147213 */ /* 0x000fe20000000000 */
[----:B------:R-:W-:Y:S01]  /*187a0*/  @!P5 IMAD.IADD R17, R17, 0x1, -R3 ;  /* 0x000000011111d824 */ /* 0x000fe200078e0a03 */
[----:B------:R-:W-:Y:S01]  /*187b0*/  ISETP.GE.AND P5, PT, R11, RZ, PT ;  /* 0x000000ff0b00720c */ /* 0x000fe20003fa6270 */
[----:B------:R-:W-:Y:S01]  /*187c0*/  @!P3 IMAD.MOV R2, RZ, RZ, -R2 ;  /* 0x000000ffff02b224 */ /* 0x000fe200078e0a02 */
[----:B------:R-:W-:Y:S01]  /*187d0*/  ISETP.GE.AND P3, PT, R10, RZ, PT ;  /* 0x000000ff0a00720c */ /* 0x000fe20003f66270 */
[----:B------:R-:W-:Y:S01]  /*187e0*/  IMAD.HI.U32 R10, R4, R12, RZ ;  /* 0x0000000c040a7227 */ /* 0x000fe200078e00ff */
[----:B------:R-:W-:-:S03]  /*187f0*/  IABS R25, R22 ;  /* 0x0000001600197213 */ /* 0x000fc60000000000 */
[----:B------:R-:W-:Y:S02]  /*18800*/  IMAD.MOV R10, RZ, RZ, -R10 ;  /* 0x000000ffff0a7224 */ /* 0x000fe400078e0a0a */
[----:B------:R-:W-:Y:S02]  /*18810*/  VIADD R11, R0, 0x2f ;  /* 0x0000002f000b7836 */ /* 0x000fe40000000000 */
[----:B------:R-:W-:Y:S02]  /*18820*/  IMAD R12, R3, R10, R12 ;  /* 0x0000000a030c7224 */ /* 0x000fe400078e020c */
[----:B------:R-:W-:Y:S01]  /*18830*/  @!P6 IMAD.IADD R18, R18, 0x1, -R3 ;  /* 0x000000011212e824 */ /* 0x000fe200078e0a03 */
[----:B------:R-:W-:Y:S01]  /*18840*/  IABS R23, R11 ;  /* 0x0000000b00177213 */ /* 0x000fe20000000000 */
[----:B------:R-:W-:Y:S02]  /*18850*/  IMAD.MOV.U32 R21, RZ, RZ, R17 ;  /* 0x000000ffff157224 */ /* 0x000fe400078e0011 */
[----:B------:R-:W-:Y:S01]  /*18860*/  @!P0 IMAD.IADD R19, R19, 0x1, -R3 ;  /* 0x0000000113138824 */ /* 0x000fe200078e0a03 */
[C---:B------:R-:W-:Y:S01]  /*18870*/  ISETP.GT.U32.AND P0, PT, R3.reuse, R12, PT ;  /* 0x0000000c0300720c */ /* 0x040fe20003f04070 */
[----:B------:R-:W-:Y:S01]  /*18880*/  @!P2 IMAD.MOV R21, RZ, RZ, -R21 ;  /* 0x000000ffff15a224 */ /* 0x000fe200078e0a15 */
[----:B------:R-:W-:Y:S01]  /*18890*/  ISETP.GT.U32.AND P6, PT, R3, R18, PT ;  /* 0x000000120300720c */ /* 0x000fe20003fc4070 */
[----:B------:R-:W-:Y:S01]  /*188a0*/  @!P4 IMAD.IADD R16, R16, 0x1, -R3 ;  /* 0x000000011010c824 */ /* 0x000fe200078e0a03 */
[----:B------:R-:W-:Y:S01]  /*188b0*/  ISETP.GE.AND P2, PT, R5, RZ, PT ;  /* 0x000000ff0500720c */ /* 0x000fe20003f46270 */
[----:B------:R-:W-:Y:S01]  /*188c0*/  IMAD.HI.U32 R5, R4, R23, RZ ;  /* 0x0000001704057227 */ /* 0x000fe200078e00ff */
[----:B------:R-:W-:Y:S01]  /*188d0*/  STL [R1+0x114], R21 ;  /* 0x0001141501007387 */ /* 0x000fe20000100800 */
[----:B------:R-:W-:-:S02]  /*188e0*/  ISETP.GE.AND P4, PT, R13, RZ, PT ;  /* 0x000000ff0d00720c */ /* 0x000fc40003f86270 */
[----:B------:R-:W-:Y:S01]  /*188f0*/  IMAD.MOV R5, RZ, RZ, -R5 ;  /* 0x000000ffff057224 */ /* 0x000fe200078e0a05 */
[----:B------:R0:W-:Y:S01]  /*18900*/  STL [R1+0x118], R2 ;  /* 0x0001180201007387 */ /* 0x0001e20000100800 */
[----:B------:R-:W-:-:S04]  /*18910*/  IMAD.HI.U32 R14, R4, R20, RZ ;  /* 0x00000014040e7227 */ /* 0x000fc800078e00ff */
[C---:B------:R-:W-:Y:S02]  /*18920*/  IMAD R23, R3.reuse, R5, R23 ;  /* 0x0000000503177224 */ /* 0x040fe400078e0217 */
[----:B------:R-:W-:Y:S02]  /*18930*/  IMAD.MOV R14, RZ, RZ, -R14 ;  /* 0x000000ffff0e7224 */ /* 0x000fe400078e0a0e */
[--C-:B------:R-:W-:Y:S01]  /*18940*/  @!P0 IMAD.IADD R12, R12, 0x1, -R3.reuse ;  /* 0x000000010c0c8824 */ /* 0x100fe200078e0a03 */
[----:B------:R-:W-:Y:S01]  /*18950*/  ISETP.GT.U32.AND P0, PT, R3, R23, PT ;  /* 0x000000170300720c */ /* 0x000fe20003f04070 */
[----:B0-----:R-:W-:Y:S02]  /*18960*/  IMAD.MOV.U32 R2, RZ, RZ, R16 ;  /* 0x000000ffff027224 */ /* 0x001fe400078e0010 */
[----:B------:R-:W-:Y:S01]  /*18970*/  @!P6 IMAD.IADD R18, R18, 0x1, -R3 ;  /* 0x000000011212e824 */ /* 0x000fe200078e0a03 */
[----:B------:R-:W-:Y:S01]  /*18980*/  ISETP.GE.AND P6, PT, R11, RZ, PT ;  /* 0x000000ff0b00720c */ /* 0x000fe20003fc6270 */
[----:B------:R-:W-:-:S02]  /*18990*/  VIADD R21, R0, 0x2c ;  /* 0x0000002c00157836 */ /* 0x000fc40000000000 */
[C---:B------:R-:W-:Y:S02]  /*189a0*/  IMAD R20, R3.reuse, R14, R20 ;  /* 0x0000000e03147224 */ /* 0x040fe400078e0214 */
[----:B------:R-:W-:Y:S01]  /*189b0*/  @!P5 IMAD.MOV R2, RZ, RZ, -R2 ;  /* 0x000000ffff02d224 */ /* 0x000fe200078e0a02 */
[C---:B------:R-:W-:Y:S01]  /*189c0*/  ISETP.GT.U32.AND P5, PT, R3.reuse, R12, PT ;  /* 0x0000000c0300720c */ /* 0x040fe20003fa4070 */
[----:B------:R-:W-:Y:S01]  /*189d0*/  IMAD.HI.U32 R26, R4, R25, RZ ;  /* 0x00000019041a7227 */ /* 0x000fe200078e00ff */
[----:B------:R-:W-:Y:S02]  /*189e0*/  IABS R5, R21 ;  /* 0x0000001500057213 */ /* 0x000fe40000000000 */
[----:B------:R0:W-:Y:S01]  /*189f0*/  STL [R1+0x10c], R2 ;  /* 0x00010c0201007387 */ /* 0x0001e20000100800 */
[----:B------:R-:W-:Y:S01]  /*18a00*/  @!P2 IMAD.MOV R18, RZ, RZ, -R18 ;  /* 0x000000ffff12a224 */ /* 0x000fe200078e0a12 */
[----:B------:R-:W-:Y:S01]  /*18a10*/  ISETP.GT.U32.AND P2, PT, R3, R20, PT ;  /* 0x000000140300720c */ /* 0x000fe20003f44070 */
[----:B------:R-:W-:-:S02]  /*18a20*/  IMAD.MOV R26, RZ, RZ, -R26 ;  /* 0x000000ffff1a7224 */ /* 0x000fc400078e0a1a */
[----:B------:R-:W-:Y:S01]  /*18a30*/  VIADD R11, R0, 0x2b ;  /* 0x0000002b000b7836 */ /* 0x000fe20000000000 */
[----:B------:R1:W-:Y:S01]  /*18a40*/  STL [R1+0x104], R18 ;  /* 0x0001041201007387 */ /* 0x0003e20000100800 */
[----:B------:R-:W-:-:S03]  /*18a50*/  IMAD.HI.U32 R27, R4, R5, RZ ;  /* 0x00000005041b7227 */ /* 0x000fc600078e00ff */
[----:B------:R-:W-:Y:S01]  /*18a60*/  IABS R13, R11 ;  /* 0x0000000b000d7213 */ /* 0x000fe20000000000 */
[----:B0-----:R-:W-:Y:S02]  /*18a70*/  IMAD.MOV.U32 R2, RZ, RZ, R19 ;  /* 0x000000ffff027224 */ /* 0x001fe400078e0013 */
[----:B------:R-:W-:Y:S02]  /*18a80*/  VIADD R17, R0, 0x2a ;  /* 0x0000002a00117836 */ /* 0x000fe40000000000 */
[----:B------:R-:W-:Y:S01]  /*18a90*/  @!P3 IMAD.MOV R2, RZ, RZ, -R2 ;  /* 0x000000ffff02b224 */ /* 0x000fe200078e0a02 */
[----:B------:R-:W-:Y:S01]  /*18aa0*/  ISETP.GE.AND P3, PT, R24, RZ, PT ;  /* 0x000000ff1800720c */ /* 0x000fe20003f66270 */
[C---:B-1----:R-:W-:Y:S01]  /*18ab0*/  IMAD R18, R3.reuse, R26, R25 ;  /* 0x0000001a03127224 */ /* 0x042fe200078e0219 */
[----:B------:R-:W-:Y:S01]  /*18ac0*/  IABS R10, R17 ;  /* 0x00000011000a7213 */ /* 0x000fe20000000000 */
[----:B------:R-:W-:Y:S01]  /*18ad0*/  IMAD.MOV R27, RZ, RZ, -R27 ;  /* 0x000000ffff1b7224 */ /* 0x000fe200078e0a1b */
[----:B------:R0:W-:Y:S01]  /*18ae0*/  STL [R1+0x100], R2 ;  /* 0x0001000201007387 */ /* 0x0001e20000100800 */
[--C-:B------:R-:W-:Y:S01]  /*18af0*/  @!P5 IMAD.IADD R12, R12, 0x1, -R3.reuse ;  /* 0x000000010c0cd824 */ /* 0x100fe200078e0a03 */
[----:B------:R-:W-:Y:S01]  /*18b00*/  ISETP.GT.U32.AND P5, PT, R3, R18, PT ;  /* 0x000000120300720c */ /* 0x000fe20003fa4070 */
[----:B------:R-:W-:-:S02]  /*18b10*/  @!P0 IMAD.IADD R23, R23, 0x1, -R3 ;  /* 0x0000000117178824 */ /* 0x000fc400078e0a03 */
[C---:B------:R-:W-:Y:S02]  /*18b20*/  IMAD R5, R3.reuse, R27, R5 ;  /* 0x0000001b03057224 */ /* 0x040fe400078e0205 */
[----:B------:R-:W-:Y:S01]  /*18b30*/  @!P2 IMAD.IADD R20, R20, 0x1, -R3 ;  /* 0x000000011414a824 */ /* 0x000fe200078e0a03 */
[----:B------:R-:W-:Y:S01]  /*18b40*/  ISETP.GT.U32.AND P0, PT, R3, R23, PT ;  /* 0x000000170300720c */ /* 0x000fe20003f04070 */
[----:B------:R-:W-:-:S03]  /*18b50*/  IMAD.HI.U32 R14, R4, R13, RZ ;  /* 0x0000000d040e7227 */ /* 0x000fc600078e00ff */
[----:B------:R-:W-:Y:S01]  /*18b60*/  ISETP.GT.U32.AND P2, PT, R3, R20, PT ;  /* 0x000000140300720c */ /* 0x000fe20003f44070 */
[----:B0-----:R-:W-:Y:S01]  /*18b70*/  IMAD.MOV.U32 R2, RZ, RZ, R12 ;  /* 0x000000ffff027224 */ /* 0x001fe200078e000c */
[----:B------:R-:W-:Y:S01]  /*18b80*/  IABS R12, R8 ;  /* 0x00000008000c7213 */ /* 0x000fe20000000000 */
[----:B------:R-:W-:-:S03]  /*18b90*/  IMAD.HI.U32 R16, R4, R10, RZ ;  /* 0x0000000a04107227 */ /* 0x000fc600078e00ff */
[----:B------:R-:W0:Y:S01]  /*18ba0*/  I2F.RP R19, R12 ;  /* 0x0000000c00137306 */ /* 0x000e220000209400 */
[----:B------:R-:W-:Y:S01]  /*18bb0*/  @!P4 IMAD.MOV R2, RZ, RZ, -R2 ;  /* 0x000000ffff02c224 */ /* 0x000fe200078e0a02 */
[C---:B------:R-:W-:Y:S01]  /*18bc0*/  ISETP.GT.U32.AND P4, PT, R3.reuse, R5, PT ;  /* 0x000000050300720c */ /* 0x040fe20003f84070 */
[----:B------:R-:W-:Y:S02]  /*18bd0*/  IMAD.MOV R14, RZ, RZ, -R14 ;  /* 0x000000ffff0e7224 */ /* 0x000fe400078e0a0e */
[----:B------:R-:W-:Y:S01]  /*18be0*/  IMAD.MOV R16, RZ, RZ, -R16 ;  /* 0x000000ffff107224 */ /* 0x000fe200078e0a10 */
[----:B------:R1:W-:Y:S01]  /*18bf0*/  STL [R1+0x94], R2 ;  /* 0x0000940201007387 */ /* 0x0003e20000100800 */
[C---:B------:R-:W-:Y:S02]  /*18c00*/  IMAD R13, R3.reuse, R14, R13 ;  /* 0x0000000e030d7224 */ /* 0x040fe400078e020d */
[----:B------:R-:W-:Y:S02]  /*18c10*/  @!P5 IMAD.IADD R18, R18, 0x1, -R3 ;  /* 0x000000011212d824 */ /* 0x000fe400078e0a03 */
[----:B------:R-:W-:-:S02]  /*18c20*/  IMAD R10, R3, R16, R10 ;  /* 0x00000010030a7224 */ /* 0x000fc400078e020a */
[--C-:B------:R-:W-:Y:S01]  /*18c30*/  @!P0 IMAD.IADD R23, R23, 0x1, -R3.reuse ;  /* 0x0000000117178824 */ /* 0x100fe200078e0a03 */
[C---:B------:R-:W-:Y:S01]  /*18c40*/  ISETP.GT.U32.AND P5, PT, R3.reuse, R18, PT ;  /* 0x000000120300720c */ /* 0x040fe20003fa4070 */
[----:B------:R-:W-:Y:S01]  /*18c50*/  @!P2 IMAD.IADD R20, R20, 0x1, -R3 ;  /* 0x000000011414a824 */ /* 0x000fe200078e0a03 */
[C---:B------:R-:W-:Y:S01]  /*18c60*/  ISETP.GT.U32.AND P0, PT, R3.reuse, R13, PT ;  /* 0x0000000d0300720c */ /* 0x040fe20003f04070 */
[----:B-1----:R-:W-:Y:S01]  /*18c70*/  IMAD.MOV.U32 R2, RZ, RZ, R23 ;  /* 0x000000ffff027224 */ /* 0x002fe200078e0017 */
[----:B------:R-:W-:Y:S01]  /*18c80*/  ISETP.GT.U32.AND P2, PT, R3, R10, PT ;  /* 0x0000000a0300720c */ /* 0x000fe20003f44070 */
[--C-:B------:R-:W-:Y:S01]  /*18c90*/  @!P4 IMAD.IADD R5, R5, 0x1, -R3.reuse ;  /* 0x000000010505c824 */ /* 0x100fe200078e0a03 */
[----:B------:R-:W-:Y:S01]  /*18ca0*/  ISETP.GE.AND P4, PT, R22, RZ, PT ;  /* 0x000000ff1600720c */ /* 0x000fe20003f86270 */
[C---:B------:R-:W-:Y:S01]  /*18cb0*/  VIADD R16, R0.reuse, 0x28 ;  /* 0x0000002800107836 */ /* 0x040fe20000000000 */
[----:B0-----:R-:W0:Y:S01]  /*18cc0*/  MUFU.RCP R19, R19 ;  /* 0x0000001300137308 */ /* 0x001e220000001000 */
[----:B------:R-:W-:Y:S01]  /*18cd0*/  @!P6 IMAD.MOV R2, RZ, RZ, -R2 ;  /* 0x000000ffff02e224 */ /* 0x000fe200078e0a02 */
[----:B------:R-:W-:Y:S01]  /*18ce0*/  ISETP.GT.U32.AND P6, PT, R3, R5, PT ;  /* 0x000000050300720c */ /* 0x000fe20003fc4070 */
[----:B------:R-:W-:Y:S01]  /*18cf0*/  VIADD R14, R0, 0x29 ;  /* 0x00000029000e7836 */ /* 0x000fe20000000000 */
[----:B------:R-:W-:Y:S01]  /*18d00*/  IABS R22, R16 ;  /* 0x0000001000167213 */ /* 0x000fe20000000000 */
[--C-:B------:R-:W-:Y:S01]  /*18d10*/  @!P5 IMAD.IADD R18, R18, 0x1, -R3.reuse ;  /* 0x000000011212d824 */ /* 0x100fe200078e0a03 */
[----:B------:R1:W-:Y:S01]  /*18d20*/  STL [R1+0x8c], R2 ;  /* 0x00008c0201007387 */ /* 0x0003e20000100800 */
[--C-:B------:R-:W-:Y:S01]  /*18d30*/  @!P0 IMAD.IADD R13, R13, 0x1, -R3.reuse ;  /* 0x000000010d0d8824 */ /* 0x100fe200078e0a03 */
[----:B------:R-:W-:Y:S01]  /*18d40*/  ISETP.GE.AND P5, PT, R21, RZ, PT ;  /* 0x000000ff1500720c */ /* 0x000fe20003fa6270 */
[----:B------:R-:W-:Y:S01]  /*18d50*/  IMAD.MOV.U32 R21, RZ, RZ, R22 ;  /* 0x000000ffff157224 */ /* 0x000fe200078e0016 */
[----:B------:R-:W-:Y:S01]  /*18d60*/  ISETP.GE.AND P0, PT, R11, RZ, PT ;  /* 0x000000ff0b00720c */ /* 0x000fe20003f06270 */
[--C-:B------:R-:W-:Y:S01]  /*18d70*/  @!P2 IMAD.IADD R10, R10, 0x1, -R3.reuse ;  /* 0x000000010a0aa824 */ /* 0x100fe200078e0a03 */
[----:B------:R-:W-:Y:S01]  /*18d80*/  ISETP.GT.U32.AND P2, PT, R3, R13, PT ;  /* 0x0000000d0300720c */ /* 0x000fe20003f44070 */
[----:B------:R-:W-:Y:S01]  /*18d90*/  @!P4 IMAD.MOV R18, RZ, RZ, -R18 ;  /* 0x000000ffff12c224 */ /* 0x000fe200078e0a12 */
[----:B------:R-:W-:Y:S01]  /*18da0*/  IABS R24, R14 ;  /* 0x0000000e00187213 */ /* 0x000fe20000000000 */
[----:B------:R-:W-:Y:S01]  /*18db0*/  @!P6 IMAD.IADD R5, R5, 0x1, -R3 ;  /* 0x000000010505e824 */ /* 0x000fe200078e0a03 */
[----:B------:R-:W-:Y:S01]  /*18dc0*/  ISETP.GE.AND P6, PT, R17, RZ, PT ;  /* 0x000000ff1100720c */ /* 0x000fe20003fc6270 */
[----:B-1----:R-:W-:-:S02]  /*18dd0*/  IMAD.MOV.U32 R2, RZ, RZ, R20 ;  /* 0x000000ffff027224 */ /* 0x002fc400078e0014 */
[----:B------:R-:W-:-:S04]  /*18de0*/  IMAD.HI.U32 R20, R4, R21, RZ ;  /* 0x0000001504147227 */ /* 0x000fc800078e00ff */
[----:B------:R-:W-:Y:S01]  /*18df0*/  @!P3 IMAD.MOV R2, RZ, RZ, -R2 ;  /* 0x000000ffff02b224 */ /* 0x000fe200078e0a02 */
[----:B------:R-:W-:Y:S01]  /*18e00*/  ISETP.GT.U32.AND P3, PT, R3, R10, PT ;  /* 0x0000000a0300720c */ /* 0x000fe20003f64070 */
[----:B------:R-:W-:Y:S02]  /*18e10*/  IMAD.MOV R20, RZ, RZ, -R20 ;  /* 0x000000ffff147224 */ /* 0x000fe400078e0a14 */
[----:B------:R-:W-:Y:S01]  /*18e20*/  @!P2 IMAD.IADD R13, R13, 0x1, -R3 ;  /* 0x000000010d0da824 */ /* 0x000fe200078e0a03 */
[----:B------:R1:W-:Y:S01]  /*18e30*/  STL [R1+0xb4], R2 ;  /* 0x0000b40201007387 */ /* 0x0003e20000100800 */
[----:B------:R-:W-:Y:S02]  /*18e40*/  VIADD R17, R0, 0x27 ;  /* 0x0000002700117836 */ /* 0x000fe40000000000 */
[----:B------:R-:W-:Y:S01]  /*18e50*/  IMAD.HI.U32 R25, R4, R24, RZ ;  /* 0x0000001804197227 */ /* 0x000fe200078e00ff */
[----:B------:R-:W-:Y:S02]  /*18e60*/  STL [R1+0xb8], R18 ;  /* 0x0000b81201007387 */ /* 0x000fe40000100800 */
[----:B------:R-:W-:Y:S01]  /*18e70*/  IABS R22, R17 ;  /* 0x0000001100167213 */ /* 0x000fe20000000000 */
[----:B------:R-:W-:-:S02]  /*18e80*/  IMAD.MOV R25, RZ, RZ, -R25 ;  /* 0x000000ffff197224 */ /* 0x000fc400078e0a19 */
[----:B------:R-:W-:Y:S01]  /*18e90*/  @!P3 IMAD.IADD R10, R10, 0x1, -R3 ;  /* 0x000000010a0ab824 */ /* 0x000fe200078e0a03 */
[----:B------:R-:W-:Y:S01]  /*18ea0*/  ISETP.GE.AND P3, PT, R16, RZ, PT ;  /* 0x000000ff1000720c */ /* 0x000fe20003f66270 */
[----:B-1----:R-:W-:Y:S02]  /*18eb0*/  IMAD.MOV.U32 R2, RZ, RZ, R5 ;  /* 0x000000ffff027224 */ /* 0x002fe400078e0005 */
[C---:B------:R-:W-:Y:S02]  /*18ec0*/  IMAD R5, R3.reuse, R20, R21 ;  /* 0x0000001403057224 */ /* 0x040fe400078e0215 */
[----:B------:R-:W-:Y:S01]  /*18ed0*/  @!P5 IMAD.MOV R2, RZ, RZ, -R2 ;  /* 0x000000ffff02d224 */ /* 0x000fe200078e0a02 */
[----:B------:R-:W-:Y:S01]  /*18ee0*/  ISETP.GE.AND P5, PT, R14, RZ, PT ;  /* 0x000000ff0e00720c */ /* 0x000fe20003fa6270 */
[C---:B------:R-:W-:Y:S01]  /*18ef0*/  IMAD R11, R3.reuse, R25, R24 ;  /* 0x00000019030b7224 */ /* 0x040fe200078e0218 */
[----:B------:R-:W-:Y:S01]  /*18f00*/  ISETP.GT.U32.AND P2, PT, R3, R5, PT ;  /* 0x000000050300720c */ /* 0x000fe20003f44070 */
[----:B------:R-:W-:Y:S01]  /*18f10*/  VIADD R27, R0, 0x26 ;  /* 0x00000026001b7836 */ /* 0x000fe20000000000 */
[----:B------:R1:W-:Y:S01]  /*18f20*/  STL [R1+0xc0], R2 ;  /* 0x0000c00201007387 */ /* 0x0003e20000100800 */
[----:B0-----:R-:W-:Y:S01]  /*18f30*/  VIADD R19, R19, 0xffffffe ;  /* 0x0ffffffe13137836 */ /* 0x001fe20000000000 */
[----:B------:R-:W-:Y:S01]  /*18f40*/  ISETP.GT.U32.AND P4, PT, R3, R11, PT ;  /* 0x0000000b0300720c */ /* 0x000fe20003f84070 */
[----:B------:R-:W-:-:S02]  /*18f50*/  IMAD.MOV.U32 R20, RZ, RZ, RZ ;  /* 0x000000ffff147224 */ /* 0x000fc400078e00ff */
[----:B------:R-:W0:Y:S01]  /*18f60*/  F2I.FTZ.U32.TRUNC.NTZ R21, R19 ;  /* 0x0000001300157305 */ /* 0x000e22000021f000 */
[C---:B------:R-:W-:Y:S02]  /*18f70*/  VIADD R26, R0.reuse, 0x25 ;  /* 0x00000025001a7836 */ /* 0x040fe40000000000 */
[----:B------:R-:W-:Y:S02]  /*18f80*/  VIADD R16, R0, 0x21 ;  /* 0x0000002100107836 */ /* 0x000fe40000000000 */
[----:B-1----:R-:W-:Y:S02]  /*18f90*/  IMAD.MOV.U32 R2, RZ, RZ, R13 ;  /* 0x000000ffff027224 */ /* 0x002fe400078e000d */
[----:B------:R-:W-:Y:S01]  /*18fa0*/  @!P2 IMAD.IADD R5, R5, 0x1, -R3 ;  /* 0x000000010505a824 */ /* 0x000fe200078e0a03 */
[----:B------:R-:W-:Y:S01]  /*18fb0*/  ISETP.GE.AND P2, PT, R27, RZ, PT ;  /* 0x000000ff1b00720c */ /* 0x000fe20003f46270 */
[----:B------:R-:W-:Y:S01]  /*18fc0*/  @!P0 IMAD.MOV R2, RZ, RZ, -R2 ;  /* 0x000000ffff028224 */ /* 0x000fe200078e0a02 */
[----:B------:R-:W-:Y:S01]  /*18fd0*/  IABS R27, R27 ;  /* 0x0000001b001b7213 */ /* 0x000fe20000000000 */
[----:B------:R-:W-:Y:S01]  /*18fe0*/  IMAD.HI.U32 R13, R4, R22, RZ ;  /* 0x00000016040d7227 */ /* 0x000fe200078e00ff */
[----:B------:R-:W-:-:S02]  /*18ff0*/  ISETP.GE.AND P0, PT, R17, RZ, PT ;  /* 0x000000ff1100720c */ /* 0x000fc40003f06270 */
[----:B------:R1:W-:Y:S01]  /*19000*/  STL [R1+0xcc], R2 ;  /* 0x0000cc0201007387 */ /* 0x0003e20000100800 */
[----:B------:R-:W-:Y:S01]  /*19010*/  IMAD.MOV R13, RZ, RZ, -R13 ;  /* 0x000000ffff0d7224 */ /* 0x000fe200078e0a0d */
[----:B------:R-:W-:Y:S01]  /*19020*/  IABS R17, R16 ;  /* 0x0000001000117213 */ /* 0x000fe20000000000 */
[----:B------:R-:W-:-:S04]  /*19030*/  IMAD.HI.U32 R14, R4, R27, RZ ;  /* 0x0000001b040e7227 */ /* 0x000fc800078e00ff */
[----:B------:R-:W-:Y:S02]  /*19040*/  IMAD R22, R3, R13, R22 ;  /* 0x0000000d03167224 */ /* 0x000fe400078e0216 */
[----:B------:R-:W-:Y:S02]  /*19050*/  @!P4 IMAD.IADD R11, R11, 0x1, -R3 ;  /* 0x000000010b0bc824 */ /* 0x000fe400078e0a03 */
[----:B-1----:R-:W-:Y:S02]  /*19060*/  IMAD.MOV.U32 R2, RZ, RZ, R10 ;  /* 0x000000ffff027224 */ /* 0x002fe400078e000a */
[----:B------:R-:W-:Y:S01]  /*19070*/  IMAD.MOV R14, RZ, RZ, -R14 ;  /* 0x000000ffff0e7224 */ /* 0x000fe200078e0a0e */
[C---:B------:R-:W-:Y:S01]  /*19080*/  ISETP.GT.U32.AND P4, PT, R3.reuse, R11, PT ;  /* 0x0000000b0300720c */ /* 0x040fe20003f84070 */
[----:B------:R-:W-:Y:S01]  /*19090*/  @!P6 IMAD.MOV R2, RZ, RZ, -R2 ;  /* 0x000000ffff02e224 */ /* 0x000fe200078e0a02 */
[C---:B------:R-:W-:Y:S01]  /*190a0*/  ISETP.GT.U32.AND P6, PT, R3.reuse, R5, PT ;  /* 0x000000050300720c */ /* 0x040fe20003fc4070 */
[----:B------:R-:W-:-:S02]  /*190b0*/  IMAD R27, R3, R14, R27 ;  /* 0x0000000e031b7224 */ /* 0x000fc400078e021b */
[--C-:B0-----:R-:W-:Y:S01]  /*190c0*/  IMAD.MOV R13, RZ, RZ, -R21.reuse ;  /* 0x000000ffff0d7224 */ /* 0x101fe200078e0a15 */
[----:B------:R0:W-:Y:S01]  /*190d0*/  STL [R1+0xd4], R2 ;  /* 0x0000d40201007387 */ /* 0x0001e20000100800 */
[C---:B------:R-:W-:Y:S02]  /*190e0*/  VIADD R10, R0.reuse, 0x24 ;  /* 0x00000024000a7836 */ /* 0x040fe40000000000 */
[----:B------:R-:W-:Y:S02]  /*190f0*/  IMAD R13, R13, R12, RZ ;  /* 0x0000000c0d0d7224 */ /* 0x000fe400078e02ff */
[----:B------:R-:W-:Y:S01]  /*19100*/  VIADD R14, R0, 0x22 ;  /* 0x00000022000e7836 */ /* 0x000fe20000000000 */
[----:B------:R-:W-:Y:S01]  /*19110*/  IABS R25, R10 ;  /* 0x0000000a00197213 */ /* 0x000fe20000000000 */
[----:B------:R-:W-:-:S04]  /*19120*/  IMAD.HI.U32 R20, R21, R13, R20 ;  /* 0x0000000d15147227 */ /* 0x000fc800078e0014 */
[--C-:B------:R-:W-:Y:S01]  /*19130*/  @!P6 IMAD.IADD R5, R5, 0x1, -R3.reuse ;  /* 0x000000010505e824 */ /* 0x100fe200078e0a03 */
[----:B------:R-:W-:Y:S01]  /*19140*/  ISETP.GT.U32.AND P6, PT, R3, R22, PT ;  /* 0x000000160300720c */ /* 0x000fe20003fc4070 */
[----:B------:R-:W-:Y:S01]  /*19150*/  @!P4 IMAD.IADD R11, R11, 0x1, -R3 ;  /* 0x000000010b0bc824 */ /* 0x000fe200078e0a03 */
[----:B------:R-:W-:Y:S01]  /*19160*/  ISETP.GE.AND P4, PT, R26, RZ, PT ;  /* 0x000000ff1a00720c */ /* 0x000fe20003f86270 */
[----:B------:R-:W-:Y:S01]  /*19170*/  VIADD R21, R0, 0x23 ;  /* 0x0000002300157836 */ /* 0x000fe20000000000 */
[----:B------:R-:W-:Y:S01]  /*19180*/  IABS R26, R26 ;  /* 0x0000001a001a7213 */ /* 0x000fe20000000000 */
[----:B0-----:R-:W-:Y:S02]  /*19190*/  IMAD.MOV.U32 R2, RZ, RZ, R11 ;  /* 0x000000ffff027224 */ /* 0x001fe400078e000b */
[----:B------:R-:W-:Y:S01]  /*191a0*/  IMAD.HI.U32 R18, R4, R25, RZ ;  /* 0x0000001904127227 */ /* 0x000fe200078e00ff */
[----:B------:R-:W-:-:S03]  /*191b0*/  IABS R24, R21 ;  /* 0x0000001500187213 */ /* 0x000fc60000000000 */
[----:B------:R-:W-:Y:S02]  /*191c0*/  @!P5 IMAD.MOV R2, RZ, RZ, -R2 ;  /* 0x000000ffff02d224 */ /* 0x000fe400078e0a02 */
[----:B------:R-:W-:Y:S01]  /*191d0*/  @!P6 IMAD.IADD R22, R22, 0x1, -R3 ;  /* 0x000000011616e824 */ /* 0x000fe200078e0a03 */
[----:B------:R-:W-:Y:S01]  /*191e0*/  ISETP.GT.U32.AND P6, PT, R3, R27, PT ;  /* 0x0000001b0300720c */ /* 0x000fe20003fc4070 */
[----:B------:R-:W-:Y:S01]  /*191f0*/  IMAD.MOV R18, RZ, RZ, -R18 ;  /* 0x000000ffff127224 */ /* 0x000fe200078e0a12 */
[----:B------:R0:W-:Y:S01]  /*19200*/  STL [R1+0xb0], R2 ;  /* 0x0000b00201007387 */ /* 0x0001e20000100800 */
[----:B------:R-:W-:-:S04]  /*19210*/  IMAD.HI.U32 R19, R4, R24, RZ ;  /* 0x0000001804137227 */ /* 0x000fc800078e00ff */
[----:B------:R-:W-:-:S04]  /*19220*/  IMAD.HI.U32 R13, R4, R26, RZ ;  /* 0x0000001a040d7227 */ /* 0x000fc800078e00ff */
[----:B------:R-:W-:Y:S02]  /*19230*/  IMAD R25, R3, R18, R25 ;  /* 0x0000001203197224 */ /* 0x000fe400078e0219 */
[----:B------:R-:W-:Y:S01]  /*19240*/  @!P6 IMAD.IADD R27, R27, 0x1, -R3 ;  /* 0x000000011b1be824 */ /* 0x000fe200078e0a03 */
[C---:B------:R-:W-:Y:S01]  /*19250*/  ISETP.GT.U32.AND P6, PT, R3.reuse, R22, PT ;  /* 0x000000160300720c */ /* 0x040fe20003fc4070 */
[----:B------:R-:W-:Y:S02]  /*19260*/  IMAD.MOV R19, RZ, RZ, -R19 ;  /* 0x000000ffff137224 */ /* 0x000fe400078e0a13 */
[----:B------:R-:W-:Y:S01]  /*19270*/  IMAD.MOV R13, RZ, RZ, -R13 ;  /* 0x000000ffff0d7224 */ /* 0x000fe200078e0a0d */
[C---:B------:R-:W-:Y:S01]  /*19280*/  ISETP.GT.U32.AND P5, PT, R3.reuse, R27, PT ;  /* 0x0000001b0300720c */ /* 0x040fe20003fa4070 */
[C---:B------:R-:W-:Y:S01]  /*19290*/  IMAD R24, R3.reuse, R19, R24 ;  /* 0x0000001303187224 */ /* 0x040fe200078e0218 */
[----:B------:R-:W-:Y:S01]  /*192a0*/  IABS R19, R29 ;  /* 0x0000001d00137213 */ /* 0x000fe20000000000 */
[----:B------:R-:W-:Y:S01]  /*192b0*/  IMAD R26, R3, R13, R26 ;  /* 0x0000000d031a7224 */ /* 0x000fe200078e021a */
[----:B------:R-:W-:Y:S01]  /*192c0*/  IABS R13, R14 ;  /* 0x0000000e000d7213 */ /* 0x000fe20000000000 */
[----:B0-----:R-:W-:-:S02]  /*192d0*/  IMAD.MOV.U32 R2, RZ, RZ, R5 ;  /* 0x000000ffff027224 */ /* 0x001fc400078e0005 */
[----:B------:R-:W-:Y:S02]  /*192e0*/  IMAD.MOV.U32 R11, RZ, RZ, R17 ;  /* 0x000000ffff0b7224 */ /* 0x000fe400078e0011 */
        /* <DEDUP_REMOVED lines=9> */
[----:B------:R-:W-:-:S04]  /*19380*/  IMAD.HI.U32 R18, R4, R11, RZ ;  /* 0x0000000b04127227 */ /* 0x000fc800078e00ff */
[----:B------:R-:W-:Y:S02]  /*19390*/  @!P6 IMAD.IADD R25, R25, 0x1, -R3 ;  /* 0x000000011919e824 */ /* 0x000fe400078e0a03 */
[C---:B------:R-:W-:Y:S02]  /*193a0*/  IMAD R13, R3.reuse, R17, R13 ;  /* 0x00000011030d7224 */ /* 0x040fe400078e020d */
[----:B------:R-:W-:Y:S02]  /*193b0*/  VIADD R17, R0, 0x20 ;  /* 0x0000002000117836 */ /* 0x000fe40000000000 */
[--C-:B------:R-:W-:Y:S01]  /*193c0*/  @!P5 IMAD.IADD R24, R24, 0x1, -R3.reuse ;  /* 0x000000011818d824 */ /* 0x100fe200078e0a03 */
[C---:B------:R-:W-:Y:S01]  /*193d0*/  ISETP.GT.U32.AND P5, PT, R3.reuse, R25, PT ;  /* 0x000000190300720c */ /* 0x040fe20003fa4070 */
[----:B------:R-:W-:Y:S01]  /*193e0*/  @!P3 IMAD.IADD R26, R26, 0x1, -R3 ;  /* 0x000000011a1ab824 */ /* 0x000fe200078e0a03 */
[C---:B------:R-:W-:Y:S01]  /*193f0*/  ISETP.GT.U32.AND P3, PT, R3.reuse, R13, PT ;  /* 0x0000000d0300720c */ /* 0x040fe20003f64070 */
[----:B0-----:R-:W-:Y:S01]  /*19400*/  IMAD.MOV.U32 R2, RZ, RZ, R22 ;  /* 0x000000ffff027224 */ /* 0x001fe200078e0016 */
[----:B------:R-:W-:Y:S01]  /*19410*/  IABS R23, R17 ;  /* 0x0000001100177213 */ /* 0x000fe20000000000 */
[----:B------:R-:W-:Y:S01]  /*19420*/  IMAD.MOV R5, RZ, RZ, -R18 ;  /* 0x000000ffff057224 */ /* 0x000fe200078e0a12 */
[C---:B------:R-:W-:Y:S01]  /*19430*/  ISETP.GT.U32.AND P6, PT, R3.reuse, R26, PT ;  /* 0x0000001a0300720c */ /* 0x040fe20003fc4070 */
[----:B------:R-:W-:Y:S01]  /*19440*/  @!P0 IMAD.MOV R2, RZ, RZ, -R2 ;  /* 0x000000ffff028224 */ /* 0x000fe200078e0a02 */
[----:B------:R-:W-:Y:S01]  /*19450*/  ISETP.GT.U32.AND P0, PT, R3, R24, PT ;  /* 0x000000180300720c */ /* 0x000fe20003f04070 */
[----:B------:R-:W-:Y:S01]  /*19460*/  IMAD.HI.U32 R28, R4, R23, RZ ;  /* 0x00000017041c7227 */ /* 0x000fe200078e00ff */
[----:B------:R-:W-:-:S02]  /*19470*/  IABS R18, R0 ;  /* 0x0000000000127213 */ /* 0x000fc40000000000 */
[----:B------:R0:W-:Y:S01]  /*19480*/  STL [R1+0x9c], R2 ;  /* 0x00009c0201007387 */ /* 0x0001e20000100800 */
[----:B------:R-:W-:Y:S02]  /*19490*/  IMAD.MOV R28, RZ, RZ, -R28 ;  /* 0x000000ffff1c7224 */ /* 0x000fe400078e0a1c */
[----:B------:R-:W-:Y:S01]  /*194a0*/  @!P5 IMAD.IADD R25, R25, 0x1, -R3 ;  /* 0x000000011919d824 */ /* 0x000fe200078e0a03 */
[----:B------:R-:W-:Y:S01]  /*194b0*/  ISETP.GE.AND P5, PT, R10, RZ, PT ;  /* 0x000000ff0a00720c */ /* 0x000fe20003fa6270 */
[----:B------:R-:W-:Y:S01]  /*194c0*/  IMAD R11, R3, R5, R11 ;  /* 0x00000005030b7224 */ /* 0x000fe200078e020b */
[----:B------:R-:W-:Y:S01]  /*194d0*/  IABS R5, R9 ;  /* 0x0000000900057213 */ /* 0x000fe20000000000 */
[----:B------:R-:W-:Y:S02]  /*194e0*/  @!P3 IMAD.IADD R13, R13, 0x1, -R3 ;  /* 0x000000010d0db824 */ /* 0x000fe400078e0a03 */
[C---:B------:R-:W-:Y:S01]  /*194f0*/  IMAD R10, R3.reuse, R28, R23 ;  /* 0x0000001c030a7224 */ /* 0x040fe200078e0217 */
[----:B0-----:R-:W2:Y:S01]  /*19500*/  LDL.LU R2, [R1+0x1c00] ;  /* 0x001c000001027983 */ /* 0x001ea20000300800 */
[----:B------:R-:W-:Y:S01]  /*19510*/  @!P0 IMAD.IADD R24, R24, 0x1, -R3 ;  /* 0x0000000118188824 */ /* 0x000fe200078e0a03 */
[C---:B------:R-:W-:Y:S01]  /*19520*/  ISETP.GT.U32.AND P3, PT, R3.reuse, R13, PT ;  /* 0x0000000d0300720c */ /* 0x040fe20003f64070 */
[----:B------:R-:W-:Y:S01]  /*19530*/  IMAD.HI.U32 R22, R4, R5, RZ ;  /* 0x0000000504167227 */ /* 0x000fe200078e00ff */
[----:B------:R-:W-:-:S03]  /*19540*/  ISETP.GT.U32.AND P0, PT, R3, R10, PT ;  /* 0x0000000a0300720c */ /* 0x000fc60003f04070 */
[----:B------:R-:W-:-:S04]  /*19550*/  IMAD.HI.U32 R28, R20, R19, RZ ;  /* 0x00000013141c7227 */ /* 0x000fc800078e00ff */
[----:B------:R-:W-:Y:S01]  /*19560*/  @!P6 IMAD.IADD R26, R26, 0x1, -R3 ;  /* 0x000000011a1ae824 */ /* 0x000fe200078e0a03 */
[C---:B------:R-:W-:Y:S01]  /*19570*/  ISETP.GT.U32.AND P6, PT, R3.reuse, R11, PT ;  /* 0x0000000b0300720c */ /* 0x040fe20003fc4070 */
[----:B------:R-:W-:Y:S02]  /*19580*/  IMAD.MOV R22, RZ, RZ, -R22 ;  /* 0x000000ffff167224 */ /* 0x000fe400078e0a16 */
[----:B------:R-:W-:Y:S02]  /*19590*/  IMAD.MOV R28, RZ, RZ, -R28 ;  /* 0x000000ffff1c7224 */ /* 0x000fe400078e0a1c */
[----:B------:R-:W-:Y:S02]  /*195a0*/  IMAD R5, R3, R22, R5 ;  /* 0x0000001603057224 */ /* 0x000fe400078e0205 */
[----:B------:R-:W-:Y:S02]  /*195b0*/  IMAD R19, R12, R28, R19 ;  /* 0x0000001c0c137224 */ /* 0x000fe400078e0213 */
[--C-:B------:R-:W-:Y:S01]  /*195c0*/  @!P3 IMAD.IADD R13, R13, 0x1, -R3.reuse ;  /* 0x000000010d0db824 */ /* 0x100fe200078e0a03 */
[----:B------:R-:W-:Y:S01]  /*195d0*/  ISETP.GT.U32.AND P3, PT, R3, R5, PT ;  /* 0x000000050300720c */ /* 0x000fe20003f64070 */
[--C-:B------:R-:W-:Y:S01]  /*195e0*/  @!P0 IMAD.IADD R10, R10, 0x1, -R3.reuse ;  /* 0x000000010a0a8824 */ /* 0x100fe200078e0a03 */
[----:B------:R-:W-:Y:S01]  /*195f0*/  ISETP.GT.U32.AND P0, PT, R12, R19, PT ;  /* 0x000000130c00720c */ /* 0x000fe20003f04070 */
[----:B------:R-:W-:-:S02]  /*19600*/  @!P6 IMAD.IADD R11, R11, 0x1, -R3 ;  /* 0x000000010b0be824 */ /* 0x000fc400078e0a03 */
[----:B------:R-:W-:-:S04]  /*19610*/  IMAD.HI.U32 R22, R4, R18, RZ ;  /* 0x0000001204167227 */ /* 0x000fc800078e00ff */
[----:B------:R-:W-:Y:S01]  /*19620*/  @!P2 IMAD.MOV R27, RZ, RZ, -R27 ;  /* 0x000000ffff1ba224 */ /* 0x000fe200078e0a1b */
[----:B------:R-:W-:Y:S01]  /*19630*/  ISETP.GT.U32.AND P2, PT, R3, R11, PT ;  /* 0x0000000b0300720c */ /* 0x000fe20003f44070 */
[----:B------:R-:W-:Y:S01]  /*19640*/  IMAD.MOV R22, RZ, RZ, -R22 ;  /* 0x000000ffff167224 */ /* 0x000fe200078e0a16 */
[----:B------:R-:W-:Y:S01]  /*19650*/  ISETP.GE.AND P6, PT, R21, RZ, PT ;  /* 0x000000ff1500720c */ /* 0x000fe20003fc6270 */
[--C-:B------:R-:W-:Y:S01]  /*19660*/  @!P3 IMAD.IADD R5, R5, 0x1, -R3.reuse ;  /* 0x000000010505b824 */ /* 0x100fe200078e0a03 */
[C---:B------:R-:W-:Y:S01]  /*19670*/  ISETP.GT.U32.AND P3, PT, R3.reuse, R10, PT ;  /* 0x0000000a0300720c */ /* 0x040fe20003f64070 */
[----:B------:R-:W-:Y:S02]  /*19680*/  IMAD R18, R3, R22, R18 ;  /* 0x0000001603127224 */ /* 0x000fe400078e0212 */
[----:B------:R-:W-:Y:S02]  /*19690*/  @!P0 IMAD.IADD R19, R19, 0x1, -R12 ;  /* 0x0000000113138824 */ /* 0x000fe400078e0a0c */
[----:B------:R-:W-:Y:S01]  /*196a0*/  @!P4 IMAD.MOV R26, RZ, RZ, -R26 ;  /* 0x000000ffff1ac224 */ /* 0x000fe200078e0a1a */
[----:B------:R-:W-:Y:S01]  /*196b0*/  ISETP.GT.U32.AND P4, PT, R3, R18, PT ;  /* 0x000000120300720c */ /* 0x000fe20003f84070 */
[----:B------:R-:W-:Y:S01]  /*196c0*/  VIADD R20, R0, 0x1e ;  /* 0x0000001e00147836 */ /* 0x000fe20000000000 */
[----:B------:R-:W-:Y:S01]  /*196d0*/  ISETP.GT.U32.AND P0, PT, R12, R19, PT ;  /* 0x000000130c00720c */ /* 0x000fe20003f04070 */
[----:B------:R-:W-:Y:S01]  /*196e0*/  @!P2 IMAD.IADD R11, R11, 0x1, -R3 ;  /* 0x000000010b0ba824 */ /* 0x000fe200078e0a03 */
[----:B------:R-:W-:-:S02]  /*196f0*/  ISETP.GE.AND P2, PT, R16, RZ, PT ;  /* 0x000000ff1000720c */ /* 0x000fc40003f46270 */
[----:B------:R-:W-:Y:S01]  /*19700*/  IABS R23, R20 ;  /* 0x0000001400177213 */ /* 0x000fe20000000000 */
[----:B------:R-:W-:Y:S02]  /*19710*/  @!P5 IMAD.MOV R25, RZ, RZ, -R25 ;  /* 0x000000ffff19d224 */ /* 0x000fe400078e0a19 */
[----:B------:R-:W-:Y:S01]  /*19720*/  @!P6 IMAD.MOV R24, RZ, RZ, -R24 ;  /* 0x000000ffff18e224 */ /* 0x000fe200078e0a18 */
[----:B------:R-:W-:Y:S01]  /*19730*/  ISETP.GE.AND P6, PT, R14, RZ, PT ;  /* 0x000000ff0e00720c */ /* 0x000fe20003fc6270 */
[----:B------:R-:W-:Y:S01]  /*19740*/  VIADD R21, R0, 0x1d ;  /* 0x0000001d00157836 */ /* 0x000fe20000000000 */
[----:B------:R-:W-:Y:S01]  /*19750*/  STL [R1+0x84], R27 ;  /* 0x0000841b01007387 */ /* 0x000fe20000100800 */
[----:B------:R-:W-:Y:S01]  /*19760*/  @!P3 IMAD.IADD R10, R10, 0x1, -R3 ;  /* 0x000000010a0ab824 */ /* 0x000fe200078e0a03 */
[----:B------:R-:W-:Y:S01]  /*19770*/  ISETP.GE.AND P3, PT, R17, RZ, PT ;  /* 0x000000ff1100720c */ /* 0x000fe20003f66270 */
[----:B------:R-:W-:Y:S01]  /*19780*/  IMAD.HI.U32 R14, R4, R23, RZ ;  /* 0x00000017040e7227 */ /* 0x000fe200078e00ff */
[----:B------:R-:W-:Y:S01]  /*19790*/  STL [R1+0x80], R26 ;  /* 0x0000801a01007387 */ /* 0x000fe20000100800 */
[----:B------:R-:W-:-:S02]  /*197a0*/  IABS R22, R21 ;  /* 0x0000001500167213 */ /* 0x000fc40000000000 */
[----:B------:R-:W-:Y:S01]  /*197b0*/  @!P4 IMAD.IADD R18, R18, 0x1, -R3 ;  /* 0x000000011212c824 */ /* 0x000fe200078e0a03 */
[----:B------:R0:W-:Y:S01]  /*197c0*/  STL [R1+0x7c], R25 ;  /* 0x00007c1901007387 */ /* 0x0001e20000100800 */
[----:B------:R-:W-:Y:S02]  /*197d0*/  IMAD.MOV R14, RZ, RZ, -R14 ;  /* 0x000000ffff0e7224 */ /* 0x000fe400078e0a0e */
[----:B------:R-:W-:Y:S02]  /*197e0*/  @!P0 IMAD.IADD R19, R19, 0x1, -R12 ;  /* 0x0000000113138824 */ /* 0x000fe400078e0a0c */
[----:B------:R-:W-:Y:S02]  /*197f0*/  VIADD R12, R0, 0x1c ;  /* 0x0000001c000c7836 */ /* 0x000fe40000000000 */
[----:B0-----:R-:W-:Y:S01]  /*19800*/  IMAD.MOV.U32 R25, RZ, RZ, R11 ;  /* 0x000000ffff197224 */ /* 0x001fe200078e000b */
[----:B------:R0:W-:Y:S01]  /*19810*/  STL [R1+0x78], R24 ;  /* 0x0000781801007387 */ /* 0x0001e20000100800 */
[----:B------:R-:W-:-:S02]  /*19820*/  IMAD R23, R3, R14, R23 ;  /* 0x0000000e03177224 */ /* 0x000fc400078e0217 */
[----:B------:R-:W-:Y:S01]  /*19830*/  @!P2 IMAD.MOV R25, RZ, RZ, -R25 ;  /* 0x000000ffff19a224 */ /* 0x000fe200078e0a19 */
[----:B------:R-:W-:Y:S01]  /*19840*/  ISETP.GT.U32.AND P2, PT, R3, R18, PT ;  /* 0x000000120300720c */ /* 0x000fe20003f44070 */
[----:B------:R-:W-:Y:S01]  /*19850*/  IMAD.MOV.U32 R14, RZ, RZ, R10 ;  /* 0x000000ffff0e7224 */ /* 0x000fe200078e000a */
[----:B------:R-:W-:Y:S01]  /*19860*/  IABS R11, R12 ;  /* 0x0000000c000b7213 */ /* 0x000fe20000000000 */
[----:B0-----:R-:W-:Y:S01]  /*19870*/  IMAD.HI.U32 R24, R4, R22, RZ ;  /* 0x0000001604187227 */ /* 0x001fe200078e00ff */
[----:B------:R-:W-:-:S03]  /*19880*/  ISETP.GE.AND P0, PT, R29, RZ, PT ;  /* 0x000000ff1d00720c */ /* 0x000fc60003f06270 */
[----:B------:R-:W-:Y:S02]  /*19890*/  IMAD.MOV R24, RZ, RZ, -R24 ;  /* 0x000000ffff187224 */ /* 0x000fe400078e0a18 */
[----:B------:R-:W-:Y:S01]  /*198a0*/  @!P3 IMAD.MOV R14, RZ, RZ, -R14 ;  /* 0x000000ffff0eb224 */ /* 0x000fe200078e0a0e */
[----:B------:R-:W-:Y:S01]  /*198b0*/  ISETP.NE.AND P3, PT, R8, RZ, PT ;  /* 0x000000ff0800720c */ /* 0x000fe20003f65270 */
[----:B------:R-:W-:-:S04]  /*198c0*/  IMAD.HI.U32 R17, R4, R11, RZ ;  /* 0x0000000b04117227 */ /* 0x000fc800078e00ff */
[C---:B------:R-:W-:Y:S02]  /*198d0*/  IMAD R22, R3.reuse, R24, R22 ;  /* 0x0000001803167224 */ /* 0x040fe400078e0216 */
[----:B------:R-:W-:Y:S01]  /*198e0*/  @!P6 IMAD.MOV R13, RZ, RZ, -R13 ;  /* 0x000000ffff0de224 */ /* 0x000fe200078e0a0d */
[C---:B------:R-:W-:Y:S01]  /*198f0*/  ISETP.GT.U32.AND P6, PT, R3.reuse, R23, PT ;  /* 0x000000170300720c */ /* 0x040fe20003fc4070 */
[----:B------:R-:W-:Y:S02]  /*19900*/  IMAD.MOV R17, RZ, RZ, -R17 ;  /* 0x000000ffff117224 */ /* 0x000fe400078e0a11 */
[----:B------:R-:W-:Y:S01]  /*19910*/  @!P2 IMAD.IADD R18, R18, 0x1, -R3 ;  /* 0x000000011212a824 */ /* 0x000fe200078e0a03 */
[C---:B------:R-:W-:Y:S01]  /*19920*/  ISETP.GT.U32.AND P2, PT, R3.reuse, R22, PT ;  /* 0x000000160300720c */ /* 0x040fe20003f44070 */
[C---:B------:R-:W-:Y:S02]  /*19930*/  IMAD R11, R3.reuse, R17, R11 ;  /* 0x00000011030b7224 */ /* 0x040fe400078e020b */
[----:B------:R-:W-:Y:S01]  /*19940*/  @!P0 IMAD.MOV R19, RZ, RZ, -R19 ;  /* 0x000000ffff138224 */ /* 0x000fe200078e0a13 */
[----:B------:R-:W-:Y:S01]  /*19950*/  @!P3 LOP3.LUT R19, RZ, R8, RZ, 0x33, !PT ;  /* 0x00000008ff13b212 */ /* 0x000fe200078e33ff */
[----:B------:R-:W-:Y:S01]  /*19960*/  VIADD R10, R0, 0x1b ;  /* 0x0000001b000a7836 */ /* 0x000fe20000000000 */
[----:B------:R-:W-:Y:S01]  /*19970*/  ISETP.GT.U32.AND P3, PT, R3, R11, PT ;  /* 0x0000000b0300720c */ /* 0x000fe20003f64070 */
[----:B------:R0:W-:Y:S02]  /*19980*/  STL [R1+0x70], R13 ;  /* 0x0000700d01007387 */ /* 0x0001e40000100800 */
[----:B------:R-:W-:-:S02]  /*19990*/  @!P6 IMAD.IADD R23, R23, 0x1, -R3 ;  /* 0x000000011717e824 */ /* 0x000fc400078e0a03 */
[----:B------:R-:W-:Y:S01]  /*199a0*/  STL [R1+0x68], R25 ;  /* 0x0000681901007387 */ /* 0x000fe20000100800 */
[----:B------:R-:W-:-:S03]  /*199b0*/  ISETP.GE.AND P0, PT, R12, RZ, PT ;  /* 0x000000ff0c00720c */ /* 0x000fc60003f06270 */
[----:B------:R1:W-:Y:S01]  /*199c0*/  STL [R1+0x64], R14 ;  /* 0x0000640e01007387 */ /* 0x0003e20000100800 */
[----:B0-----:R-:W-:Y:S02]  /*199d0*/  VIADD R13, R0, 0x1a ;  /* 0x0000001a000d7836 */ /* 0x001fe40000000000 */
[----:B------:R-:W-:Y:S02]  /*199e0*/  IMAD.MOV.U32 R12, RZ, RZ, R15 ;  /* 0x000000ffff0c7224 */ /* 0x000fe400078e000f */
[--C-:B------:R-:W-:Y:S01]  /*199f0*/  @!P2 IMAD.IADD R22, R22, 0x1, -R3.reuse ;  /* 0x000000011616a824 */ /* 0x100fe200078e0a03 */
[----:B-1----:R-:W-:Y:S02]  /*19a00*/  IABS R14, R10 ;  /* 0x0000000a000e7213 */ /* 0x002fe40000000000 */
[C---:B------:R-:W-:Y:S02]  /*19a10*/  ISETP.GT.U32.AND P2, PT, R3.reuse, R23, PT ;  /* 0x000000170300720c */ /* 0x040fe40003f44070 */
[----:B------:R-:W-:Y:S01]  /*19a20*/  IABS R16, R13 ;  /* 0x0000000d00107213 */ /* 0x000fe20000000000 */
[----:B------:R-:W-:Y:S01]  /*19a30*/  IMAD.HI.U32 R8, R4, R14, RZ ;  /* 0x0000000e04087227 */ /* 0x000fe200078e00ff */
[----:B------:R0:W-:Y:S03]  /*19a40*/  STL [R1+0xc4], R19 ;  /* 0x0000c41301007387 */ /* 0x0001e60000100800 */
[----:B------:R-:W-:Y:S01]  /*19a50*/  @!P1 IMAD.MOV R12, RZ, RZ, -R12 ;  /* 0x000000ffff0c9224 */ /* 0x000fe200078e0a0c */
[C---:B------:R-:W-:Y:S01]  /*19a60*/  ISETP.GT.U32.AND P1, PT, R3.reuse, R22, PT ;  /* 0x000000160300720c */ /* 0x040fe20003f24070 */
[----:B------:R-:W-:Y:S01]  /*19a70*/  IMAD.MOV R8, RZ, RZ, -R8 ;  /* 0x000000ffff087224 */ /* 0x000fe200078e0a08 */
[----:B------:R-:W-:Y:S01]  /*19a80*/  ISETP.GT.U32.AND P5, PT, R3, R5, PT ;  /* 0x000000050300720c */ /* 0x000fe20003fa4070 */
[----:B------:R-:W-:-:S02]  /*19a90*/  @!P3 IMAD.IADD R11, R11, 0x1, -R3 ;  /* 0x000000010b0bb824 */ /* 0x000fc400078e0a03 */
[----:B0-----:R-:W-:-:S03]  /*19aa0*/  IMAD.HI.U32 R19, R4, R16, RZ ;  /* 0x0000001004137227 */ /* 0x001fc600078e00ff */
[C---:B------:R-:W-:Y:S01]  /*19ab0*/  ISETP.GT.U32.AND P3, PT, R3.reuse, R11, PT ;  /* 0x0000000b0300720c */ /* 0x040fe20003f64070 */
[----:B------:R-:W-:Y:S02]  /*19ac0*/  IMAD R14, R3, R8, R14 ;  /* 0x00000008030e7224 */ /* 0x000fe400078e020e */
[----:B------:R-:W-:Y:S02]  /*19ad0*/  IMAD.MOV R19, RZ, RZ, -R19 ;  /* 0x000000ffff137224 */ /* 0x000fe400078e0a13 */
[C---:B------:R-:W-:Y:S02]  /*19ae0*/  VIADD R15, R0.reuse, 0x19 ;  /* 0x00000019000f7836 */ /* 0x040fe40000000000 */
[----:B------:R-:W-:Y:S01]  /*19af0*/  @!P2 IMAD.IADD R23, R23, 0x1, -R3 ;  /* 0x000000011717a824 */ /* 0x000fe200078e0a03 */
[C---:B------:R-:W-:Y:S01]  /*19b00*/  ISETP.GT.U32.AND P2, PT, R3.reuse, R14, PT ;  /* 0x0000000e0300720c */ /* 0x040fe20003f44070 */
[----:B------:R-:W-:Y:S01]  /*19b10*/  IMAD R19, R3, R19, R16 ;  /* 0x0000001303137224 */ /* 0x000fe200078e0210 */
[----:B------:R-:W-:Y:S01]  /*19b20*/  IABS R17, R15 ;  /* 0x0000000f00117213 */ /* 0x000fe20000000000 */
[----:B------:R-:W-:-:S02]  /*19b30*/  VIADD R16, R0, 0x18 ;  /* 0x0000001800107836 */ /* 0x000fc40000000000 */
[--C-:B------:R-:W-:Y:S01]  /*19b40*/  @!P1 IMAD.IADD R22, R22, 0x1, -R3.reuse ;  /* 0x0000000116169824 */ /* 0x100fe200078e0a03 */
[----:B------:R-:W-:Y:S01]  /*19b50*/  ISETP.GE.AND P1, PT, R0, RZ, PT ;  /* 0x000000ff0000720c */ /* 0x000fe20003f26270 */
[--C-:B------:R-:W-:Y:S01]  /*19b60*/  @!P5 IMAD.IADD R5, R5, 0x1, -R3.reuse ;  /* 0x000000010505d824 */ /* 0x100fe200078e0a03 */
[----:B------:R-:W-:Y:S01]  /*19b70*/  ISETP.GE.AND P6, PT, R10, RZ, PT ;  /* 0x000000ff0a00720c */ /* 0x000fe20003fc6270 */
[----:B------:R-:W-:Y:S01]  /*19b80*/  IMAD.HI.U32 R25, R4, R17, RZ ;  /* 0x0000001104197227 */ /* 0x000fe200078e00ff */
[----:B------:R-:W-:Y:S02]  /*19b90*/  ISETP.GE.AND P5, PT, R20, RZ, PT ;  /* 0x000000ff1400720c */ /* 0x000fe40003fa6270 */
[----:B------:R-:W-:Y:S01]  /*19ba0*/  IABS R10, R16 ;  /* 0x00000010000a7213 */ /* 0x000fe20000000000 */
[----:B------:R-:W-:Y:S01]  /*19bb0*/  @!P3 IMAD.IADD R11, R11, 0x1, -R3 ;  /* 0x000000010b0bb824 */ /* 0x000fe200078e0a03 */
[----:B------:R-:W-:Y:S01]  /*19bc0*/  ISETP.GT.U32.AND P3, PT, R3, R19, PT ;  /* 0x000000130300720c */ /* 0x000fe20003f64070 */
[----:B------:R-:W-:-:S02]  /*19bd0*/  VIADD R8, R0, 0x17 ;  /* 0x0000001700087836 */ /* 0x000fc40000000000 */
[----:B------:R-:W-:Y:S01]  /*19be0*/  IMAD.HI.U32 R24, R4, R10, RZ ;  /* 0x0000000a04187227 */ /* 0x000fe200078e00ff */
[----:B------:R-:W-:-:S03]  /*19bf0*/  ISETP.GE.AND P4, PT, R21, RZ, PT ;  /* 0x000000ff1500720c */ /* 0x000fc60003f86270 */
[----:B------:R-:W-:Y:S02]  /*19c00*/  IMAD.MOV R25, RZ, RZ, -R25 ;  /* 0x000000ffff197224 */ /* 0x000fe400078e0a19 */
[----:B------:R-:W-:Y:S01]  /*19c10*/  @!P2 IMAD.IADD R14, R14, 0x1, -R3 ;  /* 0x000000010e0ea824 */ /* 0x000fe200078e0a03 */
[----:B------:R-:W-:Y:S01]  /*19c20*/  IABS R20, R8 ;  /* 0x0000000800147213 */ /* 0x000fe20000000000 */
[----:B------:R-:W-:Y:S02]  /*19c30*/  IMAD.MOV R24, RZ, RZ, -R24 ;  /* 0x000000ffff187224 */ /* 0x000fe400078e0a18 */
[C---:B------:R-:W-:Y:S02]  /*19c40*/  IMAD R17, R3.reuse, R25, R17 ;  /* 0x0000001903117224 */ /* 0x040fe400078e0211 */
[----:B------:R-:W-:Y:S02]  /*19c50*/  IMAD.MOV.U32 R27, RZ, RZ, R23 ;  /* 0x000000ffff1b7224 */ /* 0x000fe400078e0017 */
[----:B------:R-:W-:Y:S01]  /*19c60*/  @!P1 IMAD.MOV R18, RZ, RZ, -R18 ;  /* 0x000000ffff129224 */ /* 0x000fe200078e0a12 */
[C---:B------:R-:W-:Y:S01]  /*19c70*/  ISETP.GT.U32.AND P1, PT, R3.reuse, R14, PT ;  /* 0x0000000e0300720c */ /* 0x040fe20003f24070 */
[----:B------:R-:W-:-:S02]  /*19c80*/  IMAD R10, R3, R24, R10 ;  /* 0x00000018030a7224 */ /* 0x000fc400078e020a */
[----:B------:R-:W-:Y:S01]  /*19c90*/  @!P5 IMAD.MOV R27, RZ, RZ, -R27 ;  /* 0x000000ffff1bd224 */ /* 0x000fe200078e0a1b */
[----:B------:R-:W-:Y:S01]  /*19ca0*/  ISETP.GT.U32.AND P5, PT, R3, R17, PT ;  /* 0x000000110300720c */ /* 0x000fe20003fa4070 */
[----:B------:R-:W-:-:S04]  /*19cb0*/  IMAD.HI.U32 R21, R4, R20, RZ ;  /* 0x0000001404157227 */ /* 0x000fc800078e00ff */
[----:B------:R-:W-:Y:S02]  /*19cc0*/  @!P3 IMAD.IADD R19, R19, 0x1, -R3 ;  /* 0x000000011313b824 */ /* 0x000fe400078e0a03 */
[----:B------:R-:W-:Y:S02]  /*19cd0*/  IMAD.MOV.U32 R26, RZ, RZ, R22 ;  /* 0x000000ffff1a7224 */ /* 0x000fe400078e0016 */
[----:B------:R-:W-:Y:S01]  /*19ce0*/  @!P0 IMAD.MOV R11, RZ, RZ, -R11 ;  /* 0x000000ffff0b8224 */ /* 0x000fe200078e0a0b */
[C---:B------:R-:W-:Y:S01]  /*19cf0*/  ISETP.GT.U32.AND P0, PT, R3.reuse, R10, PT ;  /* 0x0000000a0300720c */ /* 0x040fe20003f04070 */
[----:B------:R-:W-:Y:S01]  /*19d00*/  IMAD.MOV R21, RZ, RZ, -R21 ;  /* 0x000000ffff157224 */ /* 0x000fe200078e0a15 */
[----:B------:R-:W-:Y:S01]  /*19d10*/  ISETP.GT.U32.AND P3, PT, R3, R19, PT ;  /* 0x000000130300720c */ /* 0x000fe20003f64070 */
[----:B------:R-:W-:Y:S01]  /*19d20*/  @!P4 IMAD.MOV R26, RZ, RZ, -R26 ;  /* 0x000000ffff1ac224 */ /* 0x000fe200078e0a1a */
[----:B------:R-:W-:Y:S01]  /*19d30*/  ISETP.GE.AND P4, PT, R15, RZ, PT ;  /* 0x000000ff0f00720c */ /* 0x000fe20003f86270 */
[----:B------:R-:W-:-:S02]  /*19d40*/  IMAD R15, R3, R21, R20 ;  /* 0x00000015030f7224 */ /* 0x000fc400078e0214 */
[--C-:B------:R-:W-:Y:S01]  /*19d50*/  @!P1 IMAD.IADD R14, R14, 0x1, -R3.reuse ;  /* 0x000000010e0e9824 */ /* 0x100fe200078e0a03 */
[----:B------:R0:W-:Y:S01]  /*19d60*/  STL [R1+0x60], R12 ;  /* 0x0000600c01007387 */ /* 0x0001e20000100800 */
[--C-:B------:R-:W-:Y:S01]  /*19d70*/  @!P5 IMAD.IADD R17, R17, 0x1, -R3.reuse ;  /* 0x000000011111d824 */ /* 0x100fe200078e0a03 */
[----:B------:R-:W-:Y:S02]  /*19d80*/  ISETP.GT.U32.AND P1, PT, R3, R15, PT ;  /* 0x0000000f0300720c */ /* 0x000fe40003f24070 */
[----:B------:R1:W-:Y:S01]  /*19d90*/  STL [R1+0x1b40], R18 ;  /* 0x001b401201007387 */ /* 0x0003e20000100800 */
[----:B------:R-:W-:Y:S01]  /*19da0*/  ISETP.GE.AND P2, PT, R13, RZ, PT ;  /* 0x000000ff0d00720c */ /* 0x000fe20003f46270 */
[--C-:B------:R-:W-:Y:S01]  /*19db0*/  @!P0 IMAD.IADD R10, R10, 0x1, -R3.reuse ;  /* 0x000000010a0a8824 */ /* 0x100fe200078e0a03 */
[----:B------:R-:W-:Y:S01]  /*19dc0*/  ISETP.GT.U32.AND P0, PT, R3, R17, PT ;  /* 0x000000110300720c */ /* 0x000fe20003f04070 */
[----:B0-----:R-:W-:Y:S02]  /*19dd0*/  VIADD R12, R0, 0x16 ;  /* 0x00000016000c7836 */ /* 0x001fe40000000000 */
[----:B-1----:R-:W-:Y:S01]  /*19de0*/  IMAD.MOV.U32 R18, RZ, RZ, R14 ;  /* 0x000000ffff127224 */ /* 0x002fe200078e000e */
[----:B------:R-:W-:Y:S01]  /*19df0*/  STL [R1+0x58], R27 ;  /* 0x0000581b01007387 */ /* 0x000fe20000100800 */
[----:B------:R-:W-:-:S02]  /*19e00*/  @!P3 IMAD.IADD R19, R19, 0x1, -R3 ;  /* 0x000000011313b824 */ /* 0x000fc400078e0a03 */
[----:B------:R-:W-:Y:S01]  /*19e10*/  @!P6 IMAD.MOV R18, RZ, RZ, -R18 ;  /* 0x000000ffff12e224 */ /* 0x000fe200078e0a12 */
[----:B------:R-:W-:Y:S01]  /*19e20*/  IABS R13, R12 ;  /* 0x0000000c000d7213 */ /* 0x000fe20000000000 */
[----:B------:R-:W-:Y:S01]  /*19e30*/  STL [R1+0x54], R26 ;  /* 0x0000541a01007387 */ /* 0x000fe20000100800 */
[----:B------:R-:W-:-:S03]  /*19e40*/  ISETP.GE.AND P5, PT, R8, RZ, PT ;  /* 0x000000ff0800720c */ /* 0x000fc60003fa6270 */
[----:B------:R0:W-:Y:S01]  /*19e50*/  STL [R1+0x4c], R11 ;  /* 0x00004c0b01007387 */ /* 0x0001e20000100800 */
[----:B------:R-:W-:-:S03]  /*19e60*/  IMAD.HI.U32 R22, R4, R13, RZ ;  /* 0x0000000d04167227 */ /* 0x000fc600078e00ff */
[----:B------:R1:W-:Y:S01]  /*19e70*/  STL [R1+0x48], R18 ;  /* 0x0000481201007387 */ /* 0x0003e20000100800 */
[C---:B------:R-:W-:Y:S02]  /*19e80*/  VIADD R8, R0.reuse, 0x14 ;  /* 0x0000001400087836 */ /* 0x040fe40000000000 */
[----:B------:R-:W-:Y:S01]  /*19e90*/  @!P1 IMAD.IADD R15, R15, 0x1, -R3 ;  /* 0x000000010f0f9824 */ /* 0x000fe200078e0a03 */
[----:B------:R-:W-:Y:S01]  /*19ea0*/  ISETP.GT.U32.AND P1, PT, R3, R10, PT ;  /* 0x0000000a0300720c */ /* 0x000fe20003f24070 */
[----:B0-----:R-:W-:Y:S02]  /*19eb0*/  VIADD R11, R0, 0x15 ;  /* 0x00000015000b7836 */ /* 0x001fe40000000000 */
[----:B-1----:R-:W-:Y:S01]  /*19ec0*/  IMAD.MOV.U32 R18, RZ, RZ, R19 ;  /* 0x000000ffff127224 */ /* 0x002fe200078e0013 */
[----:B------:R-:W-:Y:S01]  /*19ed0*/  ISETP.GE.AND P3, PT, R16, RZ, PT ;  /* 0x000000ff1000720c */ /* 0x000fe20003f66270 */
[----:B------:R-:W-:Y:S02]  /*19ee0*/  IMAD.MOV R22, RZ, RZ, -R22 ;  /* 0x000000ffff167224 */ /* 0x000fe400078e0a16 */
[----:B------:R-:W-:Y:S01]  /*19ef0*/  @!P2 IMAD.MOV R18, RZ, RZ, -R18 ;  /* 0x000000ffff12a224 */ /* 0x000fe200078e0a12 */
[----:B------:R-:W-:Y:S01]  /*19f00*/  IABS R16, R11 ;  /* 0x0000000b00107213 */ /* 0x000fe20000000000 */
[----:B------:R-:W-:Y:S01]  /*19f10*/  @!P0 IMAD.IADD R17, R17, 0x1, -R3 ;  /* 0x0000000111118824 */ /* 0x000fe200078e0a03 */
[----:B------:R-:W-:Y:S01]  /*19f20*/  IABS R19, R8 ;  /* 0x0000000800137213 */ /* 0x000fe20000000000 */
[C---:B------:R-:W-:Y:S01]  /*19f30*/  IMAD R13, R3.reuse, R22, R13 ;  /* 0x00000016030d7224 */ /* 0x040fe200078e020d */
[----:B------:R0:W-:Y:S01]  /*19f40*/  STL [R1+0x44], R18 ;  /* 0x0000441201007387 */ /* 0x0001e20000100800 */
[----:B------:R-:W-:Y:S01]  /*19f50*/  ISETP.GT.U32.AND P6, PT, R3, R15, PT ;  /* 0x0000000f0300720c */ /* 0x000fe20003fc4070 */
[----:B------:R-:W-:-:S04]  /*19f60*/  IMAD.HI.U32 R20, R4, R16, RZ ;  /* 0x0000001004147227 */ /* 0x000fc800078e00ff */
[----:B------:R-:W-:-:S04]  /*19f70*/  IMAD.HI.U32 R21, R4, R19, RZ ;  /* 0x0000001304157227 */ /* 0x000fc800078e00ff */
[----:B0-----:R-:W-:Y:S01]  /*19f80*/  IMAD.MOV.U32 R18, RZ, RZ, R17 ;  /* 0x000000ffff127224 */ /* 0x001fe200078e0011 */
[C---:B------:R-:W-:Y:S01]  /*19f90*/  ISETP.GT.U32.AND P2, PT, R3.reuse, R13, PT ;  /* 0x0000000d0300720c */ /* 0x040fe20003f44070 */
[----:B------:R-:W-:Y:S02]  /*19fa0*/  IMAD.MOV R20, RZ, RZ, -R20 ;  /* 0x000000ffff147224 */ /* 0x000fe400078e0a14 */
[----:B------:R-:W-:Y:S02]  /*19fb0*/  @!P4 IMAD.MOV R18, RZ, RZ, -R18 ;  /* 0x000000ffff12c224 */ /* 0x000fe400078e0a12 */
[----:B------:R-:W-:Y:S02]  /*19fc0*/  @!P1 IMAD.IADD R10, R10, 0x1, -R3 ;  /* 0x000000010a0a9824 */ /* 0x000fe400078e0a03 */
[----:B------:R-:W-:Y:S01]  /*19fd0*/  IMAD.MOV R21, RZ, RZ, -R21 ;  /* 0x000000ffff157224 */ /* 0x000fe200078e0a15 */
[----:B------:R-:W-:Y:S01]  /*19fe0*/  ISETP.GE.AND P0, PT, R12, RZ, PT ;  /* 0x000000ff0c00720c */ /* 0x000fe20003f06270 */
[C---:B------:R-:W-:Y:S01]  /*19ff0*/  IMAD R12, R3.reuse, R20, R16 ;  /* 0x00000014030c7224 */ /* 0x040fe200078e0210 */
[----:B------:R0:W-:Y:S01]  /*1a000*/  STL [R1+0x30], R18 ;  /* 0x0000301201007387 */ /* 0x0001e20000100800 */
[----:B------:R-:W-:-:S02]  /*1a010*/  IMAD R19, R3, R21, R19 ;  /* 0x0000001503137224 */ /* 0x000fc400078e0213 */
[----:B------:R-:W-:Y:S01]  /*1a020*/  @!P6 IMAD.IADD R15, R15, 0x1, -R3 ;  /* 0x000000010f0fe824 */ /* 0x000fe200078e0a03 */
[----:B------:R-:W-:Y:S01]  /*1a030*/  ISETP.GT.U32.AND P6, PT, R3, R12, PT ;  /* 0x0000000c0300720c */ /* 0x000fe20003fc4070 */
[----:B0-----:R-:W-:-:S04]  /*1a040*/  IMAD.MOV.U32 R18, RZ, RZ, R10 ;  /* 0x000000ffff127224 */ /* 0x001fc800078e000a */
[----:B------:R-:W-:Y:S01]  /*1a050*/  @!P3 IMAD.MOV R18, RZ, RZ, -R18 ;  /* 0x000000ffff12b224 */ /* 0x000fe200078e0a12 */
[----:B------:R-:W-:Y:S01]  /*1a060*/  ISETP.GT.U32.AND P3, PT, R3, R19, PT ;  /* 0x000000130300720c */ /* 0x000fe20003f64070 */
[----:B------:R-:W-:Y:S01]  /*1a070*/  @!P2 IMAD.IADD R13, R13, 0x1, -R3 ;  /* 0x000000010d0da824 */ /* 0x000fe200078e0a03 */
[----:B------:R-:W-:Y:S01]  /*1a080*/  ISETP.GE.AND P2, PT, R8, RZ, PT ;  /* 0x000000ff0800720c */ /* 0x000fe20003f46270 */
[----:B------:R-:W-:-:S03]  /*1a090*/  VIADD R8, R0, 0x11 ;  /* 0x0000001100087836 */ /* 0x000fc60000000000 */
[----:B------:R-:W-:Y:S01]  /*1a0a0*/  ISETP.GT.U32.AND P4, PT, R3, R13, PT ;  /* 0x0000000d0300720c */ /* 0x000fe20003f84070 */
[--C-:B------:R-:W-:Y:S01]  /*1a0b0*/  @!P6 IMAD.IADD R12, R12, 0x1, -R3.reuse ;  /* 0x000000010c0ce824 */ /* 0x100fe200078e0a03 */
[----:B------:R-:W-:Y:S01]  /*1a0c0*/  ISETP.GE.AND P1, PT, R11, RZ, PT ;  /* 0x000000ff0b00720c */ /* 0x000fe20003f26270 */
[C---:B------:R-:W-:Y:S01]  /*1a0d0*/  VIADD R14, R0.reuse, 0x13 ;  /* 0x00000013000e7836 */ /* 0x040fe20000000000 */
[----:B------:R-:W-:Y:S01]  /*1a0e0*/  IABS R22, R8 ;  /* 0x0000000800167213 */ /* 0x000fe20000000000 */
[----:B------:R-:W-:Y:S02]  /*1a0f0*/  VIADD R11, R0, 0x12 ;  /* 0x00000012000b7836 */ /* 0x000fe40000000000 */
[----:B------:R-:W-:Y:S01]  /*1a100*/  @!P3 IMAD.IADD R19, R19, 0x1, -R3 ;  /* 0x000000011313b824 */ /* 0x000fe200078e0a03 */
[----:B------:R-:W-:Y:S01]  /*1a110*/  ISETP.GT.U32.AND P6, PT, R3, R12, PT ;  /* 0x0000000c0300720c */ /* 0x000fe20003fc4070 */
[----:B------:R-:W-:Y:S01]  /*1a120*/  IMAD.MOV.U32 R17, RZ, RZ, R15 ;  /* 0x000000ffff117224 */ /* 0x000fe200078e000f */
[----:B------:R-:W-:Y:S01]  /*1a130*/  IABS R20, R14 ;  /* 0x0000000e00147213 */ /* 0x000fe20000000000 */
[----:B------:R-:W-:Y:S01]  /*1a140*/  IMAD.HI.U32 R15, R4, R22, RZ ;  /* 0x00000016040f7227 */ /* 0x000fe200078e00ff */
[----:B------:R-:W-:-:S02]  /*1a150*/  IABS R21, R11 ;  /* 0x0000000b00157213 */ /* 0x000fc40000000000 */
[----:B------:R-:W-:Y:S01]  /*1a160*/  ISETP.GT.U32.AND P3, PT, R3, R19, PT ;  /* 0x000000130300720c */ /* 0x000fe20003f64070 */
[----:B------:R-:W-:Y:S01]  /*1a170*/  @!P4 IMAD.IADD R13, R13, 0x1, -R3 ;  /* 0x000000010d0dc824 */ /* 0x000fe200078e0a03 */
[----:B------:R-:W-:Y:S01]  /*1a180*/  ISETP.GE.AND P4, PT, R14, RZ, PT ;  /* 0x000000ff0e00720c */ /* 0x000fe20003f86270 */
[----:B------:R-:W-:-:S04]  /*1a190*/  IMAD.HI.U32 R16, R4, R20, RZ ;  /* 0x0000001404107227 */ /* 0x000fc800078e00ff */
[----:B------:R-:W-:-:S04]  /*1a1a0*/  IMAD.HI.U32 R10, R4, R21, RZ ;  /* 0x00000015040a7227 */ /* 0x000fc800078e00ff */
[----:B------:R-:W-:Y:S02]  /*1a1b0*/  IMAD.MOV R14, RZ, RZ, -R15 ;  /* 0x000000ffff0e7224 */ /* 0x000fe400078e0a0f */
[----:B------:R-:W-:Y:S02]  /*1a1c0*/  @!P5 IMAD.MOV R17, RZ, RZ, -R17 ;  /* 0x000000ffff11d224 */ /* 0x000fe400078e0a11 */
[----:B------:R-:W-:Y:S02]  /*1a1d0*/  IMAD.MOV R16, RZ, RZ, -R16 ;  /* 0x000000ffff107224 */ /* 0x000fe400078e0a10 */
[----:B------:R-:W-:Y:S02]  /*1a1e0*/  IMAD.MOV R10, RZ, RZ, -R10 ;  /* 0x000000ffff0a7224 */ /* 0x000fe400078e0a0a */
[----:B------:R-:W-:Y:S01]  /*1a1f0*/  IMAD R22, R3, R14, R22 ;  /* 0x0000000e03167224 */ /* 0x000fe200078e0216 */
[----:B------:R-:W-:Y:S01]  /*1a200*/  STL [R1+0x2c], R18 ;  /* 0x00002c1201007387 */ /* 0x000fe20000100800 */
[----:B------:R-:W-:Y:S01]  /*1a210*/  @!P6 IMAD.IADD R12, R12, 0x1, -R3 ;  /* 0x000000010c0ce824 */ /* 0x000fe200078e0a03 */
[----:B------:R-:W-:Y:S01]  /*1a220*/  ISETP.GE.AND P6, PT, R11, RZ, PT ;  /* 0x000000ff0b00720c */ /* 0x000fe20003fc6270 */
[C---:B------:R-:W-:Y:S01]  /*1a230*/  IMAD R20, R3.reuse, R16, R20 ;  /* 0x0000001003147224 */ /* 0x040fe200078e0214 */
[----:B------:R0:W-:Y:S01]  /*1a240*/  STL [R1+0x28], R17 ;  /* 0x0000281101007387 */ /* 0x0001e20000100800 */
[----:B------:R-:W-:-:S02]  /*1a250*/  IMAD R21, R3, R10, R21 ;  /* 0x0000000a03157224 */ /* 0x000fc400078e0215 */
[----:B------:R-:W-:Y:S01]  /*1a260*/  @!P3 IMAD.IADD R19, R19, 0x1, -R3 ;  /* 0x000000011313b824 */ /* 0x000fe200078e0a03 */
[C---:B------:R-:W-:Y:S01]  /*1a270*/  ISETP.GT.U32.AND P3, PT, R3.reuse, R22, PT ;  /* 0x000000160300720c */ /* 0x040fe20003f64070 */
[----:B------:R-:W-:Y:S02]  /*1a280*/  VIADD R11, R0, 0xf ;  /* 0x0000000f000b7836 */ /* 0x000fe40000000000 */
[----:B0-----:R-:W-:Y:S01]  /*1a290*/  IMAD.MOV.U32 R17, RZ, RZ, R13 ;  /* 0x000000ffff117224 */ /* 0x001fe200078e000d */
[C---:B------:R-:W-:Y:S01]  /*1a2a0*/  ISETP.GT.U32.AND P5, PT, R3.reuse, R20, PT ;  /* 0x000000140300720c */ /* 0x040fe20003fa4070 */
[----:B------:R-:W-:Y:S02]  /*1a2b0*/  IMAD.MOV.U32 R16, RZ, RZ, R12 ;  /* 0x000000ffff107224 */ /* 0x000fe400078e000c */
[----:B------:R-:W-:Y:S01]  /*1a2c0*/  @!P0 IMAD.MOV R17, RZ, RZ, -R17 ;  /* 0x000000ffff118224 */ /* 0x000fe200078e0a11 */
[----:B------:R-:W-:Y:S02]  /*1a2d0*/  ISETP.GT.U32.AND P0, PT, R3, R21, PT ;  /* 0x000000150300720c */ /* 0x000fe40003f04070 */
[----:B------:R-:W-:Y:S01]  /*1a2e0*/  IABS R24, R11 ;  /* 0x0000000b00187213 */ /* 0x000fe20000000000 */
[----:B------:R-:W-:Y:S01]  /*1a2f0*/  @!P1 IMAD.MOV R16, RZ, RZ, -R16 ;  /* 0x000000ffff109224 */ /* 0x000fe200078e0a10 */
[----:B------:R-:W-:Y:S01]  /*1a300*/  ISETP.GE.AND P1, PT, R8, RZ, PT ;  /* 0x000000ff0800720c */ /* 0x000fe20003f26270 */
[----:B------:R-:W-:-:S02]  /*1a310*/  VIADD R13, R0, 0xe ;  /* 0x0000000e000d7836 */ /* 0x000fc40000000000 */
[----:B------:R-:W-:-:S03]  /*1a320*/  IMAD.HI.U32 R8, R4, R24, RZ ;  /* 0x0000001804087227 */ /* 0x000fc600078e00ff */
[----:B------:R-:W-:Y:S01]  /*1a330*/  IABS R25, R13 ;  /* 0x0000000d00197213 */ /* 0x000fe20000000000 */
[--C-:B------:R-:W-:Y:S02]  /*1a340*/  @!P3 IMAD.IADD R22, R22, 0x1, -R3.reuse ;  /* 0x000000011616b824 */ /* 0x100fe400078e0a03 */
[----:B------:R-:W-:Y:S02]  /*1a350*/  IMAD.MOV R8, RZ, RZ, -R8 ;  /* 0x000000ffff087224 */ /* 0x000fe400078e0a08 */
[--C-:B------:R-:W-:Y:S01]  /*1a360*/  @!P5 IMAD.IADD R20, R20, 0x1, -R3.reuse ;  /* 0x000000011414d824 */ /* 0x100fe200078e0a03 */
[----:B------:R-:W-:Y:S01]  /*1a370*/  ISETP.GT.U32.AND P3, PT, R3, R22, PT ;  /* 0x000000160300720c */ /* 0x000fe20003f64070 */
[----:B------:R-:W-:Y:S02]  /*1a380*/  @!P0 IMAD.IADD R21, R21, 0x1, -R3 ;  /* 0x0000000115158824 */ /* 0x000fe400078e0a03 */
[C---:B------:R-:W-:Y:S02]  /*1a390*/  IMAD R24, R3.reuse, R8, R24 ;  /* 0x0000000803187224 */ /* 0x040fe400078e0218 */
[----:B------:R-:W-:Y:S01]  /*1a3a0*/  IMAD.HI.U32 R8, R4, R25, RZ ;  /* 0x0000001904087227 */ /* 0x000fe200078e00ff */
[----:B------:R-:W-:-:S02]  /*1a3b0*/  ISETP.GT.U32.AND P5, PT, R3, R20, PT ;  /* 0x000000140300720c */ /* 0x000fc40003fa4070 */
[----:B------:R-:W-:Y:S01]  /*1a3c0*/  ISETP.GT.U32.AND P0, PT, R3, R21, PT ;  /* 0x000000150300720c */ /* 0x000fe20003f04070 */
[----:B------:R-:W-:-:S04]  /*1a3d0*/  IMAD.MOV R8, RZ, RZ, -R8 ;  /* 0x000000ffff087224 */ /* 0x000fc800078e0a08 */
[C---:B------:R-:W-:Y:S02]  /*1a3e0*/  IMAD R25, R3.reuse, R8, R25 ;  /* 0x0000000803197224 */ /* 0x040fe400078e0219 */
[--C-:B------:R-:W-:Y:S02]  /*1a3f0*/  @!P3 IMAD.IADD R22, R22, 0x1, -R3.reuse ;  /* 0x000000011616b824 */ /* 0x100fe400078e0a03 */
[----:B------:R-:W-:Y:S01]  /*1a400*/  VIADD R10, R0, 0x10 ;  /* 0x00000010000a7836 */ /* 0x000fe20000000000 */
[----:B------:R-:W-:Y:S01]  /*1a410*/  ISETP.GT.U32.AND P3, PT, R3, R25, PT ;  /* 0x000000190300720c */ /* 0x000fe20003f64070 */
[--C-:B------:R-:W-:Y:S02]  /*1a420*/  @!P5 IMAD.IADD R20, R20, 0x1, -R3.reuse ;  /* 0x000000011414d824 */ /* 0x100fe400078e0a03 */
[----:B------:R-:W-:Y:S01]  /*1a430*/  @!P0 IMAD.IADD R21, R21, 0x1, -R3 ;  /* 0x0000000115158824 */ /* 0x000fe200078e0a03 */
        /* <DEDUP_REMOVED lines=9> */
[----:B------:R-:W-:Y:S01]  /*1a4d0*/  @!P0 IMAD.IADD R24, R24, 0x1, -R3 ;  /* 0x0000000118188824 */ /* 0x000fe200078e0a03 */
[----:B------:R-:W-:Y:S01]  /*1a4e0*/  ISETP.GE.AND P0, PT, R13, RZ, PT ;  /* 0x000000ff0d00720c */ /* 0x000fe20003f06270 */
[C---:B------:R-:W-:Y:S01]  /*1a4f0*/  IMAD R23, R3.reuse, R12, R23 ;  /* 0x0000000c03177224 */ /* 0x040fe200078e0217 */
[----:B------:R-:W-:Y:S01]  /*1a500*/  ISETP.GT.U32.AND P3, PT, R3, R25, PT ;  /* 0x000000190300720c */ /* 0x000fe20003f64070 */
[----:B------:R-:W-:-:S04]  /*1a510*/  IMAD.HI.U32 R13, R4, R27, RZ ;  /* 0x0000001b040d7227 */ /* 0x000fc800078e00ff */
[----:B------:R-:W-:Y:S01]  /*1a520*/  @!P2 IMAD.MOV R19, RZ, RZ, -R19 ;  /* 0x000000ffff13a224 */ /* 0x000fe200078e0a13 */
[----:B------:R-:W-:Y:S01]  /*1a530*/  ISETP.GT.U32.AND P2, PT, R3, R23, PT ;  /* 0x000000170300720c */ /* 0x000fe20003f44070 */
[----:B------:R-:W-:-:S04]  /*1a540*/  IMAD.MOV R13, RZ, RZ, -R13 ;  /* 0x000000ffff0d7224 */ /* 0x000fc800078e0a0d */
[----:B------:R-:W-:Y:S01]  /*1a550*/  IMAD R27, R3, R13, R27 ;  /* 0x0000000d031b7224 */ /* 0x000fe200078e021b */
[----:B------:R-:W-:Y:S01]  /*1a560*/  ISETP.GE.AND P5, PT, R10, RZ, PT ;  /* 0x000000ff0a00720c */ /* 0x000fe20003fa6270 */
[----:B------:R-:W-:Y:S02]  /*1a570*/  @!P3 IMAD.IADD R25, R25, 0x1, -R3 ;  /* 0x000000011919b824 */ /* 0x000fe400078e0a03 */
[C---:B------:R-:W-:Y:S01]  /*1a580*/  VIADD R10, R0.reuse, 0xd ;  /* 0x0000000d000a7836 */ /* 0x040fe20000000000 */
[----:B------:R-:W-:Y:S01]  /*1a590*/  ISETP.GT.U32.AND P3, PT, R3, R27, PT ;  /* 0x0000001b0300720c */ /* 0x000fe20003f64070 */
[----:B------:R-:W-:Y:S02]  /*1a5a0*/  @!P6 IMAD.MOV R21, RZ, RZ, -R21 ;  /* 0x000000ffff15e224 */ /* 0x000fe400078e0a15 */
[----:B------:R-:W-:Y:S01]  /*1a5b0*/  @!P2 IMAD.IADD R23, R23, 0x1, -R3 ;  /* 0x000000011717a824 */ /* 0x000fe200078e0a03 */
[----:B------:R-:W-:Y:S02]  /*1a5c0*/  IABS R26, R10 ;  /* 0x0000000a001a7213 */ /* 0x000fe40000000000 */
[C---:B------:R-:W-:Y:S01]  /*1a5d0*/  ISETP.GT.U32.AND P6, PT, R3.reuse, R24, PT ;  /* 0x000000180300720c */ /* 0x040fe20003fc4070 */
[----:B------:R-:W-:Y:S01]  /*1a5e0*/  VIADD R8, R0, 0xb ;  /* 0x0000000b00087836 */ /* 0x000fe20000000000 */
[----:B------:R-:W-:Y:S01]  /*1a5f0*/  ISETP.GT.U32.AND P2, PT, R3, R23, PT ;  /* 0x000000170300720c */ /* 0x000fe20003f44070 */
[----:B------:R-:W-:-:S03]  /*1a600*/  IMAD.HI.U32 R12, R4, R26, RZ ;  /* 0x0000001a040c7227 */ /* 0x000fc600078e00ff */
[----:B------:R-:W-:Y:S01]  /*1a610*/  IABS R29, R8 ;  /* 0x00000008001d7213 */ /* 0x000fe20000000000 */
[----:B------:R-:W-:Y:S02]  /*1a620*/  @!P3 IMAD.IADD R27, R27, 0x1, -R3 ;  /* 0x000000011b1bb824 */ /* 0x000fe400078e0a03 */
[----:B------:R-:W-:-:S03]  /*1a630*/  IMAD.MOV R12, RZ, RZ, -R12 ;  /* 0x000000ffff0c7224 */ /* 0x000fc600078e0a0c */
[C---:B------:R-:W-:Y:S01]  /*1a640*/  ISETP.GT.U32.AND P3, PT, R3.reuse, R27, PT ;  /* 0x0000001b0300720c */ /* 0x040fe20003f64070 */
[----:B------:R-:W-:Y:S02]  /*1a650*/  IMAD R26, R3, R12, R26 ;  /* 0x0000000c031a7224 */ /* 0x000fe400078e021a */
[----:B------:R-:W-:-:S04]  /*1a660*/  IMAD.HI.U32 R12, R4, R29, RZ ;  /* 0x0000001d040c7227 */ /* 0x000fc800078e00ff */
[--C-:B------:R-:W-:Y:S01]  /*1a670*/  @!P6 IMAD.IADD R24, R24, 0x1, -R3.reuse ;  /* 0x000000011818e824 */ /* 0x100fe200078e0a03 */
[----:B------:R-:W-:Y:S01]  /*1a680*/  ISETP.GE.AND P6, PT, R8, RZ, PT ;  /* 0x000000ff0800720c */ /* 0x000fe20003fc6270 */
[----:B------:R-:W-:Y:S01]  /*1a690*/  @!P2 IMAD.IADD R23, R23, 0x1, -R3 ;  /* 0x000000011717a824 */ /* 0x000fe200078e0a03 */
[C---:B------:R-:W-:Y:S01]  /*1a6a0*/  ISETP.GT.U32.AND P2, PT, R3.reuse, R26, PT ;  /* 0x0000001a0300720c */ /* 0x040fe20003f44070 */
[----:B------:R-:W-:Y:S02]  /*1a6b0*/  VIADD R8, R0, 0xa ;  /* 0x0000000a00087836 */ /* 0x000fe40000000000 */
[----:B------:R-:W-:Y:S02]  /*1a6c0*/  IMAD.MOV R12, RZ, RZ, -R12 ;  /* 0x000000ffff0c7224 */ /* 0x000fe400078e0a0c */
[----:B------:R-:W-:Y:S01]  /*1a6d0*/  @!P4 IMAD.MOV R24, RZ, RZ, -R24 ;  /* 0x000000ffff18c224 */ /* 0x000fe200078e0a18 */
[----:B------:R-:W-:Y:S01]  /*1a6e0*/  ISETP.GE.AND P4, PT, R8, RZ, PT ;  /* 0x000000ff0800720c */ /* 0x000fe20003f86270 */
[----:B------:R-:W-:Y:S01]  /*1a6f0*/  IMAD R29, R3, R12, R29 ;  /* 0x0000000c031d7224 */ /* 0x000fe200078e021d */
[----:B------:R-:W-:Y:S01]  /*1a700*/  IABS R8, R8 ;  /* 0x0000000800087213 */ /* 0x000fe20000000000 */
[----:B------:R-:W-:-:S03]  /*1a710*/  @!P3 IMAD.IADD R27, R27, 0x1, -R3 ;  /* 0x000000011b1bb824 */ /* 0x000fc600078e0a03 */
[----:B------:R-:W-:Y:S01]  /*1a720*/  ISETP.GT.U32.AND P3, PT, R3, R29, PT ;  /* 0x0000001d0300720c */ /* 0x000fe20003f64070 */
[----:B------:R-:W-:-:S04]  /*1a730*/  IMAD.HI.U32 R28, R4, R8, RZ ;  /* 0x00000008041c7227 */ /* 0x000fc800078e00ff */
[----:B------:R-:W-:Y:S02]  /*1a740*/  @!P2 IMAD.IADD R26, R26, 0x1, -R3 ;  /* 0x000000011a1aa824 */ /* 0x000fe400078e0a03 */
[----:B------:R-:W-:Y:S02]  /*1a750*/  IMAD.MOV R28, RZ, RZ, -R28 ;  /* 0x000000ffff1c7224 */ /* 0x000fe400078e0a1c */
[----:B------:R-:W-:Y:S01]  /*1a760*/  @!P1 IMAD.MOV R22, RZ, RZ, -R22 ;  /* 0x000000ffff169224 */ /* 0x000fe200078e0a16 */
[----:B------:R-:W-:Y:S01]  /*1a770*/  ISETP.GE.AND P1, PT, R10, RZ, PT ;  /* 0x000000ff0a00720c */ /* 0x000fe20003f26270 */
[----:B------:R-:W-:Y:S01]  /*1a780*/  VIADD R10, R0, 0x9 ;  /* 0x00000009000a7836 */ /* 0x000fe20000000000 */
[C---:B------:R-:W-:Y:S01]  /*1a790*/  ISETP.GT.U32.AND P2, PT, R3.reuse, R26, PT ;  /* 0x0000001a0300720c */ /* 0x040fe20003f44070 */
[----:B------:R-:W-:Y:S02]  /*1a7a0*/  IMAD R8, R3, R28, R8 ;  /* 0x0000001c03087224 */ /* 0x000fe400078e0208 */
[----:B------:R-:W-:Y:S01]  /*1a7b0*/  @!P0 IMAD.MOV R25, RZ, RZ, -R25 ;  /* 0x000000ffff198224 */ /* 0x000fe200078e0a19 */
[----:B------:R-:W-:Y:S01]  /*1a7c0*/  ISETP.GE.AND P0, PT, R10, RZ, PT ;  /* 0x000000ff0a00720c */ /* 0x000fe20003f06270 */
[----:B------:R-:W-:Y:S01]  /*1a7d0*/  @!P3 IMAD.IADD R29, R29, 0x1, -R3 ;  /* 0x000000011d1db824 */ /* 0x000fe200078e0a03 */
[----:B------:R0:W-:Y:S01]  /*1a7e0*/  STL [R1+0x24], R17 ;  /* 0x0000241101007387 */ /* 0x0001e20000100800 */
[----:B------:R-:W-:Y:S01]  /*1a7f0*/  IABS R10, R10 ;  /* 0x0000000a000a7213 */ /* 0x000fe20000000000 */
[----:B------:R-:W-:Y:S01]  /*1a800*/  @!P5 IMAD.MOV R23, RZ, RZ, -R23 ;  /* 0x000000ffff17d224 */ /* 0x000fe200078e0a17 */
[----:B------:R-:W-:Y:S01]  /*1a810*/  ISETP.GT.U32.AND P3, PT, R3, R8, PT ;  /* 0x000000080300720c */ /* 0x000fe20003f64070 */
[----:B------:R-:W-:Y:S01]  /*1a820*/  STL [R1+0x20], R16 ;  /* 0x0000201001007387 */ /* 0x000fe20000100800 */
[----:B------:R-:W-:Y:S01]  /*1a830*/  ISETP.GE.AND P5, PT, R11, RZ, PT ;  /* 0x000000ff0b00720c */ /* 0x000fe20003fa6270 */
[----:B------:R-:W-:-:S02]  /*1a840*/  VIADD R11, R0, 0x8 ;  /* 0x00000008000b7836 */ /* 0x000fc40000000000 */
[----:B------:R-:W-:Y:S01]  /*1a850*/  STL [R1+0x1b20], R19 ;  /* 0x001b201301007387 */ /* 0x000fe20000100800 */
[----:B0-----:R-:W-:-:S03]  /*1a860*/  IMAD.HI.U32 R17, R4, R10, RZ ;  /* 0x0000000a04117227 */ /* 0x001fc600078e00ff */
[----:B------:R-:W-:Y:S04]  /*1a870*/  STL [R1+0x1b24], R20 ;  /* 0x001b241401007387 */ /* 0x000fe80000100800 */
[----:B------:R-:W-:Y:S01]  /*1a880*/  STL [R1+0x1b28], R21 ;  /* 0x001b281501007387 */ /* 0x000fe20000100800 */
[----:B------:R-:W-:-:S03]  /*1a890*/  @!P2 IMAD.IADD R26, R26, 0x1, -R3 ;  /* 0x000000011a1aa824 */ /* 0x000fc600078e0a03 */
[----:B------:R-:W-:Y:S01]  /*1a8a0*/  STL [R1+0x1b2c], R22 ;  /* 0x001b2c1601007387 */ /* 0x000fe20000100800 */
[----:B------:R-:W-:-:S03]  /*1a8b0*/  ISETP.GE.AND P2, PT, R11, RZ, PT ;  /* 0x000000ff0b00720c */ /* 0x000fc60003f46270 */
[----:B------:R0:W-:Y:S01]  /*1a8c0*/  STL [R1+0x1b30], R23 ;  /* 0x001b301701007387 */ /* 0x0001e20000100800 */
[----:B------:R-:W-:-:S03]  /*1a8d0*/  IMAD.MOV R17, RZ, RZ, -R17 ;  /* 0x000000ffff117224 */ /* 0x000fc600078e0a11 */
[----:B------:R-:W-:Y:S01]  /*1a8e0*/  STL [R1+0x1b34], R24 ;  /* 0x001b341801007387 */ /* 0x000fe20000100800 */
[----:B------:R-:W-:-:S03]  /*1a8f0*/  IABS R11, R11 ;  /* 0x0000000b000b7213 */ /* 0x000fc60000000000 */
[----:B------:R1:W-:Y:S01]  /*1a900*/  STL [R1+0x1b38], R25 ;  /* 0x001b381901007387 */ /* 0x0003e20000100800 */
[----:B0-----:R-:W-:Y:S02]  /*1a910*/  VIADD R23, R0, 0x6 ;  /* 0x0000000600177836 */ /* 0x001fe40000000000 */
[C---:B------:R-:W-:Y:S02]  /*1a920*/  IMAD R10, R3.reuse, R17, R10 ;  /* 0x00000011030a7224 */ /* 0x040fe400078e020a */
[----:B------:R-:W-:Y:S02]  /*1a930*/  @!P3 IMAD.IADD R8, R8, 0x1, -R3 ;  /* 0x000000010808b824 */ /* 0x000fe400078e0a03 */
[----:B-1----:R-:W-:Y:S01]  /*1a940*/  VIADD R25, R0, 0x7 ;  /* 0x0000000700197836 */ /* 0x002fe20000000000 */
[----:B------:R-:W-:Y:S01]  /*1a950*/  IABS R13, R23 ;  /* 0x00000017000d7213 */ /* 0x000fe20000000000 */
[----:B------:R-:W-:Y:S01]  /*1a960*/  IMAD.HI.U32 R16, R4, R11, RZ ;  /* 0x0000000b04107227 */ /* 0x000fe200078e00ff */
[----:B------:R-:W-:-:S02]  /*1a970*/  ISETP.GT.U32.AND P3, PT, R3, R29, PT ;  /* 0x0000001d0300720c */ /* 0x000fc40003f64070 */
[----:B------:R-:W-:Y:S01]  /*1a980*/  IABS R12, R25 ;  /* 0x00000019000c7213 */ /* 0x000fe20000000000 */
[----:B------:R-:W-:Y:S01]  /*1a990*/  @!P1 IMAD.MOV R26, RZ, RZ, -R26 ;  /* 0x000000ffff1a9224 */ /* 0x000fe200078e0a1a */
[C---:B------:R-:W-:Y:S01]  /*1a9a0*/  ISETP.GT.U32.AND P1, PT, R3.reuse, R8, PT ;  /* 0x000000080300720c */ /* 0x040fe20003f24070 */
[----:B------:R-:W-:Y:S01]  /*1a9b0*/  @!P5 IMAD.MOV R27, RZ, RZ, -R27 ;  /* 0x000000ffff1bd224 */ /* 0x000fe200078e0a1b */
[----:B------:R-:W-:Y:S01]  /*1a9c0*/  ISETP.GT.U32.AND P5, PT, R3, R10, PT ;  /* 0x0000000a0300720c */ /* 0x000fe20003fa4070 */
[----:B------:R-:W-:-:S04]  /*1a9d0*/  IMAD.HI.U32 R15, R4, R12, RZ ;  /* 0x0000000c040f7227 */ /* 0x000fc800078e00ff */
[----:B------:R-:W-:-:S04]  /*1a9e0*/  IMAD.HI.U32 R14, R4, R13, RZ ;  /* 0x0000000d040e7227 */ /* 0x000fc800078e00ff */
[----:B------:R-:W-:Y:S02]  /*1a9f0*/  IMAD.MOV R16, RZ, RZ, -R16 ;  /* 0x000000ffff107224 */ /* 0x000fe400078e0a10 */
[----:B------:R-:W-:Y:S02]  /*1aa00*/  VIADD R20, R0, 0x3 ;  /* 0x0000000300147836 */ /* 0x000fe40000000000 */
[----:B------:R-:W-:Y:S02]  /*1aa10*/  IMAD.MOV R15, RZ, RZ, -R15 ;  /* 0x000000ffff0f7224 */ /* 0x000fe400078e0a0f */
[----:B------:R-:W-:Y:S02]  /*1aa20*/  IMAD.MOV R14, RZ, RZ, -R14 ;  /* 0x000000ffff0e7224 */ /* 0x000fe400078e0a0e */
[C---:B------:R-:W-:Y:S01]  /*1aa30*/  IMAD R11, R3.reuse, R16, R11 ;  /* 0x00000010030b7224 */ /* 0x040fe200078e020b */
[----:B------:R-:W-:Y:S01]  /*1aa40*/  IABS R16, R20 ;  /* 0x0000001400107213 */ /* 0x000fe20000000000 */
[----:B------:R-:W-:-:S02]  /*1aa50*/  IMAD R12, R3, R15, R12 ;  /* 0x0000000f030c7224 */ /* 0x000fc400078e020c */
[----:B------:R-:W-:Y:S02]  /*1aa60*/  IMAD R13, R3, R14, R13 ;  /* 0x0000000e030d7224 */ /* 0x000fe400078e020d */
[----:B------:R-:W-:Y:S01]  /*1aa70*/  @!P3 IMAD.IADD R29, R29, 0x1, -R3 ;  /* 0x000000011d1db824 */ /* 0x000fe200078e0a03 */
[----:B------:R-:W-:Y:S01]  /*1aa80*/  ISETP.GT.U32.AND P3, PT, R3, R11, PT ;  /* 0x0000000b0300720c */ /* 0x000fe20003f64070 */
[----:B------:R-:W-:-:S04]  /*1aa90*/  IMAD.HI.U32 R24, R4, R16, RZ ;  /* 0x0000001004187227 */ /* 0x000fc800078e00ff */
[--C-:B------:R-:W-:Y:S01]  /*1aaa0*/  @!P1 IMAD.IADD R8, R8, 0x1, -R3.reuse ;  /* 0x0000000108089824 */ /* 0x100fe200078e0a03 */
[C---:B------:R-:W-:Y:S01]  /*1aab0*/  ISETP.GT.U32.AND P1, PT, R3.reuse, R12, PT ;  /* 0x0000000c0300720c */ /* 0x040fe20003f24070 */
[----:B------:R-:W-:Y:S01]  /*1aac0*/  @!P5 IMAD.IADD R10, R10, 0x1, -R3 ;  /* 0x000000010a0ad824 */ /* 0x000fe200078e0a03 */
[----:B------:R-:W-:Y:S01]  /*1aad0*/  ISETP.GT.U32.AND P5, PT, R3, R13, PT ;  /* 0x0000000d0300720c */ /* 0x000fe20003fa4070 */
[----:B------:R-:W-:-:S04]  /*1aae0*/  IMAD.MOV R24, RZ, RZ, -R24 ;  /* 0x000000ffff187224 */ /* 0x000fc800078e0a18 */
[----:B------:R-:W-:Y:S02]  /*1aaf0*/  IMAD R16, R3, R24, R16 ;  /* 0x0000001803107224 */ /* 0x000fe400078e0210 */
[----:B------:R-:W0:Y:S01]  /*1ab00*/  S2R R24, SR_TID.X ;  /* 0x0000000000187919 */ /* 0x000e220000002100 */
[----:B------:R-:W-:Y:S02]  /*1ab10*/  VIADD R19, R0, 0x2 ;  /* 0x0000000200137836 */ /* 0x000fe40000000000 */
[--C-:B------:R-:W-:Y:S02]  /*1ab20*/  @!P3 IMAD.IADD R11, R11, 0x1, -R3.reuse ;  /* 0x000000010b0bb824 */ /* 0x100fe400078e0a03 */
[--C-:B------:R-:W-:Y:S01]  /*1ab30*/  @!P1 IMAD.IADD R12, R12, 0x1, -R3.reuse ;  /* 0x000000010c0c9824 */ /* 0x100fe200078e0a03 */
[----:B------:R-:W-:Y:S01]  /*1ab40*/  IABS R17, R19 ;  /* 0x0000001300117213 */ /* 0x000fe20000000000 */
[----:B------:R-:W-:Y:S01]  /*1ab50*/  @!P5 IMAD.IADD R13, R13, 0x1, -R3 ;  /* 0x000000010d0dd824 */ /* 0x000fe200078e0a03 */
[----:B------:R-:W-:Y:S01]  /*1ab60*/  ISETP.GT.U32.AND P1, PT, R3, R11, PT ;  /* 0x0000000b0300720c */ /* 0x000fe20003f24070 */
[----:B------:R-:W-:Y:S01]  /*1ab70*/  STL [R1+0x1b3c], R26 ;  /* 0x001b3c1a01007387 */ /* 0x000fe20000100800 */
[----:B------:R-:W-:-:S02]  /*1ab80*/  VIADD R22, R0, 0x5 ;  /* 0x0000000500167836 */ /* 0x000fc40000000000 */
[----:B------:R-:W-:Y:S01]  /*1ab90*/  ISETP.GT.U32.AND P5, PT, R3, R13, PT ;  /* 0x0000000d0300720c */ /* 0x000fe20003fa4070 */
[----:B------:R1:W-:Y:S01]  /*1aba0*/  STL [R1+0x1b44], R27 ;  /* 0x001b441b01007387 */ /* 0x0003e20000100800 */
[C---:B------:R-:W-:Y:S02]  /*1abb0*/  VIADD R21, R0.reuse, 0x4 ;  /* 0x0000000400157836 */ /* 0x040fe40000000000 */
[----:B------:R-:W-:Y:S01]  /*1abc0*/  VIADD R18, R0, 0x1 ;  /* 0x0000000100127836 */ /* 0x000fe20000000000 */
[----:B------:R3:W-:Y:S01]  /*1abd0*/  STL [R1+0x1aa4], R0 ;  /* 0x001aa40001007387 */ /* 0x0007e20000100800 */
[----:B-1----:R-:W-:Y:S01]  /*1abe0*/  IMAD.HI.U32 R27, R4, R17, RZ ;  /* 0x00000011041b7227 */ /* 0x002fe200078e00ff */
[----:B------:R-:W-:-:S03]  /*1abf0*/  IABS R14, R22 ;  /* 0x00000016000e7213 */ /* 0x000fc60000000000 */
[----:B---3--:R-:W-:Y:S01]  /*1ac00*/  IMAD.MOV R0, RZ, RZ, -R27 ;  /* 0x000000ffff007224 */ /* 0x008fe200078e0a1b */
[----:B------:R-:W-:Y:S01]  /*1ac10*/  IABS R15, R21 ;  /* 0x00000015000f7213 */ /* 0x000fe20000000000 */
[----:B------:R-:W-:Y:S01]  /*1ac20*/  @!P1 IMAD.IADD R11, R11, 0x1, -R3 ;  /* 0x000000010b0b9824 */ /* 0x000fe200078e0a03 */
[C---:B------:R-:W-:Y:S01]  /*1ac30*/  ISETP.GT.U32.AND P1, PT, R3.reuse, R16, PT ;  /* 0x000000100300720c */ /* 0x040fe20003f24070 */
[C---:B------:R-:W-:Y:S01]  /*1ac40*/  IMAD R17, R3.reuse, R0, R17 ;  /* 0x0000000003117224 */ /* 0x040fe200078e0211 */
[----:B------:R-:W-:Y:S01]  /*1ac50*/  ISETP.GT.U32.AND P3, PT, R3, R10, PT ;  /* 0x0000000a0300720c */ /* 0x000fe20003f64070 */
[----:B------:R-:W-:-:S04]  /*1ac60*/  IMAD.HI.U32 R28, R4, R14, RZ ;  /* 0x0000000e041c7227 */ /* 0x000fc800078e00ff */
[----:B------:R-:W-:-:S04]  /*1ac70*/  IMAD.HI.U32 R26, R4, R15, RZ ;  /* 0x0000000f041a7227 */ /* 0x000fc800078e00ff */
[----:B------:R-:W-:Y:S01]  /*1ac80*/  @!P5 IMAD.IADD R13, R13, 0x1, -R3 ;  /* 0x000000010d0dd824 */ /* 0x000fe200078e0a03 */
[C---:B------:R-:W-:Y:S01]  /*1ac90*/  ISETP.GT.U32.AND P5, PT, R3.reuse, R17, PT ;  /* 0x000000110300720c */ /* 0x040fe20003fa4070 */
[----:B------:R-:W-:Y:S02]  /*1aca0*/  IMAD.MOV R28, RZ, RZ, -R28 ;  /* 0x000000ffff1c7224 */ /* 0x000fe400078e0a1c */
[----:B------:R-:W-:Y:S01]  /*1acb0*/  IMAD.MOV R26, RZ, RZ, -R26 ;  /* 0x000000ffff1a7224 */ /* 0x000fe200078e0a1a */
[----:B0-----:R-:W-:Y:S01]  /*1acc0*/  SHF.R.U32.HI R24, RZ, 0x4, R24 ;  /* 0x00000004ff187819 */ /* 0x001fe20000011618 */
[C---:B------:R-:W-:Y:S01]  /*1acd0*/  IMAD R14, R3.reuse, R28, R14 ;  /* 0x0000001c030e7224 */ /* 0x040fe200078e020e */
[----:B------:R-:W-:Y:S01]  /*1ace0*/  IABS R28, R18 ;  /* 0x00000012001c7213 */ /* 0x000fe20000000000 */
[C---:B------:R-:W-:Y:S02]  /*1acf0*/  IMAD R15, R3.reuse, R26, R15 ;  /* 0x0000001a030f7224 */ /* 0x040fe400078e020f */
[----:B------:R-:W-:Y:S01]  /*1ad00*/  @!P1 IMAD.IADD R16, R16, 0x1, -R3 ;  /* 0x0000000110109824 */ /* 0x000fe200078e0a03 */
[----:B------:R-:W-:Y:S01]  /*1ad10*/  SGXT.U32 R24, R24, 0x2 ;  /* 0x000000021818781a */ /* 0x000fe20000000000 */
[----:B------:R-:W-:Y:S01]  /*1ad20*/  @!P6 IMAD.MOV R29, RZ, RZ, -R29 ;  /* 0x000000ffff1de224 */ /* 0x000fe200078e0a1d */
[C---:B------:R-:W-:Y:S01]  /*1ad30*/  ISETP.GT.U32.AND P6, PT, R3.reuse, R12, PT ;  /* 0x0000000c0300720c */ /* 0x040fe20003fc4070 */
[----:B------:R-:W-:Y:S01]  /*1ad40*/  @!P3 IMAD.IADD R10, R10, 0x1, -R3 ;  /* 0x000000010a0ab824 */ /* 0x000fe200078e0a03 */
[C---:B------:R-:W-:Y:S01]  /*1ad50*/  ISETP.GT.U32.AND P3, PT, R3.reuse, R15, PT ;  /* 0x0000000f0300720c */ /* 0x040fe20003f64070 */
[----:B------:R-:W-:Y:S01]  /*1ad60*/  @!P4 IMAD.MOV R8, RZ, RZ, -R8 ;  /* 0x000000ffff08c224 */ /* 0x000fe200078e0a08 */
[----:B------:R-:W-:Y:S01]  /*1ad70*/  ISETP.GT.U32.AND P4, PT, R3, R14, PT ;  /* 0x0000000e0300720c */ /* 0x000fe20003f84070 */
[----:B------:R-:W-:Y:S01]  /*1ad80*/  IMAD.HI.U32 R4, R4, R28, RZ ;  /* 0x0000001c04047227 */ /* 0x000fe200078e00ff */
[----:B------:R-:W-:-:S03]  /*1ad90*/  LOP3.LUT R24, R24, 0x38, RZ, 0xfc, !PT ;  /* 0x0000003818187812 */ /* 0x000fc600078efcff */
[--C-:B------:R-:W-:Y:S01]  /*1ada0*/  @!P5 IMAD.IADD R17, R17, 0x1, -R3.reuse ;  /* 0x000000011111d824 */ /* 0x100fe200078e0a03 */
[C---:B------:R-:W-:Y:S01]  /*1adb0*/  ISETP.GT.U32.AND P5, PT, R3.reuse, R16, PT ;  /* 0x000000100300720c */ /* 0x040fe20003fa4070 */
[----:B------:R-:W-:Y:S02]  /*1adc0*/  IMAD.MOV R4, RZ, RZ, -R4 ;  /* 0x000000ffff047224 */ /* 0x000fe400078e0a04 */
[----:B------:R-:W-:Y:S02]  /*1add0*/  IMAD R24, R24, UR6, RZ ;  /* 0x0000000618187c24 */ /* 0x000fe4000f8e02ff */
[----:B------:R-:W-:Y:S02]  /*1ade0*/  IMAD R0, RZ, RZ, -UR6 ;  /* 0x80000006ff007e24 */ /* 0x000fe4000f8e02ff */
[----:B------:R-:W-:Y:S01]  /*1adf0*/  IMAD R28, R3, R4, R28 ;  /* 0x00000004031c7224 */ /* 0x000fe200078e021c */
[----:B------:R-:W-:Y:S01]  /*1ae00*/  STL [R1+0x1b48], R29 ;  /* 0x001b481d01007387 */ /* 0x000fe20000100800 */
[--C-:B------:R-:W-:Y:S01]  /*1ae10*/  @!P6 IMAD.IADD R12, R12, 0x1, -R3.reuse ;  /* 0x000000010c0ce824 */ /* 0x100fe200078e0a03 */
[----:B------:R-:W-:Y:S01]  /*1ae20*/  ISETP.GE.AND P6, PT, R25, RZ, PT ;  /* 0x000000ff1900720c */ /* 0x000fe20003fc6270 */
[--C-:B------:R-:W-:Y:S01]  /*1ae30*/  @!P3 IMAD.IADD R15, R15, 0x1, -R3.reuse ;  /* 0x000000010f0fb824 */ /* 0x100fe200078e0a03 */
[----:B------:R0:W-:Y:S01]  /*1ae40*/  STL [R1+0x1b4c], R8 ;  /* 0x001b4c0801007387 */ /* 0x0001e20000100800 */
[--C-:B------:R-:W-:Y:S01]  /*1ae50*/  @!P4 IMAD.IADD R14, R14, 0x1, -R3.reuse ;  /* 0x000000010e0ec824 */ /* 0x100fe200078e0a03 */
[----:B------:R-:W-:Y:S01]  /*1ae60*/  ISETP.GT.U32.AND P3, PT, R3, R28, PT ;  /* 0x0000001c0300720c */ /* 0x000fe20003f64070 */
[----:B------:R-:W-:Y:S01]  /*1ae70*/  @!P5 IMAD.IADD R16, R16, 0x1, -R3 ;  /* 0x000000011010d824 */ /* 0x000fe200078e0a03 */
[----:B------:R-:W-:-:S02]  /*1ae80*/  ISETP.GE.AND P4, PT, R23, RZ, PT ;  /* 0x000000ff1700720c */ /* 0x000fc40003f86270 */
[----:B------:R-:W-:Y:S01]  /*1ae90*/  ISETP.GE.AND P5, PT, R18, RZ, PT ;  /* 0x000000ff1200720c */ /* 0x000fe20003fa6270 */
[C---:B0-----:R-:W-:Y:S01]  /*1aea0*/  IMAD R8, R0.reuse, 0x4, R24 ;  /* 0x0000000400087824 */ /* 0x041fe200078e0218 */
[----:B------:R-:W0:Y:S03]  /*1aeb0*/  S2R R18, SR_TID.X ;  /* 0x0000000000127919 */ /* 0x000e260000002100 */
[----:B------:R-:W-:Y:S01]  /*1aec0*/  IMAD R4, R0, 0x4, R8 ;  /* 0x0000000400047824 */ /* 0x000fe200078e0208 */
[----:B------:R-:W-:Y:S01]  /*1aed0*/  STL [R1+0x824], R8 ;  /* 0x0008240801007387 */ /* 0x000fe20000100800 */
[----:B------:R-:W-:-:S03]  /*1aee0*/  @!P0 IMAD.MOV R10, RZ, RZ, -R10 ;  /* 0x000000ffff0a8224 */ /* 0x000fc600078e0a0a */
[----:B------:R1:W-:Y:S01]  /*1aef0*/  STL [R1+0x828], R4 ;  /* 0x0008280401007387 */ /* 0x0003e20000100800 */
[----:B------:R-:W-:Y:S02]  /*1af00*/  @!P2 IMAD.MOV R11, RZ, RZ, -R11 ;  /* 0x000000ffff0ba224 */ /* 0x000fe400078e0a0b */
[----:B------:R-:W-:Y:S01]  /*1af10*/  @!P3 IMAD.IADD R28, R28, 0x1, -R3 ;  /* 0x000000011c1cb824 */ /* 0x000fe200078e0a03 */
[----:B------:R-:W-:Y:S01]  /*1af20*/  ISETP.GT.U32.AND P3, PT, R3, R17, PT ;  /* 0x000000110300720c */ /* 0x000fe20003f64070 */
[----:B------:R-:W-:Y:S02]  /*1af30*/  @!P6 IMAD.MOV R12, RZ, RZ, -R12 ;  /* 0x000000ffff0ce224 */ /* 0x000fe400078e0a0c */
[----:B-1----:R-:W-:Y:S02]  /*1af40*/  IMAD R4, R0, 0x4, R4 ;  /* 0x0000000400047824 */ /* 0x002fe400078e0204 */
[----:B------:R-:W-:-:S03]  /*1af50*/  @!P4 IMAD.MOV R13, RZ, RZ, -R13 ;  /* 0x000000ffff0dc224 */ /* 0x000fc600078e0a0d */
[----:B------:R1:W-:Y:S01]  /*1af60*/  STL [R1+0x818], R4 ;  /* 0x0008180401007387 */ /* 0x0003e20000100800 */
[----:B------:R-:W-:-:S03]  /*1af70*/  ISETP.GT.U32.AND P0, PT, R3, R14, PT ;  /* 0x0000000e0300720c */ /* 0x000fc60003f04070 */
[----:B------:R-:W-:Y:S04]  /*1af80*/  STL [R1+0x1b50], R10 ;  /* 0x001b500a01007387 */ /* 0x000fe80000100800 */
[----:B------:R-:W-:Y:S01]  /*1af90*/  STL [R1+0x1b54], R11 ;  /* 0x001b540b01007387 */ /* 0x000fe20000100800 */
[----:B-1----:R-:W-:-:S03]  /*1afa0*/  IMAD R4, R0, 0x4, R4 ;  /* 0x0000000400047824 */ /* 0x002fc600078e0204 */
[----:B------:R-:W-:Y:S04]  /*1afb0*/  STL [R1+0x1b58], R12 ;  /* 0x001b580c01007387 */ /* 0x000fe80000100800 */
[----:B------:R-:W-:Y:S01]  /*1afc0*/  STL [R1+0x1b5c], R13 ;  /* 0x001b5c0d01007387 */ /* 0x000fe20000100800 */
[----:B------:R-:W-:-:S03]  /*1afd0*/  ISETP.GE.AND P1, PT, R22, RZ, PT ;  /* 0x000000ff1600720c */ /* 0x000fc60003f26270 */
[----:B------:R1:W-:Y:S01]  /*1afe0*/  STL [R1+0x804], R4 ;  /* 0x0008040401007387 */ /* 0x0003e20000100800 */
[----:B------:R-:W-:Y:S01]  /*1aff0*/  ISETP.GT.U32.AND P2, PT, R3, R15, PT ;  /* 0x0000000f0300720c */ /* 0x000fe20003f44070 */
[----:B------:R-:W-:Y:S01]  /*1b000*/  @!P3 IMAD.IADD R17, R17, 0x1, -R3 ;  /* 0x000000011111b824 */ /* 0x000fe200078e0a03 */
[----:B------:R-:W-:Y:S01]  /*1b010*/  ISETP.GT.U32.AND P6, PT, R3, R28, PT ;  /* 0x0000001c0300720c */ /* 0x000fe20003fc4070 */
[----:B-1----:R-:W-:Y:S01]  /*1b020*/  IMAD R4, R0, 0x4, R4 ;  /* 0x0000000400047824 */ /* 0x002fe200078e0204 */
[----:B------:R-:W-:-:S03]  /*1b030*/  ISETP.GE.AND P3, PT, R9, RZ, PT ;  /* 0x000000ff0900720c */ /* 0x000fc60003f66270 */
[----:B------:R-:W-:Y:S01]  /*1b040*/  IMAD R8, R0, 0x4, R4 ;  /* 0x0000000400087824 */ /* 0x000fe200078e0204 */
[----:B------:R0:W-:Y:S01]  /*1b050*/  STL [R1+0x80c], R4 ;  /* 0x00080c0401007387 */ /* 0x0001e20000100800 */
[----:B------:R-:W-:-:S03]  /*1b060*/  @!P0 IMAD.IADD R14, R14, 0x1, -R3 ;  /* 0x000000010e0e8824 */ /* 0x000fc600078e0a03 */
[----:B------:R-:W3:Y:S04]  /*1b070*/  LDL.LU R9, [R1+0x1bfc] ;  /* 0x001bfc0001097983 */ /* 0x000ee80000300800 */
[----:B------:R1:W-:Y:S01]  /*1b080*/  STL [R1+0x808], R8 ;  /* 0x0008080801007387 */ /* 0x0003e20000100800 */
[----:B------:R-:W-:Y:S01]  /*1b090*/  @!P1 IMAD.MOV R14, RZ, RZ, -R14 ;  /* 0x000000ffff0e9224 */ /* 0x000fe200078e0a0e */
[----:B0-----:R-:W-:Y:S01]  /*1b0a0*/  LOP3.LUT R4, R18, 0x3f, RZ, 0xc0, !PT ;  /* 0x0000003f12047812 */ /* 0x001fe200078ec0ff */
[----:B-1----:R-:W-:-:S05]  /*1b0b0*/  IMAD R8, R0, 0x4, R8 ;  /* 0x0000000400087824 */ /* 0x002fca00078e0208 */
[----:B------:R0:W-:Y:S01]  /*1b0c0*/  STL [R1+0x814], R8 ;  /* 0x0008140801007387 */ /* 0x0001e20000100800 */
[--C-:B------:R-:W-:Y:S02]  /*1b0d0*/  @!P2 IMAD.IADD R15, R15, 0x1, -R3.reuse ;  /* 0x000000010f0fa824 */ /* 0x100fe400078e0a03 */
[----:B------:R-:W-:Y:S01]  /*1b0e0*/  @!P6 IMAD.IADD R28, R28, 0x1, -R3 ;  /* 0x000000011c1ce824 */ /* 0x000fe200078e0a03 */
[----:B------:R-:W-:Y:S01]  /*1b0f0*/  STL [R1+0x1b60], R14 ;  /* 0x001b600e01007387 */ /* 0x000fe20000100800 */
[----:B------:R-:W-:Y:S01]  /*1b100*/  IMAD R3, R4, UR4, RZ ;  /* 0x0000000404037c24 */ /* 0x000fe2000f8e02ff */
[----:B------:R-:W-:Y:S01]  /*1b110*/  ULDC.64 UR4, c[0x0][0x218] ;  /* 0x0000860000047ab9 */ /* 0x000fe20000000a00 */
[----:B0-----:R-:W-:-:S03]  /*1b120*/  IMAD R8, R0, 0x4, R8 ;  /* 0x0000000400087824 */ /* 0x001fc600078e0208 */
[----:B------:R-:W-:Y:S02]  /*1b130*/  IADD3 R4, P6, R3, UR4, RZ ;  /* 0x0000000403047c10 */ /* 0x000fe4000ffde0ff */
[----:B------:R-:W-:Y:S02]  /*1b140*/  ISETP.GE.AND P4, PT, R21, RZ, PT ;  /* 0x000000ff1500720c */ /* 0x000fe40003f86270 */
[----:B------:R-:W-:Y:S01]  /*1b150*/  ISETP.GE.AND P0, PT, R20, RZ, PT ;  /* 0x000000ff1400720c */ /* 0x000fe20003f06270 */
[----:B------:R0:W-:Y:S01]  /*1b160*/  STL [R1+0x810], R8 ;  /* 0x0008100801007387 */ /* 0x0001e20000100800 */
[----:B------:R-:W-:Y:S01]  /*1b170*/  ISETP.GE.AND P2, PT, R19, RZ, PT ;  /* 0x000000ff1300720c */ /* 0x000fe20003f46270 */
[----:B------:R-:W-:Y:S01]  /*1b180*/  @!P5 IMAD.MOV R28, RZ, RZ, -R28 ;  /* 0x000000ffff1cd224 */ /* 0x000fe200078e0a1c */
[----:B------:R-:W-:Y:S01]  /*1b190*/  ULDC UR4, c[0x0][0x240] ;  /* 0x0000900000047ab9 */ /* 0x000fe20000000800 */
[----:B0-----:R-:W-:-:S05]  /*1b1a0*/  IMAD R8, R0, 0x4, R8 ;  /* 0x0000000400087824 */ /* 0x001fca00078e0208 */
[----:B------:R0:W-:Y:S04]  /*1b1b0*/  STL [R1+0x820], R8 ;  /* 0x0008200801007387 */ /* 0x0001e80000100800 */
[----:B------:R-:W-:Y:S04]  /*1b1c0*/  STL [R1+0x1b64], R3 ;  /* 0x001b640301007387 */ /* 0x000fe80000100800 */
[----:B------:R1:W-:Y:S01]  /*1b1d0*/  STL [R1+0x1ac0], R4 ;  /* 0x001ac00401007387 */ /* 0x0003e20000100800 */
[----:B0-----:R-:W-:-:S03]  /*1b1e0*/  IMAD R8, R0, 0x4, R8 ;  /* 0x0000000400087824 */ /* 0x001fc600078e0208 */
[----:B-1----:R-:W4:Y:S04]  /*1b1f0*/  LDL.LU R4, [R1+0x5c] ;  /* 0x00005c0001047983 */ /* 0x002f280000300800 */
[----:B------:R-:W4:Y:S04]  /*1b200*/  LDL.LU R3, [R1+0x6c] ;  /* 0x00006c0001037983 */ /* 0x000f280000300800 */
[----:B------:R0:W-:Y:S04]  /*1b210*/  STL [R1+0x81c], R8 ;  /* 0x00081c0801007387 */ /* 0x0001e80000100800 */
[----:B------:R-:W4:Y:S04]  /*1b220*/  LDL.LU R14, [R1+0x74] ;  /* 0x00007400010e7983 */ /* 0x000f280000300800 */
[----:B------:R-:W4:Y:S04]  /*1b230*/  LDL.LU R13, [R1+0x88] ;  /* 0x00008800010d7983 */ /* 0x000f280000300800 */
[----:B------:R-:W4:Y:S04]  /*1b240*/  LDL.LU R12, [R1+0x79c] ;  /* 0x00079c00010c7983 */ /* 0x000f280000300800 */
[----:B------:R-:W4:Y:S04]  /*1b250*/  LDL.LU R11, [R1+0x7c0] ;  /* 0x0007c000010b7983 */ /* 0x000f280000300800 */
[----:B------:R-:W4:Y:S04]  /*1b260*/  LDL.LU R10, [R1+0x7c8] ;  /* 0x0007c800010a7983 */ /* 0x000f280000300800 */
[----:B0-----:R-:W4:Y:S04]  /*1b270*/  LDL.LU R8, [R1+0x7c4] ;  /* 0x0007c40001087983 */ /* 0x001f280000300800 */
[----:B------:R-:W4:Y:S04]  /*1b280*/  LDL.LU R29, [R1+0x90] ;  /* 0x00009000011d7983 */ /* 0x000f280000300800 */
[----:B------:R-:W4:Y:S04]  /*1b290*/  LDL.LU R27, [R1+0x98] ;  /* 0x00009800011b7983 */ /* 0x000f280000300800 */
[----:B------:R-:W4:Y:S04]  /*1b2a0*/  LDL.LU R26, [R1+0xa0] ;  /* 0x0000a000011a7983 */ /* 0x000f280000300800 */
[----:B------:R-:W4:Y:S04]  /*1b2b0*/  LDL.LU R25, [R1+0x3dc] ;  /* 0x0003dc0001197983 */ /* 0x000f280000300800 */
[----:B------:R-:W4:Y:S01]  /*1b2c0*/  LDL.LU R24, [R1+0x3fc] ;  /* 0x0003fc0001187983 */ /* 0x000f220000300800 */
[----:B------:R-:W-:-:S03]  /*1b2d0*/  @!P4 IMAD.MOV R15, RZ, RZ, -R15 ;  /* 0x000000ffff0fc224 */ /* 0x000fc600078e0a0f */
[----:B------:R-:W4:Y:S04]  /*1b2e0*/  LDL.LU R23, [R1+0xbc] ;  /* 0x0000bc0001177983 */ /* 0x000f280000300800 */
[----:B------:R-:W4:Y:S04]  /*1b2f0*/  LDL.LU R22, [R1+0xc8] ;  /* 0x0000c80001167983 */ /* 0x000f280000300800 */
[----:B------:R-:W4:Y:S04]  /*1b300*/  LDL.LU R21, [R1+0xd0] ;  /* 0x0000d00001157983 */ /* 0x000f280000300800 */
[----:B------:R-:W4:Y:S04]  /*1b310*/  LDL.LU R20, [R1+0xd8] ;  /* 0x0000d80001147983 */ /* 0x000f280000300800 */
[----:B------:R-:W4:Y:S04]  /*1b320*/  LDL.LU R19, [R1+0xe0] ;  /* 0x0000e00001137983 */ /* 0x000f280000300800 */
[----:B------:R-:W4:Y:S04]  /*1b330*/  LDL.LU R18, [R1+0xe8] ;  /* 0x0000e80001127983 */ /* 0x000f280000300800 */
[----:B------:R0:W-:Y:S04]  /*1b340*/  STL [R1+0x1b68], R0 ;  /* 0x001b680001007387 */ /* 0x0001e80000100800 */
[----:B0-----:R-:W4:Y:S04]  /*1b350*/  LDL.LU R0, [R1+0x50] ;  /* 0x0000500001007983 */ /* 0x001f280000300800 */
[----:B------:R0:W-:Y:S04]  /*1b360*/  STL [R1+0x1b6c], R15 ;  /* 0x001b6c0f01007387 */ /* 0x0001e80000100800 */
[----:B0-----:R-:W4:Y:S01]  /*1b370*/  LDL.LU R15, [R1+0x40] ;  /* 0x00004000010f7983 */ /* 0x001f220000300800 */
[----:B------:R-:W-:-:S02]  /*1b380*/  @!P0 IMAD.MOV R16, RZ, RZ, -R16 ;  /* 0x000000ffff108224 */ /* 0x000fc400078e0a10 */
[----:B------:R-:W-:Y:S02]  /*1b390*/  @!P2 IMAD.MOV R17, RZ, RZ, -R17 ;  /* 0x000000ffff11a224 */ /* 0x000fe400078e0a11 */
[----:B------:R-:W-:Y:S01]  /*1b3a0*/  @!P3 IMAD.MOV R5, RZ, RZ, -R5 ;  /* 0x000000ffff05b224 */ /* 0x000fe200078e0a05 */
[----:B------:R-:W-:Y:S04]  /*1b3b0*/  STL [R1+0x1b70], R16 ;  /* 0x001b701001007387 */ /* 0x000fe80000100800 */
[----:B------:R-:W-:Y:S04]  /*1b3c0*/  STL [R1+0x1b74], R17 ;  /* 0x001b741101007387 */ /* 0x000fe80000100800 */
[----:B------:R-:W-:Y:S04]  /*1b3d0*/  STL [R1+0x1b78], R28 ;  /* 0x001b781c01007387 */ /* 0x000fe80000100800 */
[----:B------:R2:W-:Y:S01]  /*1b3e0*/  STL [R1+0x1b7c], R5 ;  /* 0x001b7c0501007387 */ /* 0x0005e20000100800 */
[----:B---3--:R-:W-:-:S02]  /*1b3f0*/  ISETP.NE.AND P1, PT, R9, RZ, PT ;  /* 0x000000ff0900720c */ /* 0x008fc40003f25270 */
[----:B------:R-:W-:-:S04]  /*1b400*/  LOP3.LUT R9, RZ, R9, RZ, 0x33, !PT ;  /* 0x00000009ff097212 */ /* 0x000fc800078e33ff */
[C---:B--2---:R-:W-:Y:S02]  /*1b410*/  SEL R5, R9.reuse, R2, !P1 ;  /* 0x0000000209057207 */ /* 0x044fe40004800000 */
[C---:B------:R-:W-:Y:S02]  /*1b420*/  SEL R7, R9.reuse, R7, !P1 ;  /* 0x0000000709077207 */ /* 0x040fe40004800000 */
[C---:B------:R-:W-:Y:S01]  /*1b430*/  SEL R2, R9.reuse, R6, !P1 ;  /* 0x0000000609027207 */ /* 0x040fe20004800000 */
[----:B------:R-:W-:Y:S04]  /*1b440*/  STL [R1+0x4], R5 ;  /* 0x0000040501007387 */ /* 0x000fe80000100800 */
[----:B------:R-:W-:Y:S04]  /*1b450*/  STL [R1+0x1b80], R7 ;  /* 0x001b800701007387 */ /* 0x000fe80000100800 */
[----:B------:R0:W-:Y:S01]  /*1b460*/  STL [R1], R2 ;  /* 0x0000000201007387 */ /* 0x0001e20000100800 */
[----:B----4-:R-:W-:-:S02]  /*1b470*/  SEL R3, R9, R3, !P1 ;  /* 0x0000000309037207 */ /* 0x010fc40004800000 */
[C---:B------:R-:W-:Y:S02]  /*1b480*/  SEL R6, R9.reuse, R0, !P1 ;  /* 0x0000000009067207 */ /* 0x040fe40004800000 */
[C---:B------:R-:W-:Y:S02]  /*1b490*/  SEL R0, R9.reuse, R4, !P1 ;  /* 0x0000000409007207 */ /* 0x040fe40004800000 */
[----:B0-----:R-:W-:-:S05]  /*1b4a0*/  SEL R2, R9, R15, !P1 ;  /* 0x0000000f09027207 */ /* 0x001fca0004800000 */
[----:B------:R0:W-:Y:S04]  /*1b4b0*/  STL [R1+0x1b84], R2 ;  /* 0x001b840201007387 */ /* 0x0001e80000100800 */
[----:B------:R-:W-:Y:S04]  /*1b4c0*/  STL [R1+0x1b88], R6 ;  /* 0x001b880601007387 */ /* 0x000fe80000100800 */
[----:B------:R1:W-:Y:S01]  /*1b4d0*/  STL [R1+0xc], R0 ;  /* 0x00000c0001007387 */ /* 0x0003e20000100800 */
[----:B0-----:R-:W-:-:S03]  /*1b4e0*/  SEL R2, R9, R14, !P1 ;  /* 0x0000000e09027207 */ /* 0x001fc60004800000 */
[----:B------:R0:W-:Y:S01]  /*1b4f0*/  STL [R1+0x34], R3 ;  /* 0x0000340301007387 */ /* 0x0001e20000100800 */
[----:B-1----:R-:W-:-:S03]  /*1b500*/  SEL R0, R9, R13, !P1 ;  /* 0x0000000d09007207 */ /* 0x002fc60004800000 */
[----:B------:R1:W-:Y:S01]  /*1b510*/  STL [R1+0x38], R2 ;  /* 0x0000380201007387 */ /* 0x0003e20000100800 */
[----:B0-----:R-:W-:-:S03]  /*1b520*/  SEL R3, R9, R12, !P1 ;  /* 0x0000000c09037207 */ /* 0x001fc60004800000 */
[----:B------:R0:W-:Y:S04]  /*1b530*/  STL [R1+0x3c], R0 ;  /* 0x00003c0001007387 */ /* 0x0001e80000100800 */
[----:B------:R2:W-:Y:S01]  /*1b540*/  STL [R1+0x40], R3 ;  /* 0x0000400301007387 */ /* 0x0005e20000100800 */
[C---:B-1----:R-:W-:Y:S02]  /*1b550*/  SEL R2, R9.reuse, R11, !P1 ;  /* 0x0000000b09027207 */ /* 0x042fe40004800000 */
[----:B0-----:R-:W-:-:S03]  /*1b560*/  SEL R0, R9, R10, !P1 ;  /* 0x0000000a09007207 */ /* 0x001fc60004800000 */
[----:B------:R0:W-:Y:S01]  /*1b570*/  STL [R1+0x50], R2 ;  /* 0x0000500201007387 */ /* 0x0001e20000100800 */
[----:B--2---:R-:W-:-:S03]  /*1b580*/  SEL R3, R9, R8, !P1 ;  /* 0x0000000809037207 */ /* 0x004fc60004800000 */
[----:B------:R1:W-:Y:S04]  /*1b590*/  STL [R1+0x5c], R0 ;  /* 0x00005c0001007387 */ /* 0x0003e80000100800 */
[----:B------:R2:W-:Y:S01]  /*1b5a0*/  STL [R1+0x6c], R3 ;  /* 0x00006c0301007387 */ /* 0x0005e20000100800 */
[C---:B0-----:R-:W-:Y:S02]  /*1b5b0*/  SEL R2, R9.reuse, R29, !P1 ;  /* 0x0000001d09027207 */ /* 0x041fe40004800000 */
[----:B-1----:R-:W-:-:S03]  /*1b5c0*/  SEL R0, R9, R27, !P1 ;  /* 0x0000001b09007207 */ /* 0x002fc60004800000 */
        /* <DEDUP_REMOVED lines=15> */
[----:B------:R-:W-:Y:S04]  /*1b6c0*/  STL [R1+0xd8], R3 ;  /* 0x0000d80301007387 */ /* 0x000fe80000100800 */
[----:B------:R-:W2:Y:S01]  /*1b6d0*/  LDL.LU R6, [R1+0x12c] ;  /* 0x00012c0001067983 */ /* 0x000ea20000300800 */
[C---:B0-----:R-:W-:Y:S02]  /*1b6e0*/  SEL R2, R9.reuse, R19, !P1 ;  /* 0x0000001309027207 */ /* 0x041fe40004800000 */
[----:B-1----:R-:W-:-:S03]  /*1b6f0*/  SEL R0, R9, R18, !P1 ;  /* 0x0000001209007207 */ /* 0x002fc60004800000 */
[----:B------:R-:W-:Y:S04]  /*1b700*/  STL [R1+0xe0], R2 ;  /* 0x0000e00201007387 */ /* 0x000fe80000100800 */
[----:B--2---:R0:W-:Y:S04]  /*1b710*/  STL [R1+0x1bf0], R6 ;  /* 0x001bf00601007387 */ /* 0x0041e80000100800 */
[----:B------:R-:W-:Y:S04]  /*1b720*/  STL [R1+0xe8], R0 ;  /* 0x0000e80001007387 */ /* 0x000fe80000100800 */
[----:B0-----:R-:W2:Y:S04]  /*1b730*/  LDL.LU R6, [R1+0x128] ;  /* 0x0001280001067983 */ /* 0x001ea80000300800 */
[----:B--2---:R0:W-:Y:S04]  /*1b740*/  STL [R1+0x1bf4], R6 ;  /* 0x001bf40601007387 */ /* 0x0041e80000100800 */
[----:B0-----:R-:W2:Y:S04]  /*1b750*/  LDL.LU R6, [R1+0xf8] ;  /* 0x0000f80001067983 */ /* 0x001ea80000300800 */
[----:B--2---:R0:W-:Y:S04]  /*1b760*/  STL [R1+0x1bf8], R6 ;  /* 0x001bf80601007387 */ /* 0x0041e80000100800 */
[----:B0-----:R-:W2:Y:S04]  /*1b770*/  LDL.LU R6, [R1+0xf0] ;  /* 0x0000f00001067983 */ /* 0x001ea80000300800 */
[----:B------:R-:W3:Y:S04]  /*1b780*/  LDL.LU R2, [R1+0x130] ;  /* 0x0001300001027983 */ /* 0x000ee80000300800 */
[----:B------:R-:W4:Y:S04]  /*1b790*/  LDL.LU R7, [R1+0x134] ;  /* 0x0001340001077983 */ /* 0x000f280000300800 */
[----:B------:R-:W4:Y:S04]  /*1b7a0*/  LDL.LU R5, [R1+0x138] ;  /* 0x0001380001057983 */ /* 0x000f280000300800 */
[----:B------:R-:W4:Y:S04]  /*1b7b0*/  LDL.LU R28, [R1+0x13c] ;  /* 0x00013c00011c7983 */ /* 0x000f280000300800 */
[----:B------:R-:W4:Y:S04]  /*1b7c0*/  LDL.LU R17, [R1+0x140] ;  /* 0x0001400001117983 */ /* 0x000f280000300800 */
[----:B------:R-:W4:Y:S04]  /*1b7d0*/  LDL.LU R16, [R1+0x184] ;  /* 0x0001840001107983 */ /* 0x000f280000300800 */
[----:B------:R-:W4:Y:S04]  /*1b7e0*/  LDL.LU R15, [R1+0x188] ;  /* 0x00018800010f7983 */ /* 0x000f280000300800 */
[----:B------:R-:W4:Y:S04]  /*1b7f0*/  LDL.LU R0, [R1+0x18c] ;  /* 0x00018c0001007983 */ /* 0x000f280000300800 */
[----:B------:R-:W4:Y:S04]  /*1b800*/  LDL.LU R4, [R1+0x190] ;  /* 0x0001900001047983 */ /* 0x000f280000300800 */
        /* <DEDUP_REMOVED lines=17> */
[----:B------:R-:W4:Y:S01]  /*1b920*/  LDL.LU R18, [R1+0x23c] ;  /* 0x00023c0001127983 */ /* 0x000f220000300800 */
[----:B--2---:R-:W-:-:S05]  /*1b930*/  SEL R6, R9, R6, !P1 ;  /* 0x0000000609067207 */ /* 0x004fca0004800000 */
[----:B------:R0:W-:Y:S04]  /*1b940*/  STL [R1+0xf0], R6 ;  /* 0x0000f00601007387 */ /* 0x0001e80000100800 */
[----:B0-----:R-:W2:Y:S02]  /*1b950*/  LDL.LU R6, [R1+0x1bf8] ;  /* 0x001bf80001067983 */ /* 0x001ea40000300800 */
[----:B--2---:R-:W-:-:S05]  /*1b960*/  SEL R6, R9, R6, !P1 ;  /* 0x0000000609067207 */ /* 0x004fca0004800000 */
[----:B------:R0:W-:Y:S04]  /*1b970*/  STL [R1+0xf8], R6 ;  /* 0x0000f80601007387 */ /* 0x0001e80000100800 */
[----:B0-----:R-:W2:Y:S02]  /*1b980*/  LDL.LU R6, [R1+0x1bf4] ;  /* 0x001bf40001067983 */ /* 0x001ea40000300800 */
[----:B--2---:R-:W-:-:S05]  /*1b990*/  SEL R6, R9, R6, !P1 ;  /* 0x0000000609067207 */ /* 0x004fca0004800000 */
[----:B------:R0:W-:Y:S04]  /*1b9a0*/  STL [R1+0x128], R6 ;  /* 0x0001280601007387 */ /* 0x0001e80000100800 */
[----:B0-----:R-:W2:Y:S01]  /*1b9b0*/  LDL.LU R6, [R1+0x1bf0] ;  /* 0x001bf00001067983 */ /* 0x001ea20000300800 */
[C---:B---3--:R-:W-:Y:S02]  /*1b9c0*/  SEL R3, R9.reuse, R3, !P1 ;  /* 0x0000000309037207 */ /* 0x048fe40004800000 */
[----:B--2---:R-:W-:-:S05]  /*1b9d0*/  SEL R6, R9, R6, !P1 ;  /* 0x0000000609067207 */ /* 0x004fca0004800000 */
[----:B------:R0:W-:Y:S02]  /*1b9e0*/  STL [R1+0x12c], R6 ;  /* 0x00012c0601007387 */ /* 0x0001e40000100800 */
[C---:B0-----:R-:W-:Y:S02]  /*1b9f0*/  SEL R6, R9.reuse, R2, !P1 ;  /* 0x0000000209067207 */ /* 0x041fe40004800000 */
[----:B----4-:R-:W-:-:S03]  /*1ba00*/  SEL R2, R9, R7, !P1 ;  /* 0x0000000709027207 */ /* 0x010fc60004800000 */
[----:B------:R0:W-:Y:S04]  /*1ba10*/  STL [R1+0x130], R6 ;  /* 0x0001300601007387 */ /* 0x0001e80000100800 */
[----:B------:R1:W-:Y:S01]  /*1ba20*/  STL [R1+0x134], R2 ;  /* 0x0001340201007387 */ /* 0x0003e20000100800 */
[C---:B0-----:R-:W-:Y:S02]  /*1ba30*/  SEL R6, R9.reuse, R5, !P1 ;  /* 0x0000000509067207 */ /* 0x041fe40004800000 */
[C---:B------:R-:W-:Y:S02]  /*1ba40*/  SEL R5, R9.reuse, R28, !P1 ;  /* 0x0000001c09057207 */ /* 0x040fe40004800000 */
[C---:B-1----:R-:W-:Y:S01]  /*1ba50*/  SEL R2, R9.reuse, R17, !P1 ;  /* 0x0000001109027207 */ /* 0x042fe20004800000 */
[----:B------:R0:W-:Y:S04]  /*1ba60*/  STL [R1+0x138], R6 ;  /* 0x0001380601007387 */ /* 0x0001e80000100800 */
[----:B------:R1:W-:Y:S04]  /*1ba70*/  STL [R1+0x13c], R5 ;  /* 0x00013c0501007387 */ /* 0x0003e80000100800 */
[----:B------:R2:W-:Y:S01]  /*1ba80*/  STL [R1+0x140], R2 ;  /* 0x0001400201007387 */ /* 0x0005e20000100800 */
[----:B0-----:R-:W-:-:S02]  /*1ba90*/  SEL R6, R9, R16, !P1 ;  /* 0x0000001009067207 */ /* 0x001fc40004800000 */
[----:B-1----:R-:W-:-:S03]  /*1baa0*/  SEL R5, R9, R15, !P1 ;  /* 0x0000000f09057207 */ /* 0x002fc60004800000 */
[----:B------:R-:W-:Y:S01]  /*1bab0*/  STL [R1+0x184], R6 ;  /* 0x0001840601007387 */ /* 0x000fe20000100800 */
[C---:B--2---:R-:W-:Y:S02]  /*1bac0*/  SEL R2, R9.reuse, R0, !P1 ;  /* 0x0000000009027207 */ /* 0x044fe40004800000 */
[C---:B------:R-:W-:Y:S01]  /*1bad0*/  SEL R0, R9.reuse, R4, !P1 ;  /* 0x0000000409007207 */ /* 0x040fe20004800000 */
[----:B------:R-:W-:Y:S04]  /*1bae0*/  STL [R1+0x188], R5 ;  /* 0x0001880501007387 */ /* 0x000fe80000100800 */
[----:B------:R0:W-:Y:S04]  /*1baf0*/  STL [R1+0x18c], R2 ;  /* 0x00018c0201007387 */ /* 0x0001e80000100800 */
[----:B------:R1:W-:Y:S04]  /*1bb00*/  STL [R1+0x190], R0 ;  /* 0x0001900001007387 */ /* 0x0003e80000100800 */
[----:B------:R2:W-:Y:S01]  /*1bb10*/  STL [R1+0x194], R3 ;  /* 0x0001940301007387 */ /* 0x0005e20000100800 */
[----:B0-----:R-:W-:-:S02]  /*1bb20*/  SEL R2, R9, R14, !P1 ;  /* 0x0000000e09027207 */ /* 0x001fc40004800000 */
        /* <DEDUP_REMOVED lines=523> */
[----:B------:R-:W-:Y:S01]  /*1dbe0*/  STL [R1+0x7b8], R3 ;  /* 0x0007b80301007387 */ /* 0x000fe20000100800 */
[----:B0-----:R-:W-:-:S03]  /*1dbf0*/  SEL R2, R9, R19, !P1 ;  /* 0x0000001309027207 */ /* 0x001fc60004800000 */
[----:B------:R-:W2:Y:S01]  /*1dc00*/  LDL.LU R19, [R1+0x728] ;  /* 0x0007280001137983 */ /* 0x000ea20000300800 */
[----:B-1----:R-:W-:-:S03]  /*1dc10*/  SEL R0, R9, R18, !P1 ;  /* 0x0000001209007207 */ /* 0x002fc60004800000 */
[----:B------:R-:W-:Y:S04]  /*1dc20*/  STL [R1+0x7b4], R2 ;  /* 0x0007b40201007387 */ /* 0x000fe80000100800 */
[----:B--2---:R0:W-:Y:S04]  /*1dc30*/  STL [R1+0x1bb0], R19 ;  /* 0x001bb01301007387 */ /* 0x0041e80000100800 */
[----:B------:R-:W-:Y:S04]  /*1dc40*/  STL [R1+0x7b0], R0 ;  /* 0x0007b00001007387 */ /* 0x000fe80000100800 */
[----:B0-----:R-:W2:Y:S04]  /*1dc50*/  LDL.LU R19, [R1+0x730] ;  /* 0x0007300001137983 */ /* 0x001ea80000300800 */
[----:B------:R-:W3:Y:S04]  /*1dc60*/  LDL.LU R6, [R1+0x708] ;  /* 0x0007080001067983 */ /* 0x000ee80000300800 */
[----:B---3--:R0:W-:Y:S04]  /*1dc70*/  STL [R1+0x1bac], R6 ;  /* 0x001bac0601007387 */ /* 0x0081e80000100800 */
[----:B0-----:R-:W3:Y:S04]  /*1dc80*/  LDL.LU R6, [R1+0x724] ;  /* 0x0007240001067983 */ /* 0x001ee80000300800 */
        /* <DEDUP_REMOVED lines=18> */
[----:B--2---:R-:W-:-:S03]  /*1ddb0*/  SEL R19, R9, R19, !P1 ;  /* 0x0000001309137207 */ /* 0x004fc60004800000 */
[----:B------:R-:W2:Y:S04]  /*1ddc0*/  LDL.LU R26, [R1+0x6cc] ;  /* 0x0006cc00011a7983 */ /* 0x000ea80000300800 */
[----:B------:R-:W2:Y:S04]  /*1ddd0*/  LDL.LU R25, [R1+0x6c4] ;  /* 0x0006c40001197983 */ /* 0x000ea80000300800 */
[----:B------:R-:W2:Y:S04]  /*1dde0*/  LDL.LU R24, [R1+0x6ac] ;  /* 0x0006ac0001187983 */ /* 0x000ea80000300800 */
[----:B------:R-:W2:Y:S04]  /*1ddf0*/  LDL.LU R23, [R1+0x6b0] ;  /* 0x0006b00001177983 */ /* 0x000ea80000300800 */
[----:B------:R-:W2:Y:S04]  /*1de00*/  LDL.LU R22, [R1+0x6a8] ;  /* 0x0006a80001167983 */ /* 0x000ea80000300800 */
[----:B------:R-:W2:Y:S04]  /*1de10*/  LDL.LU R21, [R1+0x6a4] ;  /* 0x0006a40001157983 */ /* 0x000ea80000300800 */
[----:B------:R-:W2:Y:S04]  /*1de20*/  LDL.LU R20, [R1+0x694] ;  /* 0x0006940001147983 */ /* 0x000ea80000300800 */
[----:B------:R-:W2:Y:S04]  /*1de30*/  LDL.LU R18, [R1+0x68c] ;  /* 0x00068c0001127983 */ /* 0x000ea80000300800 */
[----:B------:R0:W-:Y:S04]  /*1de40*/  STL [R1+0x7ac], R19 ;  /* 0x0007ac1301007387 */ /* 0x0001e80000100800 */
[----:B0-----:R-:W4:Y:S01]  /*1de50*/  LDL.LU R19, [R1+0x1bb0] ;  /* 0x001bb00001137983 */ /* 0x001f220000300800 */
[----:B---3--:R-:W-:-:S02]  /*1de60*/  SEL R6, R9, R6, !P1 ;  /* 0x0000000609067207 */ /* 0x008fc40004800000 */
[----:B----4-:R-:W-:-:S05]  /*1de70*/  SEL R19, R9, R19, !P1 ;  /* 0x0000001309137207 */ /* 0x010fca0004800000 */
[----:B------:R0:W-:Y:S04]  /*1de80*/  STL [R1+0x7a8], R19 ;  /* 0x0007a81301007387 */ /* 0x0001e80000100800 */
[----:B0-----:R-:W3:Y:S04]  /*1de90*/  LDL.LU R19, [R1+0x67c] ;  /* 0x00067c0001137983 */ /* 0x001ee80000300800 */
[----:B------:R0:W-:Y:S04]  /*1dea0*/  STL [R1+0x790], R6 ;  /* 0x0007900601007387 */ /* 0x0001e80000100800 */
[----:B0-----:R-:W4:Y:S01]  /*1deb0*/  LDL.LU R6, [R1+0x1bac] ;  /* 0x001bac0001067983 */ /* 0x001f220000300800 */
[----:B------:R-:W-:-:S02]  /*1dec0*/  SEL R2, R9, R2, !P1 ;  /* 0x0000000209027207 */ /* 0x000fc40004800000 */
[C---:B------:R-:W-:Y:S02]  /*1ded0*/  SEL R5, R9.reuse, R5, !P1 ;  /* 0x0000000509057207 */ /* 0x040fe40004800000 */
[C---:B------:R-:W-:Y:S02]  /*1dee0*/  SEL R0, R9.reuse, R0, !P1 ;  /* 0x0000000009007207 */ /* 0x040fe40004800000 */
[C---:B------:R-:W-:Y:S02]  /*1def0*/  SEL R4, R9.reuse, R4, !P1 ;  /* 0x0000000409047207 */ /* 0x040fe40004800000 */
[----:B----4-:R-:W-:-:S05]  /*1df00*/  SEL R6, R9, R6, !P1 ;  /* 0x0000000609067207 */ /* 0x010fca0004800000 */
[----:B------:R0:W-:Y:S04]  /*1df10*/  STL [R1+0x78c], R6 ;  /* 0x00078c0601007387 */ /* 0x0001e80000100800 */
[----:B------:R1:W-:Y:S01]  /*1df20*/  STL [R1+0x788], R2 ;  /* 0x0007880201007387 */ /* 0x0003e20000100800 */
[C---:B0-----:R-:W-:Y:S02]  /*1df30*/  SEL R6, R9.reuse, R7, !P1 ;  /* 0x0000000709067207 */ /* 0x041fe40004800000 */
[----:B-1----:R-:W-:-:S03]  /*1df40*/  SEL R2, R9, R28, !P1 ;  /* 0x0000001c09027207 */ /* 0x002fc60004800000 */
[----:B------:R0:W-:Y:S04]  /*1df50*/  STL [R1+0x784], R6 ;  /* 0x0007840601007387 */ /* 0x0001e80000100800 */
[----:B------:R1:W-:Y:S04]  /*1df60*/  STL [R1+0x774], R5 ;  /* 0x0007740501007387 */ /* 0x0003e80000100800 */
[----:B------:R4:W-:Y:S01]  /*1df70*/  STL [R1+0x770], R2 ;  /* 0x0007700201007387 */ /* 0x0009e20000100800 */
[C---:B0-----:R-:W-:Y:S02]  /*1df80*/  SEL R6, R9.reuse, R17, !P1 ;  /* 0x0000001109067207 */ /* 0x041fe40004800000 */
[----:B-1----:R-:W-:-:S03]  /*1df90*/  SEL R5, R9, R16, !P1 ;  /* 0x0000001009057207 */ /* 0x002fc60004800000 */
[----:B------:R-:W-:Y:S01]  /*1dfa0*/  STL [R1+0x76c], R6 ;  /* 0x00076c0601007387 */ /* 0x000fe20000100800 */
[----:B----4-:R-:W-:-:S03]  /*1dfb0*/  SEL R2, R9, R15, !P1 ;  /* 0x0000000f09027207 */ /* 0x010fc60004800000 */
[----:B------:R-:W-:Y:S04]  /*1dfc0*/  STL [R1+0x768], R5 ;  /* 0x0007680501007387 */ /* 0x000fe80000100800 */
[----:B------:R0:W-:Y:S04]  /*1dfd0*/  STL [R1+0x764], R2 ;  /* 0x0007640201007387 */ /* 0x0001e80000100800 */
[----:B------:R1:W-:Y:S01]  /*1dfe0*/  STL [R1+0x760], R0 ;  /* 0x0007600001007387 */ /* 0x0003e20000100800 */
[----:B0-----:R-:W-:-:S03]  /*1dff0*/  SEL R2, R9, R3, !P1 ;  /* 0x0000000309027207 */ /* 0x001fc60004800000 */
[----:B------:R-:W-:Y:S01]  /*1e000*/  STL [R1+0x75c], R4 ;  /* 0x00075c0401007387 */ /* 0x000fe20000100800 */
[C---:B------:R-:W-:Y:S02]  /*1e010*/  SEL R3, R9.reuse, R13, !P1 ;  /* 0x0000000d09037207 */ /* 0x040fe40004800000 */
[C---:B-1----:R-:W-:Y:S01]  /*1e020*/  SEL R0, R9.reuse, R14, !P1 ;  /* 0x0000000e09007207 */ /* 0x042fe20004800000 */
[----:B------:R0:W-:Y:S04]  /*1e030*/  STL [R1+0x758], R2 ;  /* 0x0007580201007387 */ /* 0x0001e80000100800 */
[----:B------:R1:W-:Y:S01]  /*1e040*/  STL [R1+0x754], R0 ;  /* 0x0007540001007387 */ /* 0x0003e20000100800 */
[----:B0-----:R-:W-:-:S03]  /*1e050*/  SEL R2, R9, R12, !P1 ;  /* 0x0000000c09027207 */ /* 0x001fc60004800000 */
[----:B------:R0:W-:Y:S01]  /*1e060*/  STL [R1+0x750], R3 ;  /* 0x0007500301007387 */ /* 0x0001e20000100800 */
[----:B-1----:R-:W-:-:S03]  /*1e070*/  SEL R0, R9, R11, !P1 ;  /* 0x0000000b09007207 */ /* 0x002fc60004800000 */
        /* <DEDUP_REMOVED lines=9> */
[----:B--2---:R-:W-:-:S03]  /*1e110*/  SEL R2, R9, R26, !P1 ;  /* 0x0000001a09027207 */ /* 0x004fc60004800000 */
        /* <DEDUP_REMOVED lines=12> */
[----:B------:R-:W-:Y:S01]  /*1e1e0*/  STL [R1+0x700], R3 ;  /* 0x0007000301007387 */ /* 0x000fe20000100800 */
[----:B0-----:R-:W-:-:S03]  /*1e1f0*/  SEL R0, R9, R18, !P1 ;  /* 0x0000001209007207 */ /* 0x001fc60004800000 */
[----:B------:R-:W2:Y:S04]  /*1e200*/  LDL.LU R21, [R1+0x670] ;  /* 0x0006700001157983 */ /* 0x000ea80000300800 */
[----:B------:R-:W-:Y:S04]  /*1e210*/  STL [R1+0x6ec], R2 ;  /* 0x0006ec0201007387 */ /* 0x000fe80000100800 */
[----:B------:R-:W4:Y:S04]  /*1e220*/  LDL.LU R18, [R1+0x66c] ;  /* 0x00066c0001127983 */ /* 0x000f280000300800 */
[----:B------:R3:W-:Y:S04]  /*1e230*/  STL [R1+0x6e8], R0 ;  /* 0x0006e80001007387 */ /* 0x0007e80000100800 */
[----:B------:R-:W2:Y:S01]  /*1e240*/  LDL.LU R6, [R1+0x664] ;  /* 0x0006640001067983 */ /* 0x000ea20000300800 */
[----:B---3--:R-:W-:-:S03]  /*1e250*/  SEL R0, R9, R19, !P1 ;  /* 0x0000001309007207 */ /* 0x008fc60004800000 */
[----:B--2---:R0:W-:Y:S04]  /*1e260*/  STL [R1+0x1ba8], R6 ;  /* 0x001ba80601007387 */ /* 0x0041e80000100800 */
[----:B------:R1:W-:Y:S04]  /*1e270*/  STL [R1+0x6e4], R0 ;  /* 0x0006e40001007387 */ /* 0x0003e80000100800 */
[----:B0-----:R-:W2:Y:S04]  /*1e280*/  LDL.LU R6, [R1+0x668] ;  /* 0x0006680001067983 */ /* 0x001ea80000300800 */
[----:B------:R-:W3:Y:S04]  /*1e290*/  LDL.LU R2, [R1+0x660] ;  /* 0x0006600001027983 */ /* 0x000ee80000300800 */
[----:B------:R-:W3:Y:S04]  /*1e2a0*/  LDL.LU R7, [R1+0x65c] ;  /* 0x00065c0001077983 */ /* 0x000ee80000300800 */
[----:B------:R-:W3:Y:S04]  /*1e2b0*/  LDL.LU R5, [R1+0x658] ;  /* 0x0006580001057983 */ /* 0x000ee80000300800 */
[----:B------:R-:W3:Y:S04]  /*1e2c0*/  LDL.LU R28, [R1+0x654] ;  /* 0x00065400011c7983 */ /* 0x000ee80000300800 */
[----:B------:R-:W3:Y:S04]  /*1e2d0*/  LDL.LU R17, [R1+0x638] ;  /* 0x0006380001117983 */ /* 0x000ee80000300800 */
[----:B------:R-:W3:Y:S04]  /*1e2e0*/  LDL.LU R16, [R1+0x634] ;  /* 0x0006340001107983 */ /* 0x000ee80000300800 */
[----:B------:R-:W3:Y:S04]  /*1e2f0*/  LDL.LU R15, [R1+0x5e8] ;  /* 0x0005e800010f7983 */ /* 0x000ee80000300800 */
[----:B-1----:R-:W3:Y:S04]  /*1e300*/  LDL.LU R0, [R1+0x620] ;  /* 0x0006200001007983 */ /* 0x002ee80000300800 */
[----:B------:R-:W3:Y:S04]  /*1e310*/  LDL.LU R4, [R1+0x650] ;  /* 0x0006500001047983 */ /* 0x000ee80000300800 */
[----:B------:R-:W3:Y:S04]  /*1e320*/  LDL.LU R3, [R1+0x63c] ;  /* 0x00063c0001037983 */ /* 0x000ee80000300800 */
[----:B------:R-:W3:Y:S04]  /*1e330*/  LDL.LU R14, [R1+0x628] ;  /* 0x00062800010e7983 */ /* 0x000ee80000300800 */
[----:B------:R-:W3:Y:S04]  /*1e340*/  LDL.LU R13, [R1+0x62c] ;  /* 0x00062c00010d7983 */ /* 0x000ee80000300800 */
[----:B------:R-:W3:Y:S04]  /*1e350*/  LDL.LU R12, [R1+0x630] ;  /* 0x00063000010c7983 */ /* 0x000ee80000300800 */
[----:B------:R-:W3:Y:S04]  /*1e360*/  LDL.LU R11, [R1+0x624] ;  /* 0x00062400010b7983 */ /* 0x000ee80000300800 */
[----:B------:R-:W3:Y:S04]  /*1e370*/  LDL.LU R10, [R1+0x60c] ;  /* 0x00060c00010a7983 */ /* 0x000ee80000300800 */
[----:B------:R-:W3:Y:S04]  /*1e380*/  LDL.LU R8, [R1+0x61c] ;  /* 0x00061c0001087983 */ /* 0x000ee80000300800 */
[----:B------:R-:W3:Y:S01]  /*1e390*/  LDL.LU R29, [R1+0x618] ;  /* 0x00061800011d7983 */ /* 0x000ee20000300800 */
[----:B------:R-:W-:-:S03]  /*1e3a0*/  SEL R21, R9, R21, !P1 ;  /* 0x0000001509157207 */ /* 0x000fc60004800000 */
[----:B------:R-:W3:Y:S04]  /*1e3b0*/  LDL.LU R27, [R1+0x614] ;  /* 0x00061400011b7983 */ /* 0x000ee80000300800 */
[----:B------:R-:W3:Y:S01]  /*1e3c0*/  LDL.LU R26, [R1+0x604] ;  /* 0x00060400011a7983 */ /* 0x000ee20000300800 */
[----:B----4-:R-:W-:-:S03]  /*1e3d0*/  SEL R18, R9, R18, !P1 ;  /* 0x0000001209127207 */ /* 0x010fc60004800000 */
        /* <DEDUP_REMOVED lines=10> */
[----:B--2---:R-:W-:-:S05]  /*1e480*/  SEL R6, R9, R6, !P1 ;  /* 0x0000000609067207 */ /* 0x004fca0004800000 */
[----:B------:R0:W-:Y:S04]  /*1e490*/  STL [R1+0x6d8], R6 ;  /* 0x0006d80601007387 */ /* 0x0001e80000100800 */
[----:B0-----:R-:W2:Y:S01]  /*1e4a0*/  LDL.LU R6, [R1+0x1ba8] ;  /* 0x001ba80001067983 */ /* 0x001ea20000300800 */
[C---:B---3--:R-:W-:Y:S02]  /*1e4b0*/  SEL R7, R9.reuse, R7, !P1 ;  /* 0x0000000709077207 */ /* 0x048fe40004800000 */
[----:B--2---:R-:W-:-:S05]  /*1e4c0*/  SEL R6, R9, R6, !P1 ;  /* 0x0000000609067207 */ /* 0x004fca0004800000 */
[----:B------:R0:W-:Y:S02]  /*1e4d0*/  STL [R1+0x6d4], R6 ;  /* 0x0006d40601007387 */ /* 0x0001e40000100800 */
[C---:B0-----:R-:W-:Y:S02]  /*1e4e0*/  SEL R6, R9.reuse, R2, !P1 ;  /* 0x0000000209067207 */ /* 0x041fe40004800000 */
[----:B------:R-:W-:-:S03]  /*1e4f0*/  SEL R2, R9, R5, !P1 ;  /* 0x0000000509027207 */ /* 0x000fc60004800000 */
[----:B------:R0:W-:Y:S01]  /*1e500*/  STL [R1+0x6d0], R6 ;  /* 0x0006d00601007387 */ /* 0x0001e20000100800 */
[----:B------:R-:W-:-:S03]  /*1e510*/  SEL R5, R9, R17, !P1 ;  /* 0x0000001109057207 */ /* 0x000fc60004800000 */
[----:B------:R-:W-:Y:S04]  /*1e520*/  STL [R1+0x6cc], R7 ;  /* 0x0006cc0701007387 */ /* 0x000fe80000100800 */
[----:B------:R1:W-:Y:S01]  /*1e530*/  STL [R1+0x6c8], R2 ;  /* 0x0006c80201007387 */ /* 0x0003e20000100800 */
[----:B0-----:R-:W-:-:S05]  /*1e540*/  SEL R6, R9, R28, !P1 ;  /* 0x0000001c09067207 */ /* 0x001fca0004800000 */
[----:B------:R0:W-:Y:S01]  /*1e550*/  STL [R1+0x6c4], R6 ;  /* 0x0006c40601007387 */ /* 0x0001e20000100800 */
[----:B-1----:R-:W-:-:S03]  /*1e560*/  SEL R2, R9, R16, !P1 ;  /* 0x0000001009027207 */ /* 0x002fc60004800000 */
[----:B------:R1:W-:Y:S04]  /*1e570*/  STL [R1+0x6b0], R5 ;  /* 0x0006b00501007387 */ /* 0x0003e80000100800 */
[----:B------:R2:W-:Y:S01]  /*1e580*/  STL [R1+0x6ac], R2 ;  /* 0x0006ac0201007387 */ /* 0x0005e20000100800 */
[C---:B0-----:R-:W-:Y:S02]  /*1e590*/  SEL R6, R9.reuse, R15, !P1 ;  /* 0x0000000f09067207 */ /* 0x041fe40004800000 */
[----:B-1----:R-:W-:-:S03]  /*1e5a0*/  SEL R5, R9, R0, !P1 ;  /* 0x0000000009057207 */ /* 0x002fc60004800000 */
[----:B------:R-:W-:Y:S01]  /*1e5b0*/  STL [R1+0x6a8], R6 ;  /* 0x0006a80601007387 */ /* 0x000fe20000100800 */
[C---:B------:R-:W-:Y:S02]  /*1e5c0*/  SEL R0, R9.reuse, R3, !P1 ;  /* 0x0000000309007207 */ /* 0x040fe40004800000 */
[C---:B--2---:R-:W-:Y:S01]  /*1e5d0*/  SEL R2, R9.reuse, R4, !P1 ;  /* 0x0000000409027207 */ /* 0x044fe20004800000 */
[----:B------:R-:W-:Y:S01]  /*1e5e0*/  STL [R1+0x6a4], R5 ;  /* 0x0006a40501007387 */ /* 0x000fe20000100800 */
[----:B------:R-:W-:-:S03]  /*1e5f0*/  SEL R3, R9, R14, !P1 ;  /* 0x0000000e09037207 */ /* 0x000fc60004800000 */
        /* <DEDUP_REMOVED lines=18> */
[----:B----4-:R-:W-:-:S03]  /*1e720*/  SEL R3, R9, R25, !P1 ;  /* 0x0000001909037207 */ /* 0x010fc60004800000 */
        /* <DEDUP_REMOVED lines=11> */
[----:B------:R0:W-:Y:S04]  /*1e7e0*/  STL [R1+0x63c], R2 ;  /* 0x00063c0201007387 */ /* 0x0001e80000100800 */
[----:B------:R-:W3:Y:S04]  /*1e7f0*/  LDL.LU R19, [R1+0x598] ;  /* 0x0005980001137983 */ /* 0x000ee80000300800 */
[----:B------:R1:W-:Y:S04]  /*1e800*/  STL [R1+0x638], R0 ;  /* 0x0006380001007387 */ /* 0x0003e80000100800 */
[----:B------:R-:W4:Y:S01]  /*1e810*/  LDL.LU R6, [R1+0x59c] ;  /* 0x00059c0001067983 */ /* 0x000f220000300800 */
[----:B0-----:R-:W-:-:S02]  /*1e820*/  SEL R2, R9, R21, !P1 ;  /* 0x0000001509027207 */ /* 0x001fc40004800000 */
[----:B-1----:R-:W-:-:S03]  /*1e830*/  SEL R0, R9, R18, !P1 ;  /* 0x0000001209007207 */ /* 0x002fc60004800000 */
[----:B------:R-:W-:Y:S04]  /*1e840*/  STL [R1+0x634], R2 ;  /* 0x0006340201007387 */ /* 0x000fe80000100800 */
[----:B----4-:R0:W-:Y:S04]  /*1e850*/  STL [R1+0x1ba4], R6 ;  /* 0x001ba40601007387 */ /* 0x0101e80000100800 */
[----:B------:R1:W-:Y:S04]  /*1e860*/  STL [R1+0x630], R0 ;  /* 0x0006300001007387 */ /* 0x0003e80000100800 */
[----:B0-----:R-:W4:Y:S04]  /*1e870*/  LDL.LU R6, [R1+0x5bc] ;  /* 0x0005bc0001067983 */ /* 0x001f280000300800 */
[----:B------:R-:W4:Y:S04]  /*1e880*/  LDL.LU R2, [R1+0x5a0] ;  /* 0x0005a00001027983 */ /* 0x000f280000300800 */
[----:B------:R-:W4:Y:S04]  /*1e890*/  LDL.LU R7, [R1+0x5b4] ;  /* 0x0005b40001077983 */ /* 0x000f280000300800 */
[----:B------:R-:W4:Y:S04]  /*1e8a0*/  LDL.LU R5, [R1+0x5b8] ;  /* 0x0005b80001057983 */ /* 0x000f280000300800 */
[----:B------:R-:W4:Y:S04]  /*1e8b0*/  LDL.LU R28, [R1+0x5ac] ;  /* 0x0005ac00011c7983 */ /* 0x000f280000300800 */
[----:B------:R-:W4:Y:S04]  /*1e8c0*/  LDL.LU R17, [R1+0x5b0] ;  /* 0x0005b00001117983 */ /* 0x000f280000300800 */
[----:B------:R-:W4:Y:S04]  /*1e8d0*/  LDL.LU R16, [R1+0x5a8] ;  /* 0x0005a80001107983 */ /* 0x000f280000300800 */
[----:B------:R-:W4:Y:S04]  /*1e8e0*/  LDL.LU R15, [R1+0x5a4] ;  /* 0x0005a400010f7983 */ /* 0x000f280000300800 */
[----:B-1----:R-:W4:Y:S04]  /*1e8f0*/  LDL.LU R0, [R1+0x588] ;  /* 0x0005880001007983 */ /* 0x002f280000300800 */
        /* <DEDUP_REMOVED lines=11> */
[----:B------:R-:W2:Y:S01]  /*1e9b0*/  LDL.LU R26, [R1+0x52c] ;  /* 0x00052c00011a7983 */ /* 0x000ea20000300800 */
[----:B---3--:R-:W-:-:S03]  /*1e9c0*/  SEL R19, R9, R19, !P1 ;  /* 0x0000001309137207 */ /* 0x008fc60004800000 */
[----:B------:R-:W3:Y:S04]  /*1e9d0*/  LDL.LU R25, [R1+0x510] ;  /* 0x0005100001197983 */ /* 0x000ee80000300800 */
[----:B------:R-:W3:Y:S04]  /*1e9e0*/  LDL.LU R24, [R1+0x50c] ;  /* 0x00050c0001187983 */ /* 0x000ee80000300800 */
[----:B------:R-:W3:Y:S04]  /*1e9f0*/  LDL.LU R23, [R1+0x508] ;  /* 0x0005080001177983 */ /* 0x000ee80000300800 */
[----:B------:R-:W3:Y:S04]  /*1ea00*/  LDL.LU R21, [R1+0x504] ;  /* 0x0005040001157983 */ /* 0x000ee80000300800 */
[----:B------:R-:W3:Y:S04]  /*1ea10*/  LDL.LU R18, [R1+0x500] ;  /* 0x0005000001127983 */ /* 0x000ee80000300800 */
[----:B------:R-:W3:Y:S04]  /*1ea20*/  LDL.LU R22, [R1+0x4fc] ;  /* 0x0004fc0001167983 */ /* 0x000ee80000300800 */
[----:B------:R0:W-:Y:S04]  /*1ea30*/  STL [R1+0x62c], R20 ;  /* 0x00062c1401007387 */ /* 0x0001e80000100800 */
[----:B0-----:R-:W3:Y:S04]  /*1ea40*/  LDL.LU R20, [R1+0x4f8] ;  /* 0x0004f80001147983 */ /* 0x001ee80000300800 */
[----:B------:R0:W-:Y:S04]  /*1ea50*/  STL [R1+0x628], R19 ;  /* 0x0006281301007387 */ /* 0x0001e80000100800 */
[----:B0-----:R-:W3:Y:S01]  /*1ea60*/  LDL.LU R19, [R1+0x4f4] ;  /* 0x0004f40001137983 */ /* 0x001ee20000300800 */
[----:B----4-:R-:W-:-:S05]  /*1ea70*/  SEL R6, R9, R6, !P1 ;  /* 0x0000000609067207 */ /* 0x010fca0004800000 */
[----:B------:R0:W-:Y:S04]  /*1ea80*/  STL [R1+0x624], R6 ;  /* 0x0006240601007387 */ /* 0x0001e80000100800 */
[----:B0-----:R-:W4:Y:S01]  /*1ea90*/  LDL.LU R6, [R1+0x1ba4] ;  /* 0x001ba40001067983 */ /* 0x001f220000300800 */
[C---:B------:R-:W-:Y:S02]  /*1eaa0*/  SEL R3, R9.reuse, R3, !P1 ;  /* 0x0000000309037207 */ /* 0x040fe40004800000 */
[----:B----4-:R-:W-:-:S05]  /*1eab0*/  SEL R6, R9, R6, !P1 ;  /* 0x0000000609067207 */ /* 0x010fca0004800000 */
[----:B------:R0:W-:Y:S02]  /*1eac0*/  STL [R1+0x620], R6 ;  /* 0x0006200601007387 */ /* 0x0001e40000100800 */
[C---:B0-----:R-:W-:Y:S02]  /*1ead0*/  SEL R6, R9.reuse, R2, !P1 ;  /* 0x0000000209067207 */ /* 0x041fe40004800000 */
[----:B------:R-:W-:-:S03]  /*1eae0*/  SEL R2, R9, R7, !P1 ;  /* 0x0000000709027207 */ /* 0x000fc60004800000 */
        /* <DEDUP_REMOVED lines=11> */
[C---:B----4-:R-:W-:Y:S02]  /*1eba0*/  SEL R2, R9.reuse, R0, !P1 ;  /* 0x0000000009027207 */ /* 0x050fe40004800000 */
        /* <DEDUP_REMOVED lines=8> */
[----:B----4-:R-:W-:-:S03]  /*1ec30*/  SEL R3, R9, R12, !P1 ;  /* 0x0000000c09037207 */ /* 0x010fc60004800000 */
[----:B------:R1:W-:Y:S04]  /*1ec40*/  STL [R1+0x5d8], R0 ;  /* 0x0005d80001007387 */ /* 0x0003e80000100800 */
[----:B------:R4:W-:Y:S01]  /*1ec50*/  STL [R1+0x5c0], R3 ;  /* 0x0005c00301007387 */ /* 0x0009e20000100800 */
[C---:B0-----:R-:W-:Y:S02]  /*1ec60*/  SEL R2, R9.reuse, R11, !P1 ;  /* 0x0000000b09027207 */ /* 0x041fe40004800000 */
[----:B-1----:R-:W-:-:S03]  /*1ec70*/  SEL R0, R9, R10, !P1 ;  /* 0x0000000a09007207 */ /* 0x002fc60004800000 */
[----:B------:R0:W-:Y:S01]  /*1ec80*/  STL [R1+0x5bc], R2 ;  /* 0x0005bc0201007387 */ /* 0x0001e20000100800 */
[----:B----4-:R-:W-:-:S03]  /*1ec90*/  SEL R3, R9, R8, !P1 ;  /* 0x0000000809037207 */ /* 0x010fc60004800000 */
[----:B------:R2:W-:Y:S04]  /*1eca0*/  STL [R1+0x5b8], R0 ;  /* 0x0005b80001007387 */ /* 0x0005e80000100800 */
[----:B------:R1:W-:Y:S01]  /*1ecb0*/  STL [R1+0x5b4], R3 ;  /* 0x0005b40301007387 */ /* 0x0003e20000100800 */
[C---:B0-----:R-:W-:Y:S02]  /*1ecc0*/  SEL R2, R9.reuse, R29, !P1 ;  /* 0x0000001d09027207 */ /* 0x041fe40004800000 */
[----:B--2---:R-:W-:-:S03]  /*1ecd0*/  SEL R0, R9, R27, !P1 ;  /* 0x0000001b09007207 */ /* 0x004fc60004800000 */
[----:B------:R3:W-:Y:S01]  /*1ece0*/  STL [R1+0x5b0], R2 ;  /* 0x0005b00201007387 */ /* 0x0007e20000100800 */
[----:B-1----:R-:W-:-:S03]  /*1ecf0*/  SEL R3, R9, R26, !P1 ;  /* 0x0000001a09037207 */ /* 0x002fc60004800000 */
[----:B------:R0:W-:Y:S04]  /*1ed00*/  STL [R1+0x5ac], R0 ;  /* 0x0005ac0001007387 */ /* 0x0001e80000100800 */
[----:B------:R1:W-:Y:S01]  /*1ed10*/  STL [R1+0x5a8], R3 ;  /* 0x0005a80301007387 */ /* 0x0003e20000100800 */
[C---:B---3--:R-:W-:Y:S02]  /*1ed20*/  SEL R2, R9.reuse, R25, !P1 ;  /* 0x0000001909027207 */ /* 0x048fe40004800000 */
[----:B0-----:R-:W-:-:S03]  /*1ed30*/  SEL R0, R9, R24, !P1 ;  /* 0x0000001809007207 */ /* 0x001fc60004800000 */
[----:B------:R0:W-:Y:S01]  /*1ed40*/  STL [R1+0x5a4], R2 ;  /* 0x0005a40201007387 */ /* 0x0001e20000100800 */
[----:B-1----:R-:W-:-:S03]  /*1ed50*/  SEL R3, R9, R23, !P1 ;  /* 0x0000001709037207 */ /* 0x002fc60004800000 */
[----:B------:R1:W-:Y:S04]  /*1ed60*/  STL [R1+0x5a0], R0 ;  /* 0x0005a00001007387 */ /* 0x0003e80000100800 */
[----:B------:R2:W-:Y:S01]  /*1ed70*/  STL [R1+0x59c], R3 ;  /* 0x00059c0301007387 */ /* 0x0005e20000100800 */
[----:B0-----:R-:W-:-:S03]  /*1ed80*/  SEL R2, R9, R21, !P1 ;  /* 0x0000001509027207 */ /* 0x001fc60004800000 */
[----:B------:R-:W3:Y:S01]  /*1ed90*/  LDL.LU R21, [R1+0x4f0] ;  /* 0x0004f00001157983 */ /* 0x000ee20000300800 */
[----:B-1----:R-:W-:-:S03]  /*1eda0*/  SEL R0, R9, R18, !P1 ;  /* 0x0000001209007207 */ /* 0x002fc60004800000 */
[----:B------:R0:W-:Y:S01]  /*1edb0*/  STL [R1+0x598], R2 ;  /* 0x0005980201007387 */ /* 0x0001e20000100800 */
[----:B--2---:R-:W-:-:S03]  /*1edc0*/  SEL R3, R9, R22, !P1 ;  /* 0x0000001609037207 */ /* 0x004fc60004800000 */
[----:B------:R-:W2:Y:S04]  /*1edd0*/  LDL.LU R18, [R1+0x4dc] ;  /* 0x0004dc0001127983 */ /* 0x000ea80000300800 */
[----:B------:R1:W-:Y:S04]  /*1ede0*/  STL [R1+0x594], R0 ;  /* 0x0005940001007387 */ /* 0x0003e80000100800 */
[----:B------:R-:W-:Y:S04]  /*1edf0*/  STL [R1+0x590], R3 ;  /* 0x0005900301007387 */ /* 0x000fe80000100800 */
        /* <DEDUP_REMOVED lines=23> */
[----:B---3--:R-:W-:-:S03]  /*1ef70*/  SEL R21, R9, R21, !P1 ;  /* 0x0000001509157207 */ /* 0x008fc60004800000 */
[----:B------:R-:W3:Y:S04]  /*1ef80*/  LDL.LU R29, [R1+0x478] ;  /* 0x00047800011d7983 */ /* 0x000ee80000300800 */
[----:B------:R-:W3:Y:S01]  /*1ef90*/  LDL.LU R27, [R1+0x43c] ;  /* 0x00043c00011b7983 */ /* 0x000ee20000300800 */
[----:B--2---:R-:W-:-:S03]  /*1efa0*/  SEL R18, R9, R18, !P1 ;  /* 0x0000001209127207 */ /* 0x004fc60004800000 */
[----:B------:R-:W2:Y:S04]  /*1efb0*/  LDL.LU R26, [R1+0x440] ;  /* 0x00044000011a7983 */ /* 0x000ea80000300800 */
[----:B------:R-:W2:Y:S04]  /*1efc0*/  LDL.LU R25, [R1+0x484] ;  /* 0x0004840001197983 */ /* 0x000ea80000300800 */
[----:B------:R-:W2:Y:S04]  /*1efd0*/  LDL.LU R24, [R1+0x480] ;  /* 0x0004800001187983 */ /* 0x000ea80000300800 */
[----:B------:R-:W2:Y:S04]  /*1efe0*/  LDL.LU R20, [R1+0x46c] ;  /* 0x00046c0001147983 */ /* 0x000ea80000300800 */
[----:B------:R-:W2:Y:S04]  /*1eff0*/  LDL.LU R19, [R1+0x470] ;  /* 0x0004700001137983 */ /* 0x000ea80000300800 */
[----:B------:R-:W2:Y:S04]  /*1f000*/  LDL.LU R23, [R1+0x474] ;  /* 0x0004740001177983 */ /* 0x000ea80000300800 */
[----:B------:R0:W-:Y:S04]  /*1f010*/  STL [R1+0x578], R21 ;  /* 0x0005781501007387 */ /* 0x0001e80000100800 */
[----:B------:R-:W2:Y:S04]  /*1f020*/  LDL.LU R22, [R1+0x450] ;  /* 0x0004500001167983 */ /* 0x000ea80000300800 */
[----:B------:R1:W-:Y:S04]  /*1f030*/  STL [R1+0x574], R18 ;  /* 0x0005741201007387 */ /* 0x0003e80000100800 */
[----:B0-----:R-:W2:Y:S04]  /*1f040*/  LDL.LU R21, [R1+0x454] ;  /* 0x0004540001157983 */ /* 0x001ea80000300800 */
[----:B-1----:R-:W2:Y:S01]  /*1f050*/  LDL.LU R18, [R1+0x468] ;  /* 0x0004680001127983 */ /* 0x002ea20000300800 */
[----:B----4-:R-:W-:-:S05]  /*1f060*/  SEL R6, R9, R6, !P1 ;  /* 0x0000000609067207 */ /* 0x010fca0004800000 */
[----:B------:R0:W-:Y:S04]  /*1f070*/  STL [R1+0x564], R6 ;  /* 0x0005640601007387 */ /* 0x0001e80000100800 */
[----:B0-----:R-:W4:Y:S01]  /*1f080*/  LDL.LU R6, [R1+0x1ba0] ;  /* 0x001ba00001067983 */ /* 0x001f220000300800 */
[C---:B------:R-:W-:Y:S02]  /*1f090*/  SEL R2, R9.reuse, R2, !P1 ;  /* 0x0000000209027207 */ /* 0x040fe40004800000 */
[C---:B------:R-:W-:Y:S02]  /*1f0a0*/  SEL R5, R9.reuse, R5, !P1 ;  /* 0x0000000509057207 */ /* 0x040fe40004800000 */
[C---:B------:R-:W-:Y:S02]  /*1f0b0*/  SEL R0, R9.reuse, R0, !P1 ;  /* 0x0000000009007207 */ /* 0x040fe40004800000 */
[----:B------:R-:W-:-:S02]  /*1f0c0*/  SEL R4, R9, R4, !P1 ;  /* 0x0000000409047207 */ /* 0x000fc40004800000 */
        /* <DEDUP_REMOVED lines=29> */
[----:B---3--:R-:W-:-:S03]  /*1f2a0*/  SEL R0, R9, R29, !P1 ;  /* 0x0000001d09007207 */ /* 0x008fc60004800000 */
[----:B------:R2:W-:Y:S01]  /*1f2b0*/  STL [R1+0x4ec], R2 ;  /* 0x0004ec0201007387 */ /* 0x0005e20000100800 */
[----:B0-----:R-:W-:-:S03]  /*1f2c0*/  SEL R3, R9, R27, !P1 ;  /* 0x0000001b09037207 */ /* 0x001fc60004800000 */
        /* <DEDUP_REMOVED lines=8> */
[----:B------:R0:W-:Y:S04]  /*1f350*/  STL [R1+0x4d0], R3 ;  /* 0x0004d00301007387 */ /* 0x0001e80000100800 */
[----:B------:R-:W2:Y:S01]  /*1f360*/  LDL.LU R20, [R1+0x464] ;  /* 0x0004640001147983 */ /* 0x000ea20000300800 */
[----:B-1----:R-:W-:-:S03]  /*1f370*/  SEL R0, R9, R19, !P1 ;  /* 0x0000001309007207 */ /* 0x002fc60004800000 */
[----:B------:R-:W-:Y:S04]  /*1f380*/  STL [R1+0x4cc], R2 ;  /* 0x0004cc0201007387 */ /* 0x000fe80000100800 */
[----:B------:R-:W3:Y:S01]  /*1f390*/  LDL.LU R19, [R1+0x460] ;  /* 0x0004600001137983 */ /* 0x000ee20000300800 */
[----:B0-----:R-:W-:-:S03]  /*1f3a0*/  SEL R3, R9, R22, !P1 ;  /* 0x0000001609037207 */ /* 0x001fc60004800000 */
[----:B------:R0:W-:Y:S02]  /*1f3b0*/  STL [R1+0x4c8], R0 ;  /* 0x0004c80001007387 */ /* 0x0001e40000100800 */
[----:B0-----:R-:W-:-:S05]  /*1f3c0*/  SEL R0, R9, R23, !P1 ;  /* 0x0000001709007207 */ /* 0x001fca0004800000 */
[----:B------:R0:W-:Y:S04]  /*1f3d0*/  STL [R1+0x4c4], R0 ;  /* 0x0004c40001007387 */ /* 0x0001e80000100800 */
[----:B------:R-:W-:Y:S04]  /*1f3e0*/  STL [R1+0x4ac], R3 ;  /* 0x0004ac0301007387 */ /* 0x000fe80000100800 */
[----:B------:R-:W4:Y:S01]  /*1f3f0*/  LDL.LU R6, [R1+0x448] ;  /* 0x0004480001067983 */ /* 0x000f220000300800 */
[C---:B------:R-:W-:Y:S02]  /*1f400*/  SEL R2, R9.reuse, R21, !P1 ;  /* 0x0000001509027207 */ /* 0x040fe40004800000 */
[----:B0-----:R-:W-:-:S03]  /*1f410*/  SEL R0, R9, R18, !P1 ;  /* 0x0000001209007207 */ /* 0x001fc60004800000 */
        /* <DEDUP_REMOVED lines=30> */
[----:B------:R-:W3:Y:S04]  /*1f600*/  LDL.LU R23, [R1+0x33c] ;  /* 0x00033c0001177983 */ /* 0x000ee80000300800 */
[----:B------:R1:W-:Y:S04]  /*1f610*/  STL [R1+0x49c], R19 ;  /* 0x00049c1301007387 */ /* 0x0003e80000100800 */
[----:B------:R-:W3:Y:S04]  /*1f620*/  LDL.LU R22, [R1+0x334] ;  /* 0x0003340001167983 */ /* 0x000ee80000300800 */
[----:B0-----:R-:W3:Y:S04]  /*1f630*/  LDL.LU R20, [R1+0x330] ;  /* 0x0003300001147983 */ /* 0x001ee80000300800 */
[----:B-1----:R-:W3:Y:S01]  /*1f640*/  LDL.LU R19, [R1+0x320] ;  /* 0x0003200001137983 */ /* 0x002ee20000300800 */
        /* <DEDUP_REMOVED lines=21> */
[C---:B----4-:R-:W-:Y:S01]  /*1f7a0*/  SEL R2, R9.reuse, R4, !P1 ;  /* 0x0000000409027207 */ /* 0x050fe20004800000 */
        /* <DEDUP_REMOVED lines=16> */
[----:B---3--:R-:W-:-:S03]  /*1f8b0*/  SEL R2, R9, R27, !P1 ;  /* 0x0000001b09027207 */ /* 0x008fc60004800000 */
        /* <DEDUP_REMOVED lines=9> */
[----:B------:R1:W-:Y:S04]  /*1f950*/  STL [R1+0x420], R2 ;  /* 0x0004200201007387 */ /* 0x0003e80000100800 */
[----:B------:R-:W3:Y:S01]  /*1f960*/  LDL.LU R18, [R1+0x318] ;  /* 0x0003180001127983 */ /* 0x000ee20000300800 */
[----:B0-----:R-:W-:-:S03]  /*1f970*/  SEL R3, R9, R22, !P1 ;  /* 0x0000001609037207 */ /* 0x001fc60004800000 */
[----:B------:R0:W-:Y:S01]  /*1f980*/  STL [R1+0x41c], R0 ;  /* 0x00041c0001007387 */ /* 0x0001e20000100800 */
[C---:B-1----:R-:W-:Y:S02]  /*1f990*/  SEL R2, R9.reuse, R24, !P1 ;  /* 0x0000001809027207 */ /* 0x042fe40004800000 */
[----:B0-----:R-:W-:-:S03]  /*1f9a0*/  SEL R0, R9, R23, !P1 ;  /* 0x0000001709007207 */ /* 0x001fc60004800000 */
[----:B------:R0:W-:Y:S04]  /*1f9b0*/  STL [R1+0x418], R2 ;  /* 0x0004180201007387 */ /* 0x0001e80000100800 */
        /* <DEDUP_REMOVED lines=89> */
[----:B------:R1:W-:Y:S01]  /*1ff50*/  STL [R1+0x304], R0 ;  /* 0x0003040001007387 */ /* 0x0003e20000100800 */
[----:B0-----:R-:W-:-:S03]  /*1ff60*/  SEL R2, R9, R24, !P1 ;  /* 0x0000001809027207 */ /* 0x001fc60004800000 */
[----:B------:R0:W-:Y:S01]  /*1ff70*/  STL [R1+0x300], R3 ;  /* 0x0003000301007387 */ /* 0x0001e20000100800 */
[----:B-1----:R-:W-:-:S03]  /*1ff80*/  SEL R0, R9, R23, !P1 ;  /* 0x0000001709007207 */ /* 0x002fc60004800000 */
[----:B------:R1:W-:Y:S01]  /*1ff90*/  STL [R1+0x2fc], R2 ;  /* 0x0002fc0201007387 */ /* 0x0003e20000100800 */
[----:B0-----:R-:W-:-:S03]  /*1ffa0*/  SEL R3, R9, R22, !P1 ;  /* 0x0000001609037207 */ /* 0x001fc60004800000 */
[----:B------:R0:W-:Y:S04]  /*1ffb0*/  STL [R1+0x2f8], R0 ;  /* 0x0002f80001007387 */ /* 0x0001e80000100800 */
[----:B------:R-:W-:Y:S04]  /*1ffc0*/  STL [R1+0x2f4], R3 ;  /* 0x0002f40301007387 */ /* 0x000fe80000100800 */
[----:B------:R-:W4:Y:S01]  /*1ffd0*/  LDL.LU R6, [R1+0x2b4] ;  /* 0x0002b40001067983 */ /* 0x000f220000300800 */
[C---:B-1----:R-:W-:Y:S02]  /*1ffe0*/  SEL R2, R9.reuse, R21, !P1 ;  /* 0x0000001509027207 */ /* 0x042fe40004800000 */
        /* <DEDUP_REMOVED lines=31> */
[----:B------:R-:W2:Y:S04]  /*201e0*/  LDL.LU R24, [R1+0xdc] ;  /* 0x0000dc0001187983 */ /* 0x000ea80000300800 */
[----:B------:R-:W2:Y:S04]  /*201f0*/  LDL.LU R23, [R1+0x150] ;  /* 0x0001500001177983 */ /* 0x000ea80000300800 */
[----:B------:R-:W2:Y:S04]  /*20200*/  LDL.LU R22, [R1+0x15c] ;  /* 0x00015c0001167983 */ /* 0x000ea80000300800 */
        /* <DEDUP_REMOVED lines=45> */
[----:B------:R-:W2:Y:S04]  /*204e0*/  LDL.LU R21, [R1+0x1c0] ;  /* 0x0001c00001157983 */ /* 0x000ea80000300800 */
[----:B------:R1:W-:Y:S04]  /*204f0*/  STL [R1+0x290], R2 ;  /* 0x0002900201007387 */ /* 0x0003e80000100800 */
[----:B------:R-:W3:Y:S01]  /*20500*/  LDL.LU R18, [R1+0x1c8] ;  /* 0x0001c80001127983 */ /* 0x000ee20000300800 */
[----:B0-----:R-:W-:-:S03]  /*20510*/  SEL R3, R9, R25, !P1 ;  /* 0x0000001909037207 */ /* 0x001fc60004800000 */
[----:B------:R0:W-:Y:S01]  /*20520*/  STL [R1+0x28c], R0 ;  /* 0x00028c0001007387 */ /* 0x0001e20000100800 */
[C---:B-1----:R-:W-:Y:S02]  /*20530*/  SEL R2, R9.reuse, R24, !P1 ;  /* 0x0000001809027207 */ /* 0x042fe40004800000 */
[----:B0-----:R-:W-:-:S05]  /*20540*/  SEL R0, R9, R26, !P1 ;  /* 0x0000001a09007207 */ /* 0x001fca0004800000 */
[----:B------:R0:W-:Y:S04]  /*20550*/  STL [R1+0x288], R0 ;  /* 0x0002880001007387 */ /* 0x0001e80000100800 */
[----:B------:R1:W-:Y:S01]  /*20560*/  STL [R1+0x250], R3 ;  /* 0x0002500301007387 */ /* 0x0003e20000100800 */
[----:B0-----:R-:W-:-:S03]  /*20570*/  SEL R0, R9, R23, !P1 ;  /* 0x0000001709007207 */ /* 0x001fc60004800000 */
[----:B------:R0:W-:Y:S01]  /*20580*/  STL [R1+0x218], R2 ;  /* 0x0002180201007387 */ /* 0x0001e20000100800 */
[----:B-1----:R-:W-:-:S03]  /*20590*/  SEL R3, R9, R22, !P1 ;  /* 0x0000001609037207 */ /* 0x002fc60004800000 */
[----:B------:R1:W-:Y:S04]  /*205a0*/  STL [R1+0x214], R0 ;  /* 0x0002140001007387 */ /* 0x0003e80000100800 */
[----:B------:R-:W-:Y:S04]  /*205b0*/  STL [R1+0x210], R3 ;  /* 0x0002100301007387 */ /* 0x000fe80000100800 */
[----:B------:R-:W4:Y:S01]  /*205c0*/  LDL.LU R6, [R1+0x1dc] ;  /* 0x0001dc0001067983 */ /* 0x000f220000300800 */
[C---:B0-----:R-:W-:Y:S02]  /*205d0*/  SEL R2, R9.reuse, R20, !P1 ;  /* 0x0000001409027207 */ /* 0x041fe40004800000 */
        /* <DEDUP_REMOVED lines=86> */
[----:B------:R4:W-:Y:S01]  /*20b40*/  STL [R1+0x16c], R3 ;  /* 0x00016c0301007387 */ /* 0x0009e20000100800 */
[C---:B0-----:R-:W-:Y:S02]  /*20b50*/  SEL R2, R9.reuse, R24, !P1 ;  /* 0x0000001809027207 */ /* 0x041fe40004800000 */
[----:B-1----:R-:W-:-:S03]  /*20b60*/  SEL R0, R9, R23, !P1 ;  /* 0x0000001709007207 */ /* 0x002fc60004800000 */
[----:B------:R0:W-:Y:S01]  /*20b70*/  STL [R1+0x168], R2 ;  /* 0x0001680201007387 */ /* 0x0001e20000100800 */
[----:B----4-:R-:W-:-:S03]  /*20b80*/  SEL R3, R9, R22, !P1 ;  /* 0x0000001609037207 */ /* 0x010fc60004800000 */
        /* <DEDUP_REMOVED lines=38> */
[----:B------:R-:W3:Y:S04]  /*20df0*/  LDL.LU R19, [R1+0x28] ;  /* 0x0000280001137983 */ /* 0x000ee80000300800 */
[----:B-1----:R-:W3:Y:S01]  /*20e00*/  LDL.LU R4, [R1+0x20] ;  /* 0x0000200001047983 */ /* 0x002ee20000300800 */
[----:B----4-:R-:W-:-:S05]  /*20e10*/  SEL R6, R9, R6, !P1 ;  /* 0x0000000609067207 */ /* 0x010fca0004800000 */
[----:B------:R0:W-:Y:S04]  /*20e20*/  STL [R1+0x14c], R6 ;  /* 0x00014c0601007387 */ /* 0x0001e80000100800 */
[----:B0-----:R-:W4:Y:S01]  /*20e30*/  LDL.LU R6, [R1+0x1b8c] ;  /* 0x001b8c0001067983 */ /* 0x001f220000300800 */
[C---:B------:R-:W-:Y:S02]  /*20e40*/  SEL R2, R9.reuse, R2, !P1 ;  /* 0x0000000209027207 */ /* 0x040fe40004800000 */
[C---:B------:R-:W-:Y:S02]  /*20e50*/  SEL R7, R9.reuse, R7, !P1 ;  /* 0x0000000709077207 */ /* 0x040fe40004800000 */
[C---:B------:R-:W-:Y:S02]  /*20e60*/  SEL R5, R9.reuse, R5, !P1 ;  /* 0x0000000509057207 */ /* 0x040fe40004800000 */
[----:B------:R-:W-:-:S02]  /*20e70*/  SEL R28, R9, R28, !P1 ;  /* 0x0000001c091c7207 */ /* 0x000fc40004800000 */
[C---:B------:R-:W-:Y:S02]  /*20e80*/  SEL R17, R9.reuse, R17, !P1 ;  /* 0x0000001109117207 */ /* 0x040fe40004800000 */
[C---:B------:R-:W-:Y:S02]  /*20e90*/  SEL R16, R9.reuse, R16, !P1 ;  /* 0x0000001009107207 */ /* 0x040fe40004800000 */
[C---:B------:R-:W-:Y:S02]  /*20ea0*/  SEL R15, R9.reuse, R15, !P1 ;  /* 0x0000000f090f7207 */ /* 0x040fe40004800000 */
[C---:B------:R-:W-:Y:S02]  /*20eb0*/  SEL R0, R9.reuse, R0, !P1 ;  /* 0x0000000009007207 */ /* 0x040fe40004800000 */
[C---:B------:R-:W-:Y:S02]  /*20ec0*/  SEL R3, R9.reuse, R3, !P1 ;  /* 0x0000000309037207 */ /* 0x040fe40004800000 */
[----:B------:R-:W-:-:S02]  /*20ed0*/  SEL R14, R9, R14, !P1 ;  /* 0x0000000e090e7207 */ /* 0x000fc40004800000 */
[C---:B------:R-:W-:Y:S02]  /*20ee0*/  SEL R13, R9.reuse, R13, !P1 ;  /* 0x0000000d090d7207 */ /* 0x040fe40004800000 */
[C---:B--2---:R-:W-:Y:S02]  /*20ef0*/  SEL R12, R9.reuse, R12, !P1 ;  /* 0x0000000c090c7207 */ /* 0x044fe40004800000 */
[C---:B------:R-:W-:Y:S02]  /*20f00*/  SEL R11, R9.reuse, R11, !P1 ;  /* 0x0000000b090b7207 */ /* 0x040fe40004800000 */
[C---:B---3--:R-:W-:Y:S02]  /*20f10*/  SEL R10, R9.reuse, R10, !P1 ;  /* 0x0000000a090a7207 */ /* 0x048fe40004800000 */
[C---:B------:R-:W-:Y:S02]  /*20f20*/  SEL R8, R9.reuse, R8, !P1 ;  /* 0x0000000809087207 */ /* 0x040fe40004800000 */
[----:B------:R-:W-:-:S02]  /*20f30*/  SEL R29, R9, R29, !P1 ;  /* 0x0000001d091d7207 */ /* 0x000fc40004800000 */
[C---:B------:R-:W-:Y:S02]  /*20f40*/  SEL R27, R9.reuse, R27, !P1 ;  /* 0x0000001b091b7207 */ /* 0x040fe40004800000 */
[C---:B------:R-:W-:Y:S02]  /*20f50*/  SEL R18, R9.reuse, R18, !P1 ;  /* 0x0000001209127207 */ /* 0x040fe40004800000 */
[----:B----4-:R-:W-:-:S05]  /*20f60*/  SEL R6, R9, R6, !P1 ;  /* 0x0000000609067207 */ /* 0x010fca0004800000 */
[----:B------:R0:W-:Y:S04]  /*20f70*/  STL [R1+0x148], R6 ;  /* 0x0001480601007387 */ /* 0x0001e80000100800 */
[----:B0-----:R-:W2:Y:S04]  /*20f80*/  LDL.LU R6, [R1+0x1b88] ;  /* 0x001b880001067983 */ /* 0x001ea80000300800 */
[----:B------:R0:W-:Y:S04]  /*20f90*/  STL [R1+0x144], R2 ;  /* 0x0001440201007387 */ /* 0x0001e80000100800 */
[----:B0-----:R-:W3:Y:S04]  /*20fa0*/  LDL.LU R2, [R1+0x1b84] ;  /* 0x001b840001027983 */ /* 0x001ee80000300800 */
[----:B------:R0:W-:Y:S04]  /*20fb0*/  STL [R1+0x124], R7 ;  /* 0x0001240701007387 */ /* 0x0001e80000100800 */
[----:B0-----:R-:W4:Y:S04]  /*20fc0*/  LDL.LU R7, [R1+0x1b80] ;  /* 0x001b800001077983 */ /* 0x001f280000300800 */
        /* <DEDUP_REMOVED lines=40> */
[----:B----4-:R-:W-:-:S05]  /*21250*/  SEL R18, R9, R18, !P1 ;  /* 0x0000001209127207 */ /* 0x010fca0004800000 */
[----:B------:R0:W-:Y:S04]  /*21260*/  STL [R1+0xc0], R18 ;  /* 0x0000c01201007387 */ /* 0x0001e80000100800 */
[----:B0-----:R-:W4:Y:S04]  /*21270*/  LDL.LU R18, [R1+0x24] ;  /* 0x0000240001127983 */ /* 0x001f280000300800 */
[----:B------:R0:W-:Y:S04]  /*21280*/  STL [R1+0xb8], R26 ;  /* 0x0000b81a01007387 */ /* 0x0001e80000100800 */
[----:B0-----:R-:W2:Y:S04]  /*21290*/  LDL.LU R26, [R1+0x1b3c] ;  /* 0x001b3c00011a7983 */ /* 0x001ea80000300800 */
[----:B------:R0:W-:Y:S04]  /*212a0*/  STL [R1+0xb4], R25 ;  /* 0x0000b41901007387 */ /* 0x0001e80000100800 */
[----:B0-----:R-:W3:Y:S04]  /*212b0*/  LDL.LU R25, [R1+0x1b38] ;  /* 0x001b380001197983 */ /* 0x001ee80000300800 */
        /* <DEDUP_REMOVED lines=11> */
[----:B0-----:R-:W3:Y:S01]  /*21370*/  LDL.LU R19, [R1+0x1b20] ;  /* 0x001b200001137983 */ /* 0x001ee20000300800 */
[----:B------:R-:W-:-:S02]  /*21380*/  SEL R4, R9, R4, !P1 ;  /* 0x0000000409047207 */ /* 0x000fc40004800000 */
[C---:B------:R-:W-:Y:S02]  /*21390*/  SEL R8, R9.reuse, R8, !P1 ;  /* 0x0000000809087207 */ /* 0x040fe40004800000 */
[----:B----4-:R-:W-:-:S05]  /*213a0*/  SEL R18, R9, R18, !P1 ;  /* 0x0000001209127207 */ /* 0x010fca0004800000 */
[----:B------:R-:W-:Y:S04]  /*213b0*/  STL [R1+0x8c], R18 ;  /* 0x00008c1201007387 */ /* 0x000fe80000100800 */
[----:B------:R2:W-:Y:S02]  /*213c0*/  STL [R1+0x84], R4 ;  /* 0x0000840401007387 */ /* 0x0005e40000100800 */
[C---:B--2---:R-:W-:Y:S02]  /*213d0*/  SEL R4, R9.reuse, R20, !P1 ;  /* 0x0000001409047207 */ /* 0x044fe40004800000 */
[C---:B---3--:R-:W-:Y:S02]  /*213e0*/  SEL R18, R9.reuse, R19, !P1 ;  /* 0x0000001309127207 */ /* 0x048fe40004800000 */
[----:B------:R-:W-:-:S03]  /*213f0*/  SEL R19, R9, R21, !P1 ;  /* 0x0000001509137207 */ /* 0x000fc60004800000 */
[----:B------:R0:W-:Y:S04]  /*21400*/  STL [R1+0x80], R18 ;  /* 0x0000801201007387 */ /* 0x0001e80000100800 */
[----:B------:R1:W-:Y:S01]  /*21410*/  STL [R1+0x7c], R4 ;  /* 0x00007c0401007387 */ /* 0x0003e20000100800 */
[----:B0-----:R-:W-:-:S03]  /*21420*/  SEL R18, R9, R22, !P1 ;  /* 0x0000001609127207 */ /* 0x001fc60004800000 */
[----:B------:R0:W-:Y:S01]  /*21430*/  STL [R1+0x78], R19 ;  /* 0x0000781301007387 */ /* 0x0001e20000100800 */
[----:B-1----:R-:W-:-:S03]  /*21440*/  SEL R4, R9, R23, !P1 ;  /* 0x0000001709047207 */ /* 0x002fc60004800000 */
[----:B------:R-:W2:Y:S04]  /*21450*/  LDL R23, [R1+0x81c] ;  /* 0x00081c0001177983 */ /* 0x000ea80000100800 */
[----:B------:R1:W-:Y:S01]  /*21460*/  STL [R1+0x70], R18 ;  /* 0x0000701201007387 */ /* 0x0003e20000100800 */
[----:B0-----:R-:W-:-:S03]  /*21470*/  SEL R19, R9, R25, !P1 ;  /* 0x0000001909137207 */ /* 0x001fc60004800000 */
[----:B------:R0:W-:Y:S01]  /*21480*/  STL [R1+0x68], R4 ;  /* 0x0000680401007387 */ /* 0x0001e20000100800 */
[C---:B-1----:R-:W-:Y:S02]  /*21490*/  SEL R18, R9.reuse, R24, !P1 ;  /* 0x0000001809127207 */ /* 0x042fe40004800000 */
[----:B0-----:R-:W-:-:S03]  /*214a0*/  SEL R4, R9, R26, !P1 ;  /* 0x0000001a09047207 */ /* 0x001fc60004800000 */
[----:B------:R0:W-:Y:S04]  /*214b0*/  STL [R1+0x64], R18 ;  /* 0x0000641201007387 */ /* 0x0001e80000100800 */
[----:B------:R-:W-:Y:S04]  /*214c0*/  STL [R1+0x60], R19 ;  /* 0x0000601301007387 */ /* 0x000fe80000100800 */
[----:B------:R-:W3:Y:S01]  /*214d0*/  LDL.LU R21, [R1+0x4] ;  /* 0x0000040001157983 */ /* 0x000ee20000300800 */
[----:B0-----:R-:W-:-:S03]  /*214e0*/  SEL R18, R9, R27, !P1 ;  /* 0x0000001b09127207 */ /* 0x001fc60004800000 */
[----:B------:R0:W-:Y:S04]  /*214f0*/  STL [R1+0x58], R4 ;  /* 0x0000580401007387 */ /* 0x0001e80000100800 */
[----:B------:R1:W-:Y:S01]  /*21500*/  STL [R1+0x54], R18 ;  /* 0x0000541201007387 */ /* 0x0003e20000100800 */
[----:B0-----:R-:W-:-:S03]  /*21510*/  SEL R4, R9, R29, !P1 ;  /* 0x0000001d09047207 */ /* 0x001fc60004800000 */
[----:B-1----:R-:W4:Y:S04]  /*21520*/  LDL.LU R18, [R1] ;  /* 0x0000000001127983 */ /* 0x002f280000300800 */
[----:B------:R0:W-:Y:S04]  /*21530*/  STL [R1+0x4c], R4 ;  /* 0x00004c0401007387 */ /* 0x0001e80000100800 */
[----:B------:R1:W-:Y:S01]  /*21540*/  STL [R1+0x48], R8 ;  /* 0x0000480801007387 */ /* 0x0003e20000100800 */
[C---:B0-----:R-:W-:Y:S02]  /*21550*/  SEL R4, R9.reuse, R10, !P1 ;  /* 0x0000000a09047207 */ /* 0x041fe40004800000 */
[----:B------:R-:W-:-:S02]  /*21560*/  SEL R10, R9, R11, !P1 ;  /* 0x0000000b090a7207 */ /* 0x000fc40004800000 */
[C---:B-1----:R-:W-:Y:S01]  /*21570*/  SEL R8, R9.reuse, R12, !P1 ;  /* 0x0000000c09087207 */ /* 0x042fe20004800000 */
[----:B------:R0:W-:Y:S04]  /*21580*/  STL [R1+0x44], R4 ;  /* 0x0000440401007387 */ /* 0x0001e80000100800 */
[----:B------:R1:W-:Y:S01]  /*21590*/  STL [R1+0x30], R10 ;  /* 0x0000300a01007387 */ /* 0x0003e20000100800 */
[----:B0-----:R-:W-:-:S03]  /*215a0*/  SEL R4, R9, R13, !P1 ;  /* 0x0000000d09047207 */ /* 0x001fc60004800000 */
[----:B------:R0:W-:Y:S01]  /*215b0*/  STL [R1+0x2c], R8 ;  /* 0x00002c0801007387 */ /* 0x0001e20000100800 */
[----:B-1----:R-:W-:-:S03]  /*215c0*/  SEL R10, R9, R14, !P1 ;  /* 0x0000000e090a7207 */ /* 0x002fc60004800000 */
[----:B------:R1:W-:Y:S04]  /*215d0*/  STL [R1+0x28], R4 ;  /* 0x0000280401007387 */ /* 0x0003e80000100800 */
[----:B------:R-:W-:Y:S01]  /*215e0*/  STL [R1+0x24], R10 ;  /* 0x0000240a01007387 */ /* 0x000fe20000100800 */
[C---:B0-----:R-:W-:Y:S02]  /*215f0*/  SEL R8, R9.reuse, R15, !P1 ;  /* 0x0000000f09087207 */ /* 0x041fe40004800000 */
[----:B-1----:R-:W-:-:S05]  /*21600*/  SEL R4, R9, R16, !P1 ;  /* 0x0000001009047207 */ /* 0x002fca0004800000 */
[----:B------:R0:W-:Y:S04]  /*21610*/  STL [R1+0x1ac4], R4 ;  /* 0x001ac40401007387 */ /* 0x0001e80000100800 */
[----:B------:R1:W-:Y:S04]  /*21620*/  STL [R1+0x20], R8 ;  /* 0x0000200801007387 */ /* 0x0003e80000100800 */
[----:B------:R-:W4:Y:S01]  /*21630*/  LDL.LU R19, [R1+0xc] ;  /* 0x00000c0001137983 */ /* 0x000f220000300800 */
[C---:B0-----:R-:W-:Y:S02]  /*21640*/  SEL R4, R9.reuse, R17, !P1 ;  /* 0x0000001109047207 */ /* 0x041fe40004800000 */
[----:B-1----:R-:W-:-:S03]  /*21650*/  SEL R8, R9, R28, !P1 ;  /* 0x0000001c09087207 */ /* 0x002fc60004800000 */
[----:B------:R0:W-:Y:S04]  /*21660*/  STL [R1+0x18], R4 ;  /* 0x0000180401007387 */ /* 0x0001e80000100800 */
[----:B------:R-:W4:Y:S04]  /*21670*/  LDL.LU R20, [R1+0x34] ;  /* 0x0000340001147983 */ /* 0x000f280000300800 */
[----:B------:R-:W-:Y:S04]  /*21680*/  STL [R1+0x14], R8 ;  /* 0x0000140801007387 */ /* 0x000fe80000100800 */
[----:B------:R-:W4:Y:S01]  /*21690*/  LDL.LU R22, [R1+0x38] ;  /* 0x0000380001167983 */ /* 0x000f220000300800 */
[----:B0-----:R-:W-:-:S02]  /*216a0*/  SEL R4, R9, R5, !P1 ;  /* 0x0000000509047207 */ /* 0x001fc40004800000 */
[----:B------:R-:W-:Y:S01]  /*216b0*/  LEA.HI.X.SX32 R3, R3, UR5, 0x1, P6 ;  /* 0x0000000503037c11 */ /* 0x000fe2000b0f0eff */
[----:B------:R-:W-:Y:S01]  /*216c0*/  IMAD R2, R2, UR4, RZ ;  /* 0x0000000402027c24 */ /* 0x000fe2000f8e02ff */
[----:B------:R-:W-:Y:S01]  /*216d0*/  ULDC UR5, c[0x0][0x234] ;  /* 0x00008d0000057ab9 */ /* 0x000fe20000000800 */
[----:B------:R2:W-:Y:S04]  /*216e0*/  STL [R1+0x10], R4 ;  /* 0x0000100401007387 */ /* 0x0005e80000100800 */
[----:B------:R-:W-:Y:S01]  /*216f0*/  STL [R1+0x1abc], R3 ;  /* 0x001abc0301007387 */ /* 0x000fe20000100800 */
[----:B------:R-:W-:Y:S02]  /*21700*/  IMAD R6, R6, UR4, RZ ;  /* 0x0000000406067c24 */ /* 0x000fe4000f8e02ff */
[----:B--2---:R-:W-:-:S02]  /*21710*/  IMAD R4, R0, 0x4, R23 ;  /* 0x0000000400047824 */ /* 0x004fc400078e0217 */
[----:B------:R-:W2:Y:S02]  /*21720*/  LDL.LU R23, [R1+0x3c] ;  /* 0x00003c0001177983 */ /* 0x000ea40000300800 */
[----:B------:R-:W-:Y:S02]  /*21730*/  IMAD R0, R0, 0x4, R4 ;  /* 0x0000000400007824 */ /* 0x000fe400078e0204 */
[----:B------:R-:W-:Y:S04]  /*21740*/  STL [R1+0x714], R4 ;  /* 0x0007140401007387 */ /* 0x000fe80000100800 */
[----:B------:R-:W2:Y:S04]  /*21750*/  LDL.LU R10, [R1+0x40] ;  /* 0x00004000010a7983 */ /* 0x000ea80000300800 */
[----:B------:R-:W2:Y:S04]  /*21760*/  LDL.LU R11, [R1+0x50] ;  /* 0x00005000010b7983 */ /* 0x000ea80000300800 */
[----:B------:R-:W2:Y:S04]  /*21770*/  LDL.LU R12, [R1+0x5c] ;  /* 0x00005c00010c7983 */ /* 0x000ea80000300800 */
[----:B------:R3:W-:Y:S04]  /*21780*/  STL [R1+0x1aa8], R0 ;  /* 0x001aa80001007387 */ /* 0x0007e80000100800 */
[----:B------:R-:W2:Y:S01]  /*21790*/  LDL.LU R29, [R1+0x6c] ;  /* 0x00006c00011d7983 */ /* 0x000ea20000300800 */
[----:B---3--:R-:W-:-:S05]  /*217a0*/  IMAD R0, R21, UR4, RZ ;  /* 0x0000000415007c24 */ /* 0x008fca000f8e02ff */
[----:B------:R0:W-:Y:S04]  /*217b0*/  STL [R1+0x8], R0 ;  /* 0x0000080001007387 */ /* 0x0001e80000100800 */
[----:B------:R-:W3:Y:S01]  /*217c0*/  LDL.LU R27, [R1+0x74] ;  /* 0x00007400011b7983 */ /* 0x000ee20000300800 */
[----:B----4-:R-:W-:Y:S02]  /*217d0*/  IMAD R3, R18, UR4, RZ ;  /* 0x0000000412037c24 */ /* 0x010fe4000f8e02ff */
[----:B0-----:R-:W-:-:S03]  /*217e0*/  IMAD R0, R7, UR4, RZ ;  /* 0x0000000407007c24 */ /* 0x001fc6000f8e02ff */
[----:B------:R-:W-:Y:S04]  /*217f0*/  STL [R1+0x4], R3 ;  /* 0x0000040301007387 */ /* 0x000fe80000100800 */
[----:B------:R-:W4:Y:S04]  /*21800*/  LDL.LU R26, [R1+0x88] ;  /* 0x00008800011a7983 */ /* 0x000f280000300800 */
[----:B------:R-:W4:Y:S04]  /*21810*/  LDL.LU R25, [R1+0x90] ;  /* 0x0000900001197983 */ /* 0x000f280000300800 */
[----:B------:R-:W-:Y:S04]  /*21820*/  STL [R1], R0 ;  /* 0x0000000001007387 */ /* 0x000fe80000100800 */
[----:B------:R-:W4:Y:S04]  /*21830*/  LDL.LU R24, [R1+0x98] ;  /* 0x0000980001187983 */ /* 0x000f280000300800 */
[----:B------:R-:W4:Y:S04]  /*21840*/  LDL.LU R18, [R1+0xa0] ;  /* 0x0000a00001127983 */ /* 0x000f280000300800 */
[----:B------:R-:W-:Y:S04]  /*21850*/  STL [R1+0x1ac8], R2 ;  /* 0x001ac80201007387 */ /* 0x000fe80000100800 */
[----:B------:R-:W-:Y:S01]  /*21860*/  STL [R1+0x1acc], R6 ;  /* 0x001acc0601007387 */ /* 0x000fe20000100800 */
[----:B------:R-:W-:-:S03]  /*21870*/  IMAD R5, R19, UR4, RZ ;  /* 0x0000000413057c24 */ /* 0x000fc6000f8e02ff */
[----:B------:R-:W4:Y:S04]  /*21880*/  LDL.LU R19, [R1+0xbc] ;  /* 0x0000bc0001137983 */ /* 0x000f280000300800 */
[----:B------:R-:W-:Y:S01]  /*21890*/  STL [R1+0x1ad0], R5 ;  /* 0x001ad00501007387 */ /* 0x000fe20000100800 */
[----:B------:R-:W-:-:S03]  /*218a0*/  IMAD R7, R20, UR4, RZ ;  /* 0x0000000414077c24 */ /* 0x000fc6000f8e02ff */
[----:B------:R-:W4:Y:S04]  /*218b0*/  LDL.LU R20, [R1+0xc8] ;  /* 0x0000c80001147983 */ /* 0x000f280000300800 */
[----:B------:R-:W4:Y:S01]  /*218c0*/  LDL.LU R21, [R1+0xd0] ;  /* 0x0000d00001157983 */ /* 0x000f220000300800 */
[----:B------:R-:W-:-:S03]  /*218d0*/  IMAD R8, R22, UR4, RZ ;  /* 0x0000000416087c24 */ /* 0x000fc6000f8e02ff */
[----:B------:R-:W-:Y:S04]  /*218e0*/  STL [R1+0x1ad4], R7 ;  /* 0x001ad40701007387 */ /* 0x000fe80000100800 */
[----:B------:R-:W4:Y:S04]  /*218f0*/  LDL.LU R22, [R1+0xd8] ;  /* 0x0000d80001167983 */ /* 0x000f280000300800 */
[----:B------:R-:W-:Y:S01]  /*21900*/  STL [R1+0x1ad8], R8 ;  /* 0x001ad80801007387 */ /* 0x000fe20000100800 */
[----:B--2---:R-:W-:-:S03]  /*21910*/  IMAD R9, R23, UR4, RZ ;  /* 0x0000000417097c24 */ /* 0x004fc6000f8e02ff */
[----:B------:R-:W2:Y:S01]  /*21920*/  LDL.LU R23, [R1+0xe0] ;  /* 0x0000e00001177983 */ /* 0x000ea20000300800 */
[----:B------:R-:W-:-:S03]  /*21930*/  IMAD R10, R10, UR4, RZ ;  /* 0x000000040a0a7c24 */ /* 0x000fc6000f8e02ff */
[----:B------:R-:W-:Y:S01]  /*21940*/  STL [R1+0x1ab8], R9 ;  /* 0x001ab80901007387 */ /* 0x000fe20000100800 */
[----:B------:R-:W-:-:S03]  /*21950*/  IMAD R11, R11, UR4, RZ ;  /* 0x000000040b0b7c24 */ /* 0x000fc6000f8e02ff */
[----:B------:R-:W-:Y:S01]  /*21960*/  STL [R1+0x1ab4], R10 ;  /* 0x001ab40a01007387 */ /* 0x000fe20000100800 */
[----:B------:R-:W-:-:S03]  /*21970*/  IMAD R12, R12, UR4, RZ ;  /* 0x000000040c0c7c24 */ /* 0x000fc6000f8e02ff */
[----:B------:R-:W-:Y:S01]  /*21980*/  STL [R1+0x1ab0], R11 ;  /* 0x001ab00b01007387 */ /* 0x000fe20000100800 */
[----:B------:R-:W-:-:S03]  /*21990*/  IMAD R13, R29, UR4, RZ ;  /* 0x000000041d0d7c24 */ /* 0x000fc6000f8e02ff */
[----:B------:R-:W-:Y:S04]  /*219a0*/  STL [R1+0x1adc], R12 ;  /* 0x001adc0c01007387 */ /* 0x000fe80000100800 */
[----:B------:R-:W-:Y:S01]  /*219b0*/  STL [R1+0x1ae0], R13 ;  /* 0x001ae00d01007387 */ /* 0x000fe20000100800 */
[----:B---3--:R-:W-:-:S05]  /*219c0*/  IMAD R14, R27, UR4, RZ ;  /* 0x000000041b0e7c24 */ /* 0x008fca000f8e02ff */
[----:B------:R-:W-:Y:S01]  /*219d0*/  STL [R1+0x1ae4], R14 ;  /* 0x001ae40e01007387 */ /* 0x000fe20000100800 */
[----:B----4-:R-:W-:Y:S02]  /*219e0*/  IMAD R15, R26, UR4, RZ ;  /* 0x000000041a0f7c24 */ /* 0x010fe4000f8e02ff */
[----:B------:R-:W-:-:S03]  /*219f0*/  IMAD R16, R25, UR4, RZ ;  /* 0x0000000419107c24 */ /* 0x000fc6000f8e02ff */
[----:B------:R-:W-:Y:S01]  /*21a00*/  STL [R1+0x1ae8], R15 ;  /* 0x001ae80f01007387 */ /* 0x000fe20000100800 */
[----:B------:R-:W-:-:S03]  /*21a10*/  IMAD R17, R24, UR4, RZ ;  /* 0x0000000418117c24 */ /* 0x000fc6000f8e02ff */
[----:B------:R-:W-:Y:S04]  /*21a20*/  STL [R1+0x1aec], R16 ;  /* 0x001aec1001007387 */ /* 0x000fe80000100800 */
[----:B------:R-:W-:Y:S04]  /*21a30*/  STL [R1+0x1af0], R17 ;  /* 0x001af01101007387 */ /* 0x000fe80000100800 */
[----:B------:R-:W3:Y:S01]  /*21a40*/  LDL.LU R24, [R1+0xe8] ;  /* 0x0000e80001187983 */ /* 0x000ee20000300800 */
[----:B------:R-:W-:-:S05]  /*21a50*/  IMAD R18, R18, UR4, RZ ;  /* 0x0000000412127c24 */ /* 0x000fca000f8e02ff */
[----:B------:R-:W-:Y:S04]  /*21a60*/  STL [R1+0x1af4], R18 ;  /* 0x001af41201007387 */ /* 0x000fe80000100800 */
[----:B------:R-:W4:Y:S01]  /*21a70*/  LDL.LU R25, [R1+0xf0] ;  /* 0x0000f00001197983 */ /* 0x000f220000300800 */
[----:B------:R-:W-:-:S05]  /*21a80*/  IMAD R19, R19, UR4, RZ ;  /* 0x0000000413137c24 */ /* 0x000fca000f8e02ff */
[----:B------:R-:W-:Y:S01]  /*21a90*/  STL [R1+0x1af8], R19 ;  /* 0x001af81301007387 */ /* 0x000fe20000100800 */
[----:B------:R-:W-:Y:S02]  /*21aa0*/  IMAD R20, R20, UR4, RZ ;  /* 0x0000000414147c24 */ /* 0x000fe4000f8e02ff */
[----:B------:R-:W-:-:S03]  /*21ab0*/  IMAD R21, R21, UR4, RZ ;  /* 0x0000000415157c24 */ /* 0x000fc6000f8e02ff */
[----:B------:R0:W-:Y:S04]  /*21ac0*/  STL [R1+0x1afc], R20 ;  /* 0x001afc1401007387 */ /* 0x0001e80000100800 */
[----:B------:R1:W-:Y:S01]  /*21ad0*/  STL [R1+0x1b00], R21 ;  /* 0x001b001501007387 */ /* 0x0003e20000100800 */
[----:B------:R-:W-:-:S03]  /*21ae0*/  IMAD R22, R22, UR4, RZ ;  /* 0x0000000416167c24 */ /* 0x000fc6000f8e02ff */
[----:B------:R-:W4:Y:S04]  /*21af0*/  LDL.LU R26, [R1+0xf8] ;  /* 0x0000f800011a7983 */ /* 0x000f280000300800 */
[----:B------:R-:W4:Y:S04]  /*21b00*/  LDL.LU R27, [R1+0x128] ;  /* 0x00012800011b7983 */ /* 0x000f280000300800 */
[----:B------:R-:W-:Y:S04]  /*21b10*/  STL [R1+0x1b04], R22 ;  /* 0x001b041601007387 */ /* 0x000fe80000100800 */
[----:B------:R-:W4:Y:S04]  /*21b20*/  LDL.LU R28, [R1+0x12c] ;  /* 0x00012c00011c7983 */ /* 0x000f280000300800 */
[----:B------:R-:W4:Y:S04]  /*21b30*/  LDL.LU R29, [R1+0x130] ;  /* 0x00013000011d7983 */ /* 0x000f280000300800 */
[----:B0-----:R-:W1:Y:S04]  /*21b40*/  LDL.LU R20, [R1+0x134] ;  /* 0x0001340001147983 */ /* 0x001e680000300800 */
        /* <DEDUP_REMOVED lines=14> */
[----:B--2---:R-:W-:-:S05]  /*21c30*/  IMAD R23, R23, UR4, RZ ;  /* 0x0000000417177c24 */ /* 0x004fca000f8e02ff */
[----:B------:R-:W-:Y:S04]  /*21c40*/  STL [R1+0x1b08], R23 ;  /* 0x001b081701007387 */ /* 0x000fe80000100800 */
[----:B------:R-:W2:Y:S01]  /*21c50*/  LDL.LU R0, [R1+0x1b4] ;  /* 0x0001b40001007983 */ /* 0x000ea20000300800 */
[----:B---3--:R-:W-:-:S05]  /*21c60*/  IMAD R24, R24, UR4, RZ ;  /* 0x0000000418187c24 */ /* 0x008fca000f8e02ff */
[----:B------:R-:W-:Y:S04]  /*21c70*/  STL [R1+0x1b0c], R24 ;  /* 0x001b0c1801007387 */ /* 0x000fe80000100800 */
[----:B------:R-:W3:Y:S04]  /*21c80*/  LDL.LU R7, [R1+0x1c4] ;  /* 0x0001c40001077983 */ /* 0x000ee80000300800 */
[----:B------:R-:W3:Y:S04]  /*21c90*/  LDL.LU R5, [R1+0x21c] ;  /* 0x00021c0001057983 */ /* 0x000ee80000300800 */
[----:B------:R-:W3:Y:S04]  /*21ca0*/  LDL.LU R2, [R1+0x220] ;  /* 0x0002200001027983 */ /* 0x000ee80000300800 */
[----:B------:R-:W3:Y:S01]  /*21cb0*/  LDL.LU R3, [R1+0x224] ;  /* 0x0002240001037983 */ /* 0x000ee20000300800 */
[----:B----4-:R-:W-:-:S05]  /*21cc0*/  IMAD R25, R25, UR4, RZ ;  /* 0x0000000419197c24 */ /* 0x010fca000f8e02ff */
[----:B------:R-:W-:Y:S01]  /*21cd0*/  STL [R1+0x1b10], R25 ;  /* 0x001b101901007387 */ /* 0x000fe20000100800 */
[----:B------:R-:W-:Y:S02]  /*21ce0*/  IMAD R26, R26, UR4, RZ ;  /* 0x000000041a1a7c24 */ /* 0x000fe4000f8e02ff */
[----:B------:R-:W-:-:S03]  /*21cf0*/  IMAD R27, R27, UR4, RZ ;  /* 0x000000041b1b7c24 */ /* 0x000fc6000f8e02ff */
[----:B------:R-:W-:Y:S01]  /*21d00*/  STL [R1+0x1b14], R26 ;  /* 0x001b141a01007387 */ /* 0x000fe20000100800 */
[----:B------:R-:W-:-:S03]  /*21d10*/  IMAD R28, R28, UR4, RZ ;  /* 0x000000041c1c7c24 */ /* 0x000fc6000f8e02ff */
[----:B------:R-:W-:Y:S01]  /*21d20*/  STL [R1+0x1b18], R27 ;  /* 0x001b181b01007387 */ /* 0x000fe20000100800 */
[----:B-1----:R-:W-:-:S03]  /*21d30*/  IMAD R21, R20, UR4, RZ ;  /* 0x0000000414157c24 */ /* 0x002fc6000f8e02ff */
[----:B------:R-:W-:Y:S01]  /*21d40*/  STL [R1+0x1b1c], R28 ;  /* 0x001b1c1c01007387 */ /* 0x000fe20000100800 */
[----:B------:R-:W-:-:S03]  /*21d50*/  IMAD R20, R19, UR4, RZ ;  /* 0x0000000413147c24 */ /* 0x000fc6000f8e02ff */
        /* <DEDUP_REMOVED lines=26> */
[----:B------:R-:W4:Y:S04]  /*21f00*/  LDL.LU R4, [R1+0x228] ;  /* 0x0002280001047983 */ /* 0x000f280000300800 */
[----:B------:R-:W-:Y:S04]  /*21f10*/  STL [R1+0xbc], R8 ;  /* 0x0000bc0801007387 */ /* 0x000fe80000100800 */
[----:B------:R0:W-:Y:S04]  /*21f20*/  STL [R1+0xc8], R6 ;  /* 0x0000c80601007387 */ /* 0x0001e80000100800 */
[----:B0-----:R-:W4:Y:S01]  /*21f30*/  LDL.LU R6, [R1+0x22c] ;  /* 0x00022c0001067983 */ /* 0x001f220000300800 */
[----:B--2---:R-:W-:-:S03]  /*21f40*/  IMAD R8, R0, UR4, RZ ;  /* 0x0000000400087c24 */ /* 0x004fc6000f8e02ff */
[----:B------:R-:W2:Y:S04]  /*21f50*/  LDL.LU R0, [R1+0x230] ;  /* 0x0002300001007983 */ /* 0x000ea80000300800 */
[----:B------:R3:W-:Y:S02]  /*21f60*/  STL [R1+0xd0], R8 ;  /* 0x0000d00801007387 */ /* 0x0007e40000100800 */
[----:B---3--:R-:W-:Y:S02]  /*21f70*/  IMAD R8, R7, UR4, RZ ;  /* 0x0000000407087c24 */ /* 0x008fe4000f8e02ff */
[----:B------:R-:W-:-:S03]  /*21f80*/  IMAD R7, R5, UR4, RZ ;  /* 0x0000000405077c24 */ /* 0x000fc6000f8e02ff */
[----:B------:R0:W-:Y:S01]  /*21f90*/  STL [R1+0xd8], R8 ;  /* 0x0000d80801007387 */ /* 0x0001e20000100800 */
[----:B------:R-:W-:-:S03]  /*21fa0*/  IMAD R5, R2, UR4, RZ ;  /* 0x0000000402057c24 */ /* 0x000fc6000f8e02ff */
[----:B------:R-:W-:Y:S01]  /*21fb0*/  STL [R1+0xe0], R7 ;  /* 0x0000e00701007387 */ /* 0x000fe20000100800 */
[----:B------:R-:W-:-:S03]  /*21fc0*/  IMAD R2, R3, UR4, RZ ;  /* 0x0000000403027c24 */ /* 0x000fc6000f8e02ff */
[----:B------:R-:W3:Y:S04]  /*21fd0*/  LDL.LU R28, [R1+0x234] ;  /* 0x00023400011c7983 */ /* 0x000ee80000300800 */
[----:B------:R-:W-:Y:S04]  /*21fe0*/  STL [R1+0xe8], R5 ;  /* 0x0000e80501007387 */ /* 0x000fe80000100800 */
[----:B------:R-:W3:Y:S04]  /*21ff0*/  LDL.LU R27, [R1+0x238] ;  /* 0x00023800011b7983 */ /* 0x000ee80000300800 */
[----:B------:R1:W-:Y:S04]  /*22000*/  STL [R1+0xf0], R2 ;  /* 0x0000f00201007387 */ /* 0x0003e80000100800 */
        /* <DEDUP_REMOVED lines=18> */
[----:B0-----:R-:W3:Y:S04]  /*22130*/  LDL.LU R8, [R1+0x324] ;  /* 0x0003240001087983 */ /* 0x001ee80000300800 */
[----:B-1----:R-:W3:Y:S04]  /*22140*/  LDL.LU R2, [R1+0x328] ;  /* 0x0003280001027983 */ /* 0x002ee80000300800 */
[----:B------:R-:W3:Y:S01]  /*22150*/  LDL.LU R3, [R1+0x32c] ;  /* 0x00032c0001037983 */ /* 0x000ee20000300800 */
[----:B----4-:R-:W-:-:S03]  /*22160*/  IMAD R7, R4, UR4, RZ ;  /* 0x0000000404077c24 */ /* 0x010fc6000f8e02ff */
[----:B------:R-:W4:Y:S04]  /*22170*/  LDL.LU R4, [R1+0x338] ;  /* 0x0003380001047983 */ /* 0x000f280000300800 */
[----:B------:R0:W-:Y:S04]  /*22180*/  STL [R1+0xf8], R7 ;  /* 0x0000f80701007387 */ /* 0x0001e80000100800 */
[----:B0-----:R-:W4:Y:S01]  /*22190*/  LDL.LU R7, [R1+0x340] ;  /* 0x0003400001077983 */ /* 0x001f220000300800 */
[----:B------:R-:W-:-:S05]  /*221a0*/  IMAD R5, R6, UR4, RZ ;  /* 0x0000000406057c24 */ /* 0x000fca000f8e02ff */
[----:B------:R0:W-:Y:S04]  /*221b0*/  STL [R1+0x128], R5 ;  /* 0x0001280501007387 */ /* 0x0001e80000100800 */
[----:B0-----:R-:W4:Y:S01]  /*221c0*/  LDL.LU R5, [R1+0x344] ;  /* 0x0003440001057983 */ /* 0x001f220000300800 */
[----:B--2---:R-:W-:-:S05]  /*221d0*/  IMAD R0, R0, UR4, RZ ;  /* 0x0000000400007c24 */ /* 0x004fca000f8e02ff */
[----:B------:R0:W-:Y:S04]  /*221e0*/  STL [R1+0x12c], R0 ;  /* 0x00012c0001007387 */ /* 0x0001e80000100800 */
[----:B------:R-:W2:Y:S04]  /*221f0*/  LDL.LU R6, [R1+0x348] ;  /* 0x0003480001067983 */ /* 0x000ea80000300800 */
[----:B0-----:R-:W2:Y:S01]  /*22200*/  LDL.LU R0, [R1+0x34c] ;  /* 0x00034c0001007983 */ /* 0x001ea20000300800 */
[----:B---3--:R-:W-:-:S05]  /*22210*/  IMAD R28, R28, UR4, RZ ;  /* 0x000000041c1c7c24 */ /* 0x008fca000f8e02ff */
[----:B------:R0:W-:Y:S02]  /*22220*/  STL [R1+0x130], R28 ;  /* 0x0001301c01007387 */ /* 0x0001e40000100800 */
[----:B0-----:R-:W-:Y:S02]  /*22230*/  IMAD R28, R27, UR4, RZ ;  /* 0x000000041b1c7c24 */ /* 0x001fe4000f8e02ff */
[----:B------:R-:W-:Y:S02]  /*22240*/  IMAD R27, R26, UR4, RZ ;  /* 0x000000041a1b7c24 */ /* 0x000fe4000f8e02ff */
[----:B------:R-:W-:Y:S01]  /*22250*/  IMAD R26, R25, UR4, RZ ;  /* 0x00000004191a7c24 */ /* 0x000fe2000f8e02ff */
        /* <DEDUP_REMOVED lines=39> */
[----:B------:R-:W3:Y:S04]  /*224d0*/  LDL.LU R3, [R1+0x350] ;  /* 0x0003500001037983 */ /* 0x000ee80000300800 */
[----:B------:R4:W-:Y:S04]  /*224e0*/  STL [R1+0x228], R8 ;  /* 0x0002280801007387 */ /* 0x0009e80000100800 */
[----:B------:R0:W-:Y:S01]  /*224f0*/  STL [R1+0x22c], R2 ;  /* 0x00022c0201007387 */ /* 0x0001e20000100800 */
[----:B----4-:R-:W-:-:S03]  /*22500*/  IMAD R8, R4, UR4, RZ ;  /* 0x0000000404087c24 */ /* 0x010fc6000f8e02ff */
[----:B0-----:R-:W4:Y:S04]  /*22510*/  LDL.LU R2, [R1+0x354] ;  /* 0x0003540001027983 */ /* 0x001f280000300800 */
[----:B------:R-:W4:Y:S04]  /*22520*/  LDL.LU R4, [R1+0x358] ;  /* 0x0003580001047983 */ /* 0x000f280000300800 */
[----:B------:R0:W-:Y:S02]  /*22530*/  STL [R1+0x230], R8 ;  /* 0x0002300801007387 */ /* 0x0001e40000100800 */
[----:B0-----:R-:W-:-:S02]  /*22540*/  IMAD R8, R7, UR4, RZ ;  /* 0x0000000407087c24 */ /* 0x001fc4000f8e02ff */
[----:B------:R-:W-:-:S03]  /*22550*/  IMAD R7, R5, UR4, RZ ;  /* 0x0000000405077c24 */ /* 0x000fc6000f8e02ff */
[----:B------:R0:W-:Y:S04]  /*22560*/  STL [R1+0x234], R8 ;  /* 0x0002340801007387 */ /* 0x0001e80000100800 */
[----:B------:R-:W-:Y:S04]  /*22570*/  STL [R1+0x238], R7 ;  /* 0x0002380701007387 */ /* 0x000fe80000100800 */
[----:B------:R-:W4:Y:S01]  /*22580*/  LDL.LU R28, [R1+0x35c] ;  /* 0x00035c00011c7983 */ /* 0x000f220000300800 */
[----:B--2---:R-:W-:Y:S02]  /*22590*/  IMAD R5, R6, UR4, RZ ;  /* 0x0000000406057c24 */ /* 0x004fe4000f8e02ff */
[----:B------:R-:W-:-:S03]  /*225a0*/  IMAD R0, R0, UR4, RZ ;  /* 0x0000000400007c24 */ /* 0x000fc6000f8e02ff */
[----:B------:R-:W-:Y:S04]  /*225b0*/  STL [R1+0x23c], R5 ;  /* 0x00023c0501007387 */ /* 0x000fe80000100800 */
[----:B------:R-:W2:Y:S04]  /*225c0*/  LDL.LU R27, [R1+0x364] ;  /* 0x00036400011b7983 */ /* 0x000ea80000300800 */
[----:B------:R1:W-:Y:S04]  /*225d0*/  STL [R1+0x240], R0 ;  /* 0x0002400001007387 */ /* 0x0003e80000100800 */
        /* <DEDUP_REMOVED lines=18> */
[----:B0-----:R-:W2:Y:S04]  /*22700*/  LDL.LU R8, [R1+0x3b8] ;  /* 0x0003b80001087983 */ /* 0x001ea80000300800 */
[----:B------:R-:W2:Y:S04]  /*22710*/  LDL.LU R6, [R1+0x3bc] ;  /* 0x0003bc0001067983 */ /* 0x000ea80000300800 */
[----:B-1----:R-:W2:Y:S01]  /*22720*/  LDL.LU R0, [R1+0x3d4] ;  /* 0x0003d40001007983 */ /* 0x002ea20000300800 */
[----:B---3--:R-:W-:-:S03]  /*22730*/  IMAD R7, R3, UR4, RZ ;  /* 0x0000000403077c24 */ /* 0x008fc6000f8e02ff */
[----:B------:R-:W3:Y:S04]  /*22740*/  LDL.LU R3, [R1+0x3dc] ;  /* 0x0003dc0001037983 */ /* 0x000ee80000300800 */
[----:B------:R0:W-:Y:S04]  /*22750*/  STL [R1+0x244], R7 ;  /* 0x0002440701007387 */ /* 0x0001e80000100800 */
[----:B0-----:R-:W3:Y:S01]  /*22760*/  LDL.LU R7, [R1+0x3d8] ;  /* 0x0003d80001077983 */ /* 0x001ee20000300800 */
[----:B----4-:R-:W-:Y:S02]  /*22770*/  IMAD R5, R2, UR4, RZ ;  /* 0x0000000402057c24 */ /* 0x010fe4000f8e02ff */
[----:B------:R-:W-:-:S03]  /*22780*/  IMAD R2, R4, UR4, RZ ;  /* 0x0000000404027c24 */ /* 0x000fc6000f8e02ff */
[----:B------:R0:W-:Y:S04]  /*22790*/  STL [R1+0x248], R5 ;  /* 0x0002480501007387 */ /* 0x0001e80000100800 */
[----:B0-----:R-:W4:Y:S04]  /*227a0*/  LDL.LU R5, [R1+0x3fc] ;  /* 0x0003fc0001057983 */ /* 0x001f280000300800 */
[----:B------:R0:W-:Y:S04]  /*227b0*/  STL [R1+0x24c], R2 ;  /* 0x00024c0201007387 */ /* 0x0001e80000100800 */
[----:B0-----:R-:W4:Y:S04]  /*227c0*/  LDL.LU R2, [R1+0x3f8] ;  /* 0x0003f80001027983 */ /* 0x001f280000300800 */
[----:B------:R-:W4:Y:S01]  /*227d0*/  LDL.LU R4, [R1+0x3f4] ;  /* 0x0003f40001047983 */ /* 0x000f220000300800 */
[----:B------:R-:W-:-:S05]  /*227e0*/  IMAD R28, R28, UR4, RZ ;  /* 0x000000041c1c7c24 */ /* 0x000fca000f8e02ff */
[----:B------:R2:W-:Y:S02]  /*227f0*/  STL [R1+0x254], R28 ;  /* 0x0002541c01007387 */ /* 0x0005e40000100800 */
[----:B--2---:R-:W-:Y:S02]  /*22800*/  IMAD R28, R27, UR4, RZ ;  /* 0x000000041b1c7c24 */ /* 0x004fe4000f8e02ff */
        /* <DEDUP_REMOVED lines=41> */
[----:B------:R-:W2:Y:S04]  /*22aa0*/  LDL.LU R0, [R1+0x3f0] ;  /* 0x0003f00001007983 */ /* 0x000ea80000300800 */
[----:B------:R-:W-:Y:S04]  /*22ab0*/  STL [R1+0x350], R8 ;  /* 0x0003500801007387 */ /* 0x000fe80000100800 */
[----:B------:R0:W-:Y:S04]  /*22ac0*/  STL [R1+0x354], R6 ;  /* 0x0003540601007387 */ /* 0x0001e80000100800 */
[----:B0-----:R-:W2:Y:S01]  /*22ad0*/  LDL.LU R6, [R1+0x438] ;  /* 0x0004380001067983 */ /* 0x001ea20000300800 */
[----:B---3--:R-:W-:-:S03]  /*22ae0*/  IMAD R8, R3, UR4, RZ ;  /* 0x0000000403087c24 */ /* 0x008fc6000f8e02ff */
[----:B------:R-:W3:Y:S04]  /*22af0*/  LDL.LU R3, [R1+0x434] ;  /* 0x0004340001037983 */ /* 0x000ee80000300800 */
[----:B------:R0:W-:Y:S02]  /*22b00*/  STL [R1+0x358], R8 ;  /* 0x0003580801007387 */ /* 0x0001e40000100800 */
[----:B0-----:R-:W-:-:S05]  /*22b10*/  IMAD R8, R7, UR4, RZ ;  /* 0x0000000407087c24 */ /* 0x001fca000f8e02ff */
[----:B------:R0:W-:Y:S01]  /*22b20*/  STL [R1+0x35c], R8 ;  /* 0x00035c0801007387 */ /* 0x0001e20000100800 */
[----:B----4-:R-:W-:-:S05]  /*22b30*/  IMAD R7, R5, UR4, RZ ;  /* 0x0000000405077c24 */ /* 0x010fca000f8e02ff */
[----:B------:R-:W-:Y:S04]  /*22b40*/  STL [R1+0x364], R7 ;  /* 0x0003640701007387 */ /* 0x000fe80000100800 */
[----:B------:R-:W4:Y:S01]  /*22b50*/  LDL.LU R28, [R1+0x430] ;  /* 0x00043000011c7983 */ /* 0x000f220000300800 */
[----:B------:R-:W-:Y:S02]  /*22b60*/  IMAD R5, R2, UR4, RZ ;  /* 0x0000000402057c24 */ /* 0x000fe4000f8e02ff */
[----:B------:R-:W-:-:S03]  /*22b70*/  IMAD R2, R4, UR4, RZ ;  /* 0x0000000404027c24 */ /* 0x000fc6000f8e02ff */
[----:B------:R-:W-:Y:S04]  /*22b80*/  STL [R1+0x368], R5 ;  /* 0x0003680501007387 */ /* 0x000fe80000100800 */
[----:B------:R-:W4:Y:S04]  /*22b90*/  LDL.LU R27, [R1+0x42c] ;  /* 0x00042c00011b7983 */ /* 0x000f280000300800 */
[----:B------:R1:W-:Y:S04]  /*22ba0*/  STL [R1+0x36c], R2 ;  /* 0x00036c0201007387 */ /* 0x0003e80000100800 */
        /* <DEDUP_REMOVED lines=18> */
[----:B0-----:R-:W4:Y:S04]  /*22cd0*/  LDL.LU R8, [R1+0x534] ;  /* 0x0005340001087983 */ /* 0x001f280000300800 */
[----:B-1----:R-:W4:Y:S04]  /*22ce0*/  LDL.LU R2, [R1+0x538] ;  /* 0x0005380001027983 */ /* 0x002f280000300800 */
[----:B------:R-:W4:Y:S01]  /*22cf0*/  LDL.LU R4, [R1+0x53c] ;  /* 0x00053c0001047983 */ /* 0x000f220000300800 */
[----:B--2---:R-:W-:-:S03]  /*22d00*/  IMAD R7, R0, UR4, RZ ;  /* 0x0000000400077c24 */ /* 0x004fc6000f8e02ff */
[----:B------:R-:W2:Y:S04]  /*22d10*/  LDL.LU R0, [R1+0x54c] ;  /* 0x00054c0001007983 */ /* 0x000ea80000300800 */
[----:B------:R0:W-:Y:S04]  /*22d20*/  STL [R1+0x370], R7 ;  /* 0x0003700701007387 */ /* 0x0001e80000100800 */
[----:B0-----:R-:W2:Y:S01]  /*22d30*/  LDL.LU R7, [R1+0x550] ;  /* 0x0005500001077983 */ /* 0x001ea20000300800 */
[----:B------:R-:W-:-:S05]  /*22d40*/  IMAD R5, R6, UR4, RZ ;  /* 0x0000000406057c24 */ /* 0x000fca000f8e02ff */
[----:B------:R0:W-:Y:S04]  /*22d50*/  STL [R1+0x374], R5 ;  /* 0x0003740501007387 */ /* 0x0001e80000100800 */
[----:B0-----:R-:W2:Y:S01]  /*22d60*/  LDL.LU R5, [R1+0x554] ;  /* 0x0005540001057983 */ /* 0x001ea20000300800 */
[----:B---3--:R-:W-:-:S05]  /*22d70*/  IMAD R3, R3, UR4, RZ ;  /* 0x0000000403037c24 */ /* 0x008fca000f8e02ff */
[----:B------:R0:W-:Y:S04]  /*22d80*/  STL [R1+0x37c], R3 ;  /* 0x00037c0301007387 */ /* 0x0001e80000100800 */
[----:B------:R-:W3:Y:S04]  /*22d90*/  LDL.LU R6, [R1+0x568] ;  /* 0x0005680001067983 */ /* 0x000ee80000300800 */
[----:B0-----:R-:W3:Y:S01]  /*22da0*/  LDL.LU R3, [R1+0x56c] ;  /* 0x00056c0001037983 */ /* 0x001ee20000300800 */
[----:B----4-:R-:W-:-:S05]  /*22db0*/  IMAD R28, R28, UR4, RZ ;  /* 0x000000041c1c7c24 */ /* 0x010fca000f8e02ff */
[----:B------:R0:W-:Y:S02]  /*22dc0*/  STL [R1+0x380], R28 ;  /* 0x0003801c01007387 */ /* 0x0001e40000100800 */
[----:B0-----:R-:W-:Y:S02]  /*22dd0*/  IMAD R28, R27, UR4, RZ ;  /* 0x000000041b1c7c24 */ /* 0x001fe4000f8e02ff */
        /* <DEDUP_REMOVED lines=48> */
[----:B0-----:R-:W-:-:S05]  /*230e0*/  IMAD R8, R7, UR4, RZ ;  /* 0x0000000407087c24 */ /* 0x001fca000f8e02ff */
[----:B------:R0:W-:Y:S01]  /*230f0*/  STL [R1+0x434], R8 ;  /* 0x0004340801007387 */ /* 0x0001e20000100800 */
[----:B------:R-:W-:-:S05]  /*23100*/  IMAD R7, R5, UR4, RZ ;  /* 0x0000000405077c24 */ /* 0x000fca000f8e02ff */
[----:B------:R-:W-:Y:S04]  /*23110*/  STL [R1+0x438], R7 ;  /* 0x0004380701007387 */ /* 0x000fe80000100800 */
[----:B------:R-:W2:Y:S01]  /*23120*/  LDL.LU R28, [R1+0x58c] ;  /* 0x00058c00011c7983 */ /* 0x000ea20000300800 */
[----:B---3--:R-:W-:Y:S02]  /*23130*/  IMAD R5, R6, UR4, RZ ;  /* 0x0000000406057c24 */ /* 0x008fe4000f8e02ff */
[----:B------:R-:W-:-:S03]  /*23140*/  IMAD R3, R3, UR4, RZ ;  /* 0x0000000403037c24 */ /* 0x000fc6000f8e02ff */
        /* <DEDUP_REMOVED lines=22> */
[----:B------:R-:W3:Y:S04]  /*232b0*/  LDL.LU R6, [R1+0x698] ;  /* 0x0006980001067983 */ /* 0x000ee80000300800 */
[----:B-1----:R-:W3:Y:S01]  /*232c0*/  LDL.LU R3, [R1+0x6c0] ;  /* 0x0006c00001037983 */ /* 0x002ee20000300800 */
[----:B----4-:R-:W-:-:S03]  /*232d0*/  IMAD R5, R4, UR4, RZ ;  /* 0x0000000404057c24 */ /* 0x010fc6000f8e02ff */
[----:B------:R-:W4:Y:S04]  /*232e0*/  LDL.LU R4, [R1+0x6bc] ;  /* 0x0006bc0001047983 */ /* 0x000f280000300800 */
[----:B------:R0:W-:Y:S04]  /*232f0*/  STL [R1+0x490], R5 ;  /* 0x0004900501007387 */ /* 0x0001e80000100800 */
[----:B------:R-:W4:Y:S01]  /*23300*/  LDL.LU R7, [R1+0x6b8] ;  /* 0x0006b80001077983 */ /* 0x000f220000300800 */
[----:B------:R-:W-:-:S05]  /*23310*/  IMAD R2, R2, UR4, RZ ;  /* 0x0000000402027c24 */ /* 0x000fca000f8e02ff */
[----:B------:R1:W-:Y:S04]  /*23320*/  STL [R1+0x494], R2 ;  /* 0x0004940201007387 */ /* 0x0003e80000100800 */
[----:B0-----:R-:W4:Y:S01]  /*23330*/  LDL.LU R5, [R1+0x6b4] ;  /* 0x0006b40001057983 */ /* 0x001f220000300800 */
[----:B--2---:R-:W-:-:S05]  /*23340*/  IMAD R0, R0, UR4, RZ ;  /* 0x0000000400007c24 */ /* 0x004fca000f8e02ff */
[----:B------:R0:W-:Y:S04]  /*23350*/  STL [R1+0x4b0], R0 ;  /* 0x0004b00001007387 */ /* 0x0001e80000100800 */
[----:B-1----:R-:W2:Y:S04]  /*23360*/  LDL.LU R2, [R1+0x6fc] ;  /* 0x0006fc0001027983 */ /* 0x002ea80000300800 */
[----:B0-----:R-:W2:Y:S01]  /*23370*/  LDL.LU R0, [R1+0x6f8] ;  /* 0x0006f80001007983 */ /* 0x001ea20000300800 */
[----:B------:R-:W-:-:S05]  /*23380*/  IMAD R28, R28, UR4, RZ ;  /* 0x000000041c1c7c24 */ /* 0x000fca000f8e02ff */
[----:B------:R3:W-:Y:S02]  /*23390*/  STL [R1+0x4b4], R28 ;  /* 0x0004b41c01007387 */ /* 0x0007e40000100800 */
[----:B---3--:R-:W-:Y:S02]  /*233a0*/  IMAD R28, R27, UR4, RZ ;  /* 0x000000041b1c7c24 */ /* 0x008fe4000f8e02ff */
        /* <DEDUP_REMOVED lines=41> */
[----:B------:R-:W3:Y:S04]  /*23640*/  LDL.LU R3, [R1+0x6f4] ;  /* 0x0006f40001037983 */ /* 0x000ee80000300800 */
[----:B------:R-:W-:Y:S04]  /*23650*/  STL [R1+0x570], R8 ;  /* 0x0005700801007387 */ /* 0x000fe80000100800 */
[----:B------:R0:W-:Y:S04]  /*23660*/  STL [R1+0x57c], R6 ;  /* 0x00057c0601007387 */ /* 0x0001e80000100800 */
[----:B0-----:R-:W3:Y:S01]  /*23670*/  LDL.LU R6, [R1+0x6f0] ;  /* 0x0006f00001067983 */ /* 0x001ee20000300800 */
[----:B----4-:R-:W-:-:S03]  /*23680*/  IMAD R8, R4, UR4, RZ ;  /* 0x0000000404087c24 */ /* 0x010fc6000f8e02ff */
[----:B------:R-:W4:Y:S01]  /*23690*/  LDL.LU R4, [R1+0x718] ;  /* 0x0007180001047983 */ /* 0x000f220000300800 */
[----:B------:R-:W-:-:S03]  /*236a0*/  IMAD R7, R7, UR4, RZ ;  /* 0x0000000407077c24 */ /* 0x000fc6000f8e02ff */
[----:B------:R0:W-:Y:S04]  /*236b0*/  STL [R1+0x584], R8 ;  /* 0x0005840801007387 */ /* 0x0001e80000100800 */
[----:B------:R-:W-:Y:S01]  /*236c0*/  STL [R1+0x58c], R7 ;  /* 0x00058c0701007387 */ /* 0x000fe20000100800 */
[----:B------:R-:W-:-:S05]  /*236d0*/  IMAD R5, R5, UR4, RZ ;  /* 0x0000000405057c24 */ /* 0x000fca000f8e02ff */
[----:B------:R-:W-:Y:S04]  /*236e0*/  STL [R1+0x5c4], R5 ;  /* 0x0005c40501007387 */ /* 0x000fe80000100800 */
[----:B------:R-:W4:Y:S01]  /*236f0*/  LDL.LU R28, [R1+0x710] ;  /* 0x00071000011c7983 */ /* 0x000f220000300800 */
[----:B--2---:R-:W-:Y:S02]  /*23700*/  IMAD R2, R2, UR4, RZ ;  /* 0x0000000402027c24 */ /* 0x004fe4000f8e02ff */
[----:B------:R-:W-:-:S03]  /*23710*/  IMAD R0, R0, UR4, RZ ;  /* 0x0000000400007c24 */ /* 0x000fc6000f8e02ff */
[----:B------:R1:W-:Y:S04]  /*23720*/  STL [R1+0x5c8], R2 ;  /* 0x0005c80201007387 */ /* 0x0003e80000100800 */
        /* <DEDUP_REMOVED lines=21> */
[----:B-1----:R-:W2:Y:S04]  /*23880*/  LDL.LU R2, [R1+0x7c0] ;  /* 0x0007c00001027983 */ /* 0x002ea80000300800 */
[----:B------:R-:W2:Y:S01]  /*23890*/  LDL.LU R0, [R1+0x7bc] ;  /* 0x0007bc0001007983 */ /* 0x000ea20000300800 */
[----:B---3--:R-:W-:-:S03]  /*238a0*/  IMAD R7, R3, UR4, RZ ;  /* 0x0000000403077c24 */ /* 0x008fc6000f8e02ff */
[----:B------:R-:W3:Y:S04]  /*238b0*/  LDL.LU R3, [R1+0x7f8] ;  /* 0x0007f80001037983 */ /* 0x000ee80000300800 */
[----:B------:R0:W-:Y:S04]  /*238c0*/  STL [R1+0x5d0], R7 ;  /* 0x0005d00701007387 */ /* 0x0001e80000100800 */
[----:B0-----:R-:W3:Y:S01]  /*238d0*/  LDL.LU R7, [R1+0x7f4] ;  /* 0x0007f40001077983 */ /* 0x001ee20000300800 */
[----:B------:R-:W-:-:S05]  /*238e0*/  IMAD R5, R6, UR4, RZ ;  /* 0x0000000406057c24 */ /* 0x000fca000f8e02ff */
[----:B------:R0:W-:Y:S04]  /*238f0*/  STL [R1+0x5d4], R5 ;  /* 0x0005d40501007387 */ /* 0x0001e80000100800 */
[----:B0-----:R-:W3:Y:S01]  /*23900*/  LDL.LU R5, [R1+0x800] ;  /* 0x0008000001057983 */ /* 0x001ee20000300800 */
[----:B----4-:R-:W-:-:S05]  /*23910*/  IMAD R4, R4, UR4, RZ ;  /* 0x0000000404047c24 */ /* 0x010fca000f8e02ff */
[----:B------:R0:W-:Y:S04]  /*23920*/  STL [R1+0x5ec], R4 ;  /* 0x0005ec0401007387 */ /* 0x0001e80000100800 */
[----:B------:R-:W4:Y:S04]  /*23930*/  LDL.LU R6, [R1+0x7fc] ;  /* 0x0007fc0001067983 */ /* 0x000f280000300800 */
[----:B0-----:R-:W4:Y:S01]  /*23940*/  LDL.LU R4, [R1+0x7f0] ;  /* 0x0007f00001047983 */ /* 0x001f220000300800 */
        /* <DEDUP_REMOVED lines=53> */
[----:B------:R-:W-:-:S05]  /*23ca0*/  IMAD R7, R5, UR4, RZ ;  /* 0x0000000405077c24 */ /* 0x000fca000f8e02ff */
[----:B------:R-:W-:Y:S04]  /*23cb0*/  STL [R1+0x72c], R7 ;  /* 0x00072c0701007387 */ /* 0x000fe80000100800 */
[----:B------:R-:W3:Y:S01]  /*23cc0*/  LDL.LU R28, [R1+0x7b8] ;  /* 0x0007b800011c7983 */ /* 0x000ee20000300800 */
[----:B----4-:R-:W-:Y:S02]  /*23cd0*/  IMAD R5, R6, UR4, RZ ;  /* 0x0000000406057c24 */ /* 0x010fe4000f8e02ff */
        /* <DEDUP_REMOVED lines=23> */
[----:B------:R-:W4:Y:S04]  /*23e50*/  LDL.LU R6, [R1+0x738] ;  /* 0x0007380001067983 */ /* 0x000f280000300800 */
[----:B-1----:R-:W4:Y:S01]  /*23e60*/  LDL.LU R4, [R1+0x734] ;  /* 0x0007340001047983 */ /* 0x002f220000300800 */
        /* <DEDUP_REMOVED lines=9> */
[----:B0-----:R-:W3:Y:S04]  /*23f00*/  LDL.LU R2, [R1+0x720] ;  /* 0x0007200001027983 */ /* 0x001ee80000300800 */
[----:B------:R-:W3:Y:S01]  /*23f10*/  LDL.LU R3, [R1+0x70c] ;  /* 0x00070c0001037983 */ /* 0x000ee20000300800 */
[----:B------:R-:W-:-:S05]  /*23f20*/  IMAD R28, R28, UR4, RZ ;  /* 0x000000041c1c7c24 */ /* 0x000fca000f8e02ff */
[----:B------:R4:W-:Y:S02]  /*23f30*/  STL [R1+0x780], R28 ;  /* 0x0007801c01007387 */ /* 0x0009e40000100800 */
[----:B----4-:R-:W-:Y:S02]  /*23f40*/  IMAD R28, R27, UR4, RZ ;  /* 0x000000041b1c7c24 */ /* 0x010fe4000f8e02ff */
        /* <DEDUP_REMOVED lines=139> */
[----:B------:R-:W4:Y:S04]  /*24800*/  LDL.LU R4, [R1+0x63c] ;  /* 0x00063c0001047983 */ /* 0x000f280000300800 */
[----:B------:R0:W-:Y:S02]  /*24810*/  STL [R1+0x668], R8 ;  /* 0x0006680801007387 */ /* 0x0001e40000100800 */
[----:B0-----:R-:W-:-:S05]  /*24820*/  IMAD R8, R7, UR4, RZ ;  /* 0x0000000407087c24 */ /* 0x001fca000f8e02ff */
[----:B------:R0:W-:Y:S01]  /*24830*/  STL [R1+0x664], R8 ;  /* 0x0006640801007387 */ /* 0x0001e20000100800 */
[----:B------:R-:W-:-:S05]  /*24840*/  IMAD R7, R5, UR4, RZ ;  /* 0x0000000405077c24 */ /* 0x000fca000f8e02ff */
        /* <DEDUP_REMOVED lines=32> */
[----:B------:R-:W-:-:S05]  /*24a50*/  IMAD R5, R2, UR4, RZ ;  /* 0x0000000402057c24 */ /* 0x000fca000f8e02ff */
[----:B------:R0:W-:Y:S01]  /*24a60*/  STL [R1+0x650], R5 ;  /* 0x0006500501007387 */ /* 0x0001e20000100800 */
[----:B----4-:R-:W-:-:S03]  /*24a70*/  IMAD R2, R4, UR4, RZ ;  /* 0x0000000404027c24 */ /* 0x010fc6000f8e02ff */
        /* <DEDUP_REMOVED lines=523> */
[----:B------:R1:W-:Y:S04]  /*26b30*/  STL [R1+0x178], R7 ;  /* 0x0001780701007387 */ /* 0x0003e80000100800 */
        /* <DEDUP_REMOVED lines=80> */
[----:B------:R0:W-:Y:S01]  /*27040*/  STL [R1+0xec], R9 ;  /* 0x0000ec0901007387 */ /* 0x0001e20000100800 */
[----:B------:R-:W-:-:S03]  /*27050*/  IMAD R8, R0, UR4, RZ ;  /* 0x0000000400087c24 */ /* 0x000fc6000f8e02ff */
[----:B------:R-:W2:Y:S04]  /*27060*/  LDL.LU R0, [R1+0xb4] ;  /* 0x0000b40001007983 */ /* 0x000ea80000300800 */
[----:B------:R3:W-:Y:S04]  /*27070*/  STL [R1+0xe4], R7 ;  /* 0x0000e40701007387 */ /* 0x0007e80000100800 */
[----:B------:R-:W-:Y:S04]  /*27080*/  STL [R1+0xdc], R8 ;  /* 0x0000dc0801007387 */ /* 0x000fe80000100800 */
        /* <DEDUP_REMOVED lines=11> */
[----:B------:R1:W-:Y:S04]  /*27140*/  STL [R1+0xc0], R5 ;  /* 0x0000c00501007387 */ /* 0x0003e80000100800 */
        /* <DEDUP_REMOVED lines=20> */
[----:B------:R-:W4:Y:S04]  /*27290*/  LDL.LU R6, [R1+0x28] ;  /* 0x0000280001067983 */ /* 0x000f280000300800 */
[----:B------:R-:W4:Y:S04]  /*272a0*/  LDL.LU R2, [R1+0x24] ;  /* 0x0000240001027983 */ /* 0x000f280000300800 */
[----:B------:R-:W4:Y:S01]  /*272b0*/  LDL.LU R4, [R1+0x20] ;  /* 0x0000200001047983 */ /* 0x000f220000300800 */
[----:B--2---:R-:W-:-:S03]  /*272c0*/  IMAD R10, R0, UR4, RZ ;  /* 0x00000004000a7c24 */ /* 0x004fc6000f8e02ff */
[----:B------:R-:W2:Y:S04]  /*272d0*/  LDL.LU R0, [R1+0x18] ;  /* 0x0000180001007983 */ /* 0x000ea80000300800 */
[----:B------:R3:W-:Y:S01]  /*272e0*/  STL [R1+0xb4], R10 ;  /* 0x0000b40a01007387 */ /* 0x0007e20000100800 */
[----:B------:R-:W-:Y:S02]  /*272f0*/  IMAD R9, R9, UR4, RZ ;  /* 0x0000000409097c24 */ /* 0x000fe4000f8e02ff */
[----:B---3--:R-:W-:Y:S02]  /*27300*/  IMAD R10, R3, UR4, RZ ;  /* 0x00000004030a7c24 */ /* 0x008fe4000f8e02ff */
[----:B------:R-:W3:Y:S04]  /*27310*/  LDL.LU R3, [R1+0x10] ;  /* 0x0000100001037983 */ /* 0x000ee80000300800 */
[----:B------:R0:W-:Y:S04]  /*27320*/  STL [R1+0xb0], R9 ;  /* 0x0000b00901007387 */ /* 0x0001e80000100800 */
[----:B0-----:R-:W3:Y:S04]  /*27330*/  LDL.LU R9, [R1+0x8] ;  /* 0x0000080001097983 */ /* 0x001ee80000300800 */
[----:B------:R0:W-:Y:S04]  /*27340*/  STL [R1+0xac], R10 ;  /* 0x0000ac0a01007387 */ /* 0x0001e80000100800 */
[----:B0-----:R-:W3:Y:S04]  /*27350*/  LDL.LU R10, [R1+0x4] ;  /* 0x00000400010a7983 */ /* 0x001ee80000300800 */
[----:B------:R-:W3:Y:S01]  /*27360*/  LDL.LU R11, [R1] ;  /* 0x00000000010b7983 */ /* 0x000ee20000300800 */
[----:B----4-:R-:W-:-:S05]  /*27370*/  IMAD R28, R28, UR4, RZ ;  /* 0x000000041c1c7c24 */ /* 0x010fca000f8e02ff */
[----:B------:R0:W-:Y:S01]  /*27380*/  STL [R1+0xa8], R28 ;  /* 0x0000a81c01007387 */ /* 0x0001e20000100800 */
[----:B------:R-:W-:-:S03]  /*27390*/  IMAD R27, R27, UR4, RZ ;  /* 0x000000041b1b7c24 */ /* 0x000fc6000f8e02ff */
[----:B0-----:R-:W4:Y:S04]  /*273a0*/  LDL.LU R28, [R1+0x1b1c] ;  /* 0x001b1c00011c7983 */ /* 0x001f280000300800 */
[----:B------:R0:W-:Y:S01]  /*273b0*/  STL [R1+0xa4], R27 ;  /* 0x0000a41b01007387 */ /* 0x0001e20000100800 */
[----:B------:R-:W-:Y:S02]  /*273c0*/  IMAD R26, R26, UR4, RZ ;  /* 0x000000041a1a7c24 */ /* 0x000fe4000f8e02ff */
[----:B------:R-:W-:Y:S01]  /*273d0*/  IMAD R25, R25, UR4, RZ ;  /* 0x0000000419197c24 */ /* 0x000fe2000f8e02ff */
[----:B0-----:R-:W4:Y:S01]  /*273e0*/  LDL.LU R27, [R1+0x1b18] ;  /* 0x001b1800011b7983 */ /* 0x001f220000300800 */
[----:B------:R-:W-:-:S03]  /*273f0*/  IMAD R24, R24, UR4, RZ ;  /* 0x0000000418187c24 */ /* 0x000fc6000f8e02ff */
        /* <DEDUP_REMOVED lines=8> */
[----:B0-----:R-:W4:Y:S04]  /*27480*/  LDL.LU R25, [R1+0x1b10] ;  /* 0x001b100001197983 */ /* 0x001f280000300800 */
[----:B------:R0:W-:Y:S01]  /*27490*/  STL [R1+0x8c], R24 ;  /* 0x00008c1801007387 */ /* 0x0001e20000100800 */
[----:B------:R-:W-:-:S03]  /*274a0*/  IMAD R18, R18, UR4, RZ ;  /* 0x0000000412127c24 */ /* 0x000fc6000f8e02ff */
        /* <DEDUP_REMOVED lines=37> */
[----:B------:R0:W-:Y:S04]  /*27700*/  STL [R1+0x44], R8 ;  /* 0x0000440801007387 */ /* 0x0001e80000100800 */
        /* <DEDUP_REMOVED lines=10> */
[----:B0-----:R-:W3:Y:S01]  /*277b0*/  LDL.LU R4, [R1+0x1ac4] ;  /* 0x001ac40001047983 */ /* 0x001ee20000300800 */
[----:B--2---:R-:W-:-:S02]  /*277c0*/  IMAD R0, R0, UR4, RZ ;  /* 0x0000000400007c24 */ /* 0x004fc4000f8e02ff */
[----:B---3--:R-:W-:-:S05]  /*277d0*/  IMAD R4, R4, UR4, RZ ;  /* 0x0000000404047c24 */ /* 0x008fca000f8e02ff */
[----:B------:R0:W-:Y:S04]  /*277e0*/  STL [R1+0x1c], R4 ;  /* 0x00001c0401007387 */ /* 0x0001e80000100800 */
[----:B0-----:R-:W2:Y:S04]  /*277f0*/  LDL.LU R4, [R1+0x1ac0] ;  /* 0x001ac00001047983 */ /* 0x001ea80000300800 */
[----:B------:R0:W-:Y:S04]  /*27800*/  STL [R1+0x1aac], R0 ;  /* 0x001aac0001007387 */ /* 0x0001e80000100800 */
[----:B0-----:R-:W3:Y:S02]  /*27810*/  LDL.LU R0, [R1+0x14] ;  /* 0x0000140001007983 */ /* 0x001ee40000300800 */
[----:B---3--:R-:W-:-:S05]  /*27820*/  IMAD R0, R0, UR4, RZ ;  /* 0x0000000400007c24 */ /* 0x008fca000f8e02ff */
[----:B------:R0:W-:Y:S02]  /*27830*/  STL [R1+0x14], R0 ;  /* 0x0000140001007387 */ /* 0x0001e40000100800 */
[----:B0-----:R-:W-:Y:S01]  /*27840*/  IMAD R0, R3, UR4, RZ ;  /* 0x0000000403007c24 */ /* 0x001fe2000f8e02ff */
[----:B--2---:R-:W-:-:S05]  /*27850*/  IADD3 R3, P6, R9, R4, RZ ;  /* 0x0000000409037210 */ /* 0x004fca0007fde0ff */
[----:B------:R0:W-:Y:S02]  /*27860*/  STL [R1+0x1a60], R3 ;  /* 0x001a600301007387 */ /* 0x0001e40000100800 */
[----:B0-----:R-:W-:-:S05]  /*27870*/  IADD3 R3, P0, R10, R4, RZ ;  /* 0x000000040a037210 */ /* 0x001fca0007f1e0ff */
[----:B------:R0:W-:Y:S02]  /*27880*/  STL [R1+0x1a64], R3 ;  /* 0x001a640301007387 */ /* 0x0001e40000100800 */
[----:B0-----:R-:W-:-:S05]  /*27890*/  IADD3 R3, P1, R11, R4, RZ ;  /* 0x000000040b037210 */ /* 0x001fca0007f3e0ff */
[----:B------:R4:W-:Y:S02]  /*278a0*/  STL [R1+0x1a68], R3 ;  /* 0x001a680301007387 */ /* 0x0009e40000100800 */
[----:B----4-:R-:W-:-:S05]  /*278b0*/  IADD3 R3, P2, R2, R4, RZ ;  /* 0x0000000402037210 */ /* 0x010fca0007f5e0ff */
[----:B------:R0:W-:Y:S02]  /*278c0*/  STL [R1+0x1a6c], R3 ;  /* 0x001a6c0301007387 */ /* 0x0001e40000100800 */
[----:B0-----:R-:W-:-:S05]  /*278d0*/  IADD3 R3, P3, R6, R4, RZ ;  /* 0x0000000406037210 */ /* 0x001fca0007f7e0ff */
[----:B------:R0:W-:Y:S02]  /*278e0*/  STL [R1+0x1a70], R3 ;  /* 0x001a700301007387 */ /* 0x0001e40000100800 */
[----:B0-----:R-:W-:-:S05]  /*278f0*/  IADD3 R3, P4, R5, R4, RZ ;  /* 0x0000000405037210 */ /* 0x001fca0007f9e0ff */
[----:B------:R0:W-:Y:S02]  /*27900*/  STL [R1+0x1a74], R3 ;  /* 0x001a740301007387 */ /* 0x0001e40000100800 */
[----:B0-----:R-:W-:-:S05]  /*27910*/  IADD3 R3, P5, R7, R4, RZ ;  /* 0x0000000407037210 */ /* 0x001fca0007fbe0ff */
[----:B------:R0:W-:Y:S04]  /*27920*/  STL [R1+0x1a78], R3 ;  /* 0x001a780301007387 */ /* 0x0001e80000100800 */
[----:B0-----:R-:W2:Y:S02]  /*27930*/  LDL.LU R3, [R1+0x1abc] ;  /* 0x001abc0001037983 */ /* 0x001ea40000300800 */
[----:B--2---:R-:W-:-:S05]  /*27940*/  LEA.HI.X.SX32 R9, R9, R3, 0x1, P6 ;  /* 0x0000000309097211 */ /* 0x004fca00030f0eff */
[----:B------:R0:W-:Y:S02]  /*27950*/  STL [R1+0x1a58], R9 ;  /* 0x001a580901007387 */ /* 0x0001e40000100800 */
[----:B0-----:R-:W-:-:S05]  /*27960*/  IADD3 R9, P6, R8, R4, RZ ;  /* 0x0000000408097210 */ /* 0x001fca0007fde0ff */
[----:B------:R0:W-:Y:S04]  /*27970*/  STL [R1+0x1a5c], R9 ;  /* 0x001a5c0901007387 */ /* 0x0001e80000100800 */
[----:B0-----:R-:W2:Y:S01]  /*27980*/  LDL.LU R9, [R1+0x1ab8] ;  /* 0x001ab80001097983 */ /* 0x001ea20000300800 */
[----:B------:R-:W-:-:S05]  /*27990*/  LEA.HI.X.SX32 R10, R10, R3, 0x1, P0 ;  /* 0x000000030a0a7211 */ /* 0x000fca00000f0eff */
[----:B------:R2:W-:Y:S02]  /*279a0*/  STL [R1+0x1a50], R10 ;  /* 0x001a500a01007387 */ /* 0x0005e40000100800 */
[----:B--2---:R-:W-:-:S05]  /*279b0*/  IADD3 R10, P0, R9, R4, RZ ;  /* 0x00000004090a7210 */ /* 0x004fca0007f1e0ff */
        /* <DEDUP_REMOVED lines=8> */
[----:B------:R2:W-:Y:S01]  /*27a40*/  STL [R1+0x1a40], R2 ;  /* 0x001a400201007387 */ /* 0x0005e20000100800 */
[----:B------:R-:W-:Y:S02]  /*27a50*/  LEA.HI.X.SX32 R5, R5, R3, 0x1, P4 ;  /* 0x0000000305057211 */ /* 0x000fe400020f0eff */
[----:B--2---:R-:W-:-:S05]  /*27a60*/  IADD3 R2, P2, R11, R4, RZ ;  /* 0x000000040b027210 */ /* 0x004fca0007f5e0ff */
[----:B------:R0:W-:Y:S02]  /*27a70*/  STL [R1+0x1a44], R2 ;  /* 0x001a440201007387 */ /* 0x0001e40000100800 */
[----:B0-----:R-:W-:Y:S02]  /*27a80*/  LEA.HI.X.SX32 R2, R6, R3, 0x1, P3 ;  /* 0x0000000306027211 */ /* 0x001fe400018f0eff */
[----:B------:R-:W-:-:S03]  /*27a90*/  IADD3 R6, P3, R12, R4, RZ ;  /* 0x000000040c067210 */ /* 0x000fc60007f7e0ff */
[----:B------:R0:W-:Y:S04]  /*27aa0*/  STL [R1+0x1a38], R2 ;  /* 0x001a380201007387 */ /* 0x0001e80000100800 */
[----:B------:R1:W-:Y:S01]  /*27ab0*/  STL [R1+0x1a3c], R6 ;  /* 0x001a3c0601007387 */ /* 0x0003e20000100800 */
[----:B0-----:R-:W-:-:S03]  /*27ac0*/  IADD3 R2, P4, R13, R4, RZ ;  /* 0x000000040d027210 */ /* 0x001fc60007f9e0ff */
[----:B------:R0:W-:Y:S01]  /*27ad0*/  STL [R1+0x1a30], R5 ;  /* 0x001a300501007387 */ /* 0x0001e20000100800 */
[----:B-1----:R-:W-:-:S03]  /*27ae0*/  LEA.HI.X.SX32 R6, R7, R3, 0x1, P5 ;  /* 0x0000000307067211 */ /* 0x002fc600028f0eff */
[----:B------:R1:W-:Y:S01]  /*27af0*/  STL [R1+0x1a34], R2 ;  /* 0x001a340201007387 */ /* 0x0003e20000100800 */
[----:B0-----:R-:W-:-:S03]  /*27b00*/  IADD3 R5, P5, R14, R4, RZ ;  /* 0x000000040e057210 */ /* 0x001fc60007fbe0ff */
[----:B------:R0:W-:Y:S01]  /*27b10*/  STL [R1+0x1a28], R6 ;  /* 0x001a280601007387 */ /* 0x0001e20000100800 */
[----:B-1----:R-:W-:-:S03]  /*27b20*/  LEA.HI.X.SX32 R2, R8, R3, 0x1, P6 ;  /* 0x0000000308027211 */ /* 0x002fc600030f0eff */
[----:B------:R1:W-:Y:S04]  /*27b30*/  STL [R1+0x1a2c], R5 ;  /* 0x001a2c0501007387 */ /* 0x0003e80000100800 */
[----:B------:R2:W-:Y:S01]  /*27b40*/  STL [R1+0x1a20], R2 ;  /* 0x001a200201007387 */ /* 0x0005e20000100800 */
[----:B0-----:R-:W-:Y:S02]  /*27b50*/  IADD3 R6, P6, R15, R4, RZ ;  /* 0x000000040f067210 */ /* 0x001fe40007fde0ff */
[----:B-1----:R-:W-:-:S03]  /*27b60*/  LEA.HI.X.SX32 R5, R9, R3, 0x1, P0 ;  /* 0x0000000309057211 */ /* 0x002fc600000f0eff */
[----:B------:R0:W-:Y:S01]  /*27b70*/  STL [R1+0x1a24], R6 ;  /* 0x001a240601007387 */ /* 0x0001e20000100800 */
[----:B--2---:R-:W-:-:S03]  /*27b80*/  IADD3 R2, P0, R16, R4, RZ ;  /* 0x0000000410027210 */ /* 0x004fc60007f1e0ff */
[----:B------:R1:W-:Y:S04]  /*27b90*/  STL [R1+0x1a18], R5 ;  /* 0x001a180501007387 */ /* 0x0003e80000100800 */
[----:B------:R2:W-:Y:S01]  /*27ba0*/  STL [R1+0x1a1c], R2 ;  /* 0x001a1c0201007387 */ /* 0x0005e20000100800 */
[----:B0-----:R-:W-:Y:S02]  /*27bb0*/  LEA.HI.X.SX32 R6, R10, R3, 0x1, P1 ;  /* 0x000000030a067211 */ /* 0x001fe400008f0eff */
[----:B-1----:R-:W-:-:S03]  /*27bc0*/  IADD3 R5, P1, R17, R4, RZ ;  /* 0x0000000411057210 */ /* 0x002fc60007f3e0ff */
[----:B------:R0:W-:Y:S01]  /*27bd0*/  STL [R1+0x1a10], R6 ;  /* 0x001a100601007387 */ /* 0x0001e20000100800 */
[----:B--2---:R-:W-:-:S03]  /*27be0*/  LEA.HI.X.SX32 R2, R11, R3, 0x1, P2 ;  /* 0x000000030b027211 */ /* 0x004fc600010f0eff */
        /* <DEDUP_REMOVED lines=10> */
[----:B------:R-:W-:Y:S01]  /*27c90*/  STL [R1+0x19f8], R6 ;  /* 0x0019f80601007387 */ /* 0x000fe20000100800 */
[----:B--2---:R-:W-:-:S03]  /*27ca0*/  LEA.HI.X.SX32 R2, R14, R3, 0x1, P5 ;  /* 0x000000030e027211 */ /* 0x004fc600028f0eff */
[----:B------:R-:W2:Y:S04]  /*27cb0*/  LDL.LU R14, [R1+0x34] ;  /* 0x00003400010e7983 */ /* 0x000ea80000300800 */
[----:B------:R-:W-:Y:S04]  /*27cc0*/  STL [R1+0x19fc], R5 ;  /* 0x0019fc0501007387 */ /* 0x000fe80000100800 */
[----:B------:R0:W-:Y:S02]  /*27cd0*/  STL [R1+0x19f0], R2 ;  /* 0x0019f00201007387 */ /* 0x0001e40000100800 */
[----:B0-----:R-:W-:-:S02]  /*27ce0*/  LEA.HI.X.SX32 R2, R15, R3, 0x1, P6 ;  /* 0x000000030f027211 */ /* 0x001fc400030f0eff */
[----:B------:R-:W3:Y:S01]  /*27cf0*/  LDL.LU R15, [R1+0xc] ;  /* 0x00000c00010f7983 */ /* 0x000ee20000300800 */
[----:B------:R-:W-:-:S05]  /*27d00*/  IADD3 R5, P5, R21, R4, RZ ;  /* 0x0000000415057210 */ /* 0x000fca0007fbe0ff */
[----:B------:R0:W-:Y:S04]  /*27d10*/  STL [R1+0x19f4], R5 ;  /* 0x0019f40501007387 */ /* 0x0001e80000100800 */
[----:B------:R-:W4:Y:S04]  /*27d20*/  LDL.LU R13, [R1+0x38] ;  /* 0x00003800010d7983 */ /* 0x000f280000300800 */
[----:B------:R1:W-:Y:S04]  /*27d30*/  STL [R1+0x19e8], R2 ;  /* 0x0019e80201007387 */ /* 0x0003e80000100800 */
[----:B0-----:R-:W4:Y:S01]  /*27d40*/  LDL.LU R5, [R1+0x3c] ;  /* 0x00003c0001057983 */ /* 0x001f220000300800 */
[----:B------:R-:W-:-:S02]  /*27d50*/  IADD3 R6, P6, R22, R4, RZ ;  /* 0x0000000416067210 */ /* 0x000fc40007fde0ff */
[----:B-1----:R-:W-:-:S03]  /*27d60*/  LEA.HI.X.SX32 R2, R16, R3, 0x1, P0 ;  /* 0x0000000310027211 */ /* 0x002fc600000f0eff */
[----:B------:R0:W-:Y:S04]  /*27d70*/  STL [R1+0x19ec], R6 ;  /* 0x0019ec0601007387 */ /* 0x0001e80000100800 */
[----:B------:R1:W-:Y:S04]  /*27d80*/  STL [R1+0x19e0], R2 ;  /* 0x0019e00201007387 */ /* 0x0003e80000100800 */
[----:B------:R-:W4:Y:S01]  /*27d90*/  LDL.LU R12, [R1+0x40] ;  /* 0x00004000010c7983 */ /* 0x000f220000300800 */
[----:B0-----:R-:W-:Y:S02]  /*27da0*/  IADD3 R6, P0, R23, R4, RZ ;  /* 0x0000000417067210 */ /* 0x001fe40007f1e0ff */
[----:B-1----:R-:W-:-:S03]  /*27db0*/  LEA.HI.X.SX32 R2, R17, R3, 0x1, P1 ;  /* 0x0000000311027211 */ /* 0x002fc600008f0eff */
[----:B------:R0:W-:Y:S01]  /*27dc0*/  STL [R1+0x19e4], R6 ;  /* 0x0019e40601007387 */ /* 0x0001e20000100800 */
[----:B------:R-:W-:-:S03]  /*27dd0*/  LEA.HI.X.SX32 R7, R18, R3, 0x1, P2 ;  /* 0x0000000312077211 */ /* 0x000fc600010f0eff */
[----:B------:R1:W-:Y:S01]  /*27de0*/  STL [R1+0x19d8], R2 ;  /* 0x0019d80201007387 */ /* 0x0003e20000100800 */
[-C--:B0-----:R-:W-:Y:S02]  /*27df0*/  IADD3 R6, P1, R24, R4.reuse, RZ ;  /* 0x0000000418067210 */ /* 0x081fe40007f3e0ff */
[----:B-1----:R-:W-:-:S03]  /*27e00*/  IADD3 R2, P2, R25, R4, RZ ;  /* 0x0000000419027210 */ /* 0x002fc60007f5e0ff */
[----:B------:R0:W-:Y:S04]  /*27e10*/  STL [R1+0x19dc], R6 ;  /* 0x0019dc0601007387 */ /* 0x0001e80000100800 */
[----:B------:R-:W-:Y:S04]  /*27e20*/  STL [R1+0x19d0], R7 ;  /* 0x0019d00701007387 */ /* 0x000fe80000100800 */
[----:B------:R-:W4:Y:S01]  /*27e30*/  LDL.LU R11, [R1+0x5c] ;  /* 0x00005c00010b7983 */ /* 0x000f220000300800 */
[----:B0-----:R-:W-:-:S03]  /*27e40*/  LEA.HI.X.SX32 R6, R19, R3, 0x1, P3 ;  /* 0x0000000313067211 */ /* 0x001fc600018f0eff */
[----:B------:R-:W-:Y:S04]  /*27e50*/  STL [R1+0x19d4], R2 ;  /* 0x0019d40201007387 */ /* 0x000fe80000100800 */
[----:B------:R0:W-:Y:S02]  /*27e60*/  STL [R1+0x19c8], R6 ;  /* 0x0019c80601007387 */ /* 0x0001e40000100800 */
[----:B0-----:R-:W-:Y:S02]  /*27e70*/  LEA.HI.X.SX32 R6, R20, R3, 0x1, P4 ;  /* 0x0000000314067211 */ /* 0x001fe400020f0eff */
[----:B------:R-:W4:Y:S01]  /*27e80*/  LDL.LU R20, [R1+0x50] ;  /* 0x0000500001147983 */ /* 0x000f220000300800 */
[----:B------:R-:W-:-:S05]  /*27e90*/  IADD3 R2, P3, R26, R4, RZ ;  /* 0x000000041a027210 */ /* 0x000fca0007f7e0ff */
[----:B------:R0:W-:Y:S01]  /*27ea0*/  STL [R1+0x19cc], R2 ;  /* 0x0019cc0201007387 */ /* 0x0001e20000100800 */
[----:B------:R-:W-:-:S03]  /*27eb0*/  IADD3 R7, P4, R27, R4, RZ ;  /* 0x000000041b077210 */ /* 0x000fc60007f9e0ff */
[----:B0-----:R-:W4:Y:S04]  /*27ec0*/  LDL.LU R2, [R1+0x6c] ;  /* 0x00006c0001027983 */ /* 0x001f280000300800 */
[----:B------:R0:W-:Y:S04]  /*27ed0*/  STL [R1+0x19c0], R6 ;  /* 0x0019c00601007387 */ /* 0x0001e80000100800 */
[----:B------:R-:W4:Y:S01]  /*27ee0*/  LDL.LU R10, [R1+0x74] ;  /* 0x00007400010a7983 */ /* 0x000f220000300800 */
[----:B0-----:R-:W-:-:S03]  /*27ef0*/  LEA.HI.X.SX32 R6, R21, R3, 0x1, P5 ;  /* 0x0000000315067211 */ /* 0x001fc600028f0eff */
[----:B------:R0:W-:Y:S01]  /*27f00*/  STL [R1+0x19c4], R7 ;  /* 0x0019c40701007387 */ /* 0x0001e20000100800 */
[----:B------:R-:W-:-:S03]  /*27f10*/  IMAD R29, R29, UR4, RZ ;  /* 0x000000041d1d7c24 */ /* 0x000fc6000f8e02ff */
[----:B------:R1:W-:Y:S04]  /*27f20*/  STL [R1+0x19b8], R6 ;  /* 0x0019b80601007387 */ /* 0x0003e80000100800 */
[----:B------:R-:W4:Y:S01]  /*27f30*/  LDL.LU R19, [R1+0x88] ;  /* 0x0000880001137983 */ /* 0x000f220000300800 */
[----:B0-----:R-:W-:Y:S02]  /*27f40*/  IADD3 R7, P5, R28, R4, RZ ;  /* 0x000000041c077210 */ /* 0x001fe40007fbe0ff */
[----:B-1----:R-:W-:-:S03]  /*27f50*/  LEA.HI.X.SX32 R6, R22, R3, 0x1, P6 ;  /* 0x0000000316067211 */ /* 0x002fc600030f0eff */
[----:B------:R0:W-:Y:S04]  /*27f60*/  STL [R1+0x19bc], R7 ;  /* 0x0019bc0701007387 */ /* 0x0001e80000100800 */
[----:B------:R1:W-:Y:S04]  /*27f70*/  STL [R1+0x19b0], R6 ;  /* 0x0019b00601007387 */ /* 0x0003e80000100800 */
[----:B------:R-:W4:Y:S01]  /*27f80*/  LDL.LU R9, [R1+0x90] ;  /* 0x0000900001097983 */ /* 0x000f220000300800 */
[----:B0-----:R-:W-:Y:S02]  /*27f90*/  IADD3 R7, P6, R29, R4, RZ ;  /* 0x000000041d077210 */ /* 0x001fe40007fde0ff */
[----:B-1----:R-:W-:-:S03]  /*27fa0*/  LEA.HI.X.SX32 R6, R23, R3, 0x1, P0 ;  /* 0x0000000317067211 */ /* 0x002fc600000f0eff */
[----:B------:R-:W-:Y:S04]  /*27fb0*/  STL [R1+0x19b4], R7 ;  /* 0x0019b40701007387 */ /* 0x000fe80000100800 */
[----:B------:R0:W-:Y:S04]  /*27fc0*/  STL [R1+0x19a8], R6 ;  /* 0x0019a80601007387 */ /* 0x0001e80000100800 */
[----:B------:R-:W4:Y:S01]  /*27fd0*/  LDL.LU R8, [R1+0x98] ;  /* 0x0000980001087983 */ /* 0x000f220000300800 */
[----:B0-----:R-:W-:Y:S02]  /*27fe0*/  LEA.HI.X.SX32 R6, R24, R3, 0x1, P1 ;  /* 0x0000000318067211 */ /* 0x001fe400008f0eff */
[----:B--2---:R-:W-:-:S02]  /*27ff0*/  IADD3 R16, P1, R14, R4, RZ ;  /* 0x000000040e107210 */ /* 0x004fc40007f3e0ff */
[----:B---3--:R-:W-:-:S05]  /*28000*/  IADD3 R7, P0, R15, R4, RZ ;  /* 0x000000040f077210 */ /* 0x008fca0007f1e0ff */
[----:B------:R0:W-:Y:S04]  /*28010*/  STL [R1+0x19ac], R7 ;  /* 0x0019ac0701007387 */ /* 0x0001e80000100800 */
[----:B------:R1:W-:Y:S04]  /*28020*/  STL [R1+0x19a0], R6 ;  /* 0x0019a00601007387 */ /* 0x0003e80000100800 */
[----:B0-----:R-:W2:Y:S01]  /*28030*/  LDL.LU R7, [R1+0xa0] ;  /* 0x0000a00001077983 */ /* 0x001ea20000300800 */
[----:B-1----:R-:W-:-:S03]  /*28040*/  LEA.HI.X.SX32 R6, R25, R3, 0x1, P2 ;  /* 0x0000000319067211 */ /* 0x002fc600010f0eff */
[----:B------:R0:W-:Y:S01]  /*28050*/  STL [R1+0x19a4], R16 ;  /* 0x0019a41001007387 */ /* 0x0001e20000100800 */
[----:B----4-:R-:W-:-:S03]  /*28060*/  IADD3 R17, P2, R13, R4, RZ ;  /* 0x000000040d117210 */ /* 0x010fc60007f5e0ff */
[----:B------:R1:W-:Y:S01]  /*28070*/  STL [R1+0x1998], R6 ;  /* 0x0019980601007387 */ /* 0x0003e20000100800 */
[----:B0-----:R-:W-:-:S03]  /*28080*/  LEA.HI.X.SX32 R16, R26, R3, 0x1, P3 ;  /* 0x000000031a107211 */ /* 0x001fc600018f0eff */
[----:B-1----:R-:W3:Y:S01]  /*28090*/  LDL.LU R6, [R1+0xbc] ;  /* 0x0000bc0001067983 */ /* 0x002ee20000300800 */
[----:B------:R-:W-:-:S03]  /*280a0*/  IADD3 R18, P3, R5, R4, RZ ;  /* 0x0000000405127210 */ /* 0x000fc60007f7e0ff */
[----:B------:R0:W-:Y:S04]  /*280b0*/  STL [R1+0x199c], R17 ;  /* 0x00199c1101007387 */ /* 0x0001e80000100800 */
[----:B------:R1:W-:Y:S04]  /*280c0*/  STL [R1+0x1990], R16 ;  /* 0x0019901001007387 */ /* 0x0003e80000100800 */
[----:B0-----:R-:W4:Y:S01]  /*280d0*/  LDL.LU R17, [R1+0xc8] ;  /* 0x0000c80001117983 */ /* 0x001f220000300800 */
[----:B-1----:R-:W-:-:S03]  /*280e0*/  LEA.HI.X.SX32 R16, R27, R3, 0x1, P4 ;  /* 0x000000031b107211 */ /* 0x002fc600020f0eff */
[----:B------:R0:W-:Y:S04]  /*280f0*/  STL [R1+0x1994], R18 ;  /* 0x0019941201007387 */ /* 0x0001e80000100800 */
[----:B------:R1:W-:Y:S04]  /*28100*/  STL [R1+0x1988], R16 ;  /* 0x0019881001007387 */ /* 0x0003e80000100800 */
[----:B0-----:R-:W4:Y:S01]  /*28110*/  LDL.LU R18, [R1+0xd0] ;  /* 0x0000d00001127983 */ /* 0x001f220000300800 */
[----:B------:R-:W-:Y:S02]  /*28120*/  IADD3 R21, P4, R12, R4, RZ ;  /* 0x000000040c157210 */ /* 0x000fe40007f9e0ff */
[----:B-1----:R-:W-:-:S03]  /*28130*/  LEA.HI.X.SX32 R16, R28, R3, 0x1, P5 ;  /* 0x000000031c107211 */ /* 0x002fc600028f0eff */
[----:B------:R0:W-:Y:S04]  /*28140*/  STL [R1+0x198c], R21 ;  /* 0x00198c1501007387 */ /* 0x0001e80000100800 */
[----:B------:R1:W-:Y:S01]  /*28150*/  STL [R1+0x1980], R16 ;  /* 0x0019801001007387 */ /* 0x0003e20000100800 */
[----:B0-----:R-:W-:Y:S02]  /*28160*/  LEA.HI.X.SX32 R21, R29, R3, 0x1, P6 ;  /* 0x000000031d157211 */ /* 0x001fe400030f0eff */
[-C--:B------:R-:W-:Y:S01]  /*28170*/  IADD3 R22, P5, R20, R4.reuse, RZ ;  /* 0x0000000414167210 */ /* 0x080fe20007fbe0ff */
[----:B-1----:R-:W4:Y:S04]  /*28180*/  LDL.LU R16, [R1+0xd8] ;  /* 0x0000d80001107983 */ /* 0x002f280000300800 */
[----:B------:R0:W-:Y:S04]  /*28190*/  STL [R1+0x1984], R22 ;  /* 0x0019841601007387 */ /* 0x0001e80000100800 */
[----:B------:R1:W-:Y:S01]  /*281a0*/  STL [R1+0xa9c], R21 ;  /* 0x000a9c1501007387 */ /* 0x0003e20000100800 */
[----:B0-----:R-:W-:-:S02]  /*281b0*/  IADD3 R22, P6, R11, R4, RZ ;  /* 0x000000040b167210 */ /* 0x001fc40007fde0ff */
[----:B-1----:R-:W-:Y:S02]  /*281c0*/  LEA.HI.X.SX32 R21, R15, R3, 0x1, P0 ;  /* 0x000000030f157211 */ /* 0x002fe400000f0eff */
[----:B------:R-:W4:Y:S04]  /*281d0*/  LDL.LU R15, [R1+0xe0] ;  /* 0x0000e000010f7983 */ /* 0x000f280000300800 */
        /* <DEDUP_REMOVED lines=23> */
[-C--:B-1----:R-:W-:Y:S02]  /*28350*/  LEA.HI.X.SX32 R21, R20, R3.reuse, 0x1, P5 ;  /* 0x0000000314157211 */ /* 0x082fe400028f0eff */
[----:B------:R-:W4:Y:S04]  /*28360*/  LDL.LU R20, [R1+0x12c] ;  /* 0x00012c0001147983 */ /* 0x000f280000300800 */
[----:B------:R-:W-:Y:S04]  /*28370*/  STL [R1+0xae4], R22 ;  /* 0x000ae41601007387 */ /* 0x000fe80000100800 */
[----:B------:R0:W-:Y:S02]  /*28380*/  STL [R1+0xab4], R21 ;  /* 0x000ab41501007387 */ /* 0x0001e40000100800 */
[----:B0-----:R-:W-:-:S02]  /*28390*/  LEA.HI.X.SX32 R21, R11, R3, 0x1, P6 ;  /* 0x000000030b157211 */ /* 0x001fc400030f0eff */
[----:B------:R-:W4:Y:S01]  /*283a0*/  LDL.LU R11, [R1+0x130] ;  /* 0x00013000010b7983 */ /* 0x000f220000300800 */
[----:B--2---:R-:W-:-:S05]  /*283b0*/  IADD3 R22, P5, R7, R4, RZ ;  /* 0x0000000407167210 */ /* 0x004fca0007fbe0ff */
[----:B------:R3:W-:Y:S04]  /*283c0*/  STL [R1+0xaec], R22 ;  /* 0x000aec1601007387 */ /* 0x0007e80000100800 */
[----:B------:R0:W-:Y:S01]  /*283d0*/  STL [R1+0xab8], R21 ;  /* 0x000ab81501007387 */ /* 0x0001e20000100800 */
[-C--:B---3--:R-:W-:Y:S02]  /*283e0*/  IADD3 R22, P6, R6, R4.reuse, RZ ;  /* 0x0000000406167210 */ /* 0x088fe40007fde0ff */
[----:B0-----:R-:W-:Y:S02]  /*283f0*/  LEA.HI.X.SX32 R21, R2, R3, 0x1, P0 ;  /* 0x0000000302157211 */ /* 0x001fe400000f0eff */
[----:B------:R-:W2:Y:S04]  /*28400*/  LDL.LU R2, [R1+0x134] ;  /* 0x0001340001027983 */ /* 0x000ea80000300800 */
[----:B------:R4:W-:Y:S04]  /*28410*/  STL [R1+0xaf4], R22 ;  /* 0x000af41601007387 */ /* 0x0009e80000100800 */
[----:B------:R0:W-:Y:S01]  /*28420*/  STL [R1+0xac0], R21 ;  /* 0x000ac01501007387 */ /* 0x0001e20000100800 */
[----:B----4-:R-:W-:-:S02]  /*28430*/  IADD3 R22, P0, R17, R4, RZ ;  /* 0x0000000411167210 */ /* 0x010fc40007f1e0ff */
[----:B0-----:R-:W-:Y:S02]  /*28440*/  LEA.HI.X.SX32 R21, R10, R3, 0x1, P1 ;  /* 0x000000030a157211 */ /* 0x001fe400008f0eff */
[----:B------:R-:W3:Y:S04]  /*28450*/  LDL.LU R10, [R1+0x138] ;  /* 0x00013800010a7983 */ /* 0x000ee80000300800 */
        /* <DEDUP_REMOVED lines=9> */
[----:B------:R-:W-:-:S05]  /*284f0*/  IADD3 R22, P2, R16, R4, RZ ;  /* 0x0000000410167210 */ /* 0x000fca0007f5e0ff */
[----:B------:R0:W-:Y:S04]  /*28500*/  STL [R1+0xb0c], R22 ;  /* 0x000b0c1601007387 */ /* 0x0001e80000100800 */
[----:B------:R1:W-:Y:S01]  /*28510*/  STL [R1+0xad8], R21 ;  /* 0x000ad81501007387 */ /* 0x0003e20000100800 */
[-C--:B0-----:R-:W-:Y:S02]  /*28520*/  IADD3 R22, P3, R15, R4.reuse, RZ ;  /* 0x000000040f167210 */ /* 0x081fe40007f7e0ff */
        /* <DEDUP_REMOVED lines=37> */
[----:B------:R-:W-:Y:S04]  /*28780*/  STL [R1+0xb4c], R22 ;  /* 0x000b4c1601007387 */ /* 0x000fe80000100800 */
[----:B------:R0:W-:Y:S02]  /*28790*/  STL [R1+0xb18], R21 ;  /* 0x000b181501007387 */ /* 0x0001e40000100800 */
[----:B0-----:R-:W-:Y:S02]  /*287a0*/  LEA.HI.X.SX32 R21, R13, R3, 0x1, P5 ;  /* 0x000000030d157211 */ /* 0x001fe400028f0eff */
[-C--:B---3--:R-:W-:Y:S01]  /*287b0*/  IADD3 R22, P4, R10, R4.reuse, RZ ;  /* 0x000000040a167210 */ /* 0x088fe20007f9e0ff */
        /* <DEDUP_REMOVED lines=59> */
[----:B------:R-:W2:Y:S01]  /*28b70*/  LDL.LU R17, [R1+0x238] ;  /* 0x0002380001117983 */ /* 0x000ea20000300800 */
[----:B---3--:R-:W-:-:S05]  /*28b80*/  IADD3 R22, P2, R5, R4, RZ ;  /* 0x0000000405167210 */ /* 0x008fca0007f5e0ff */
[----:B------:R-:W-:Y:S04]  /*28b90*/  STL [R1+0xbb4], R22 ;  /* 0x000bb41601007387 */ /* 0x000fe80000100800 */
[----:B------:R0:W-:Y:S02]  /*28ba0*/  STL [R1+0xb80], R21 ;  /* 0x000b801501007387 */ /* 0x0001e40000100800 */
[-C--:B0-----:R-:W-:Y:S02]  /*28bb0*/  LEA.HI.X.SX32 R21, R18, R3.reuse, 0x1, P4 ;  /* 0x0000000312157211 */ /* 0x081fe400020f0eff */
[----:B----4-:R-:W-:Y:S01]  /*28bc0*/  IADD3 R22, P3, R12, R4, RZ ;  /* 0x000000040c167210 */ /* 0x010fe20007f7e0ff */
[----:B------:R-:W3:Y:S04]  /*28bd0*/  LDL.LU R18, [R1+0x23c] ;  /* 0x00023c0001127983 */ /* 0x000ee80000300800 */
[----:B------:R-:W-:Y:S04]  /*28be0*/  STL [R1+0xbbc], R22 ;  /* 0x000bbc1601007387 */ /* 0x000fe80000100800 */
[----:B------:R0:W-:Y:S02]  /*28bf0*/  STL [R1+0xb88], R21 ;  /* 0x000b881501007387 */ /* 0x0001e40000100800 */
[----:B0-----:R-:W-:-:S02]  /*28c00*/  LEA.HI.X.SX32 R21, R16, R3, 0x1, P5 ;  /* 0x0000000310157211 */ /* 0x001fc400028f0eff */
[----:B------:R-:W-:Y:S01]  /*28c10*/  IADD3 R22, P4, R20, R4, RZ ;  /* 0x0000000414167210 */ /* 0x000fe20007f9e0ff */
        /* <DEDUP_REMOVED lines=66> */
[----:B------:R-:W-:Y:S04]  /*29040*/  STL [R1+0xc2c], R22 ;  /* 0x000c2c1601007387 */ /* 0x000fe80000100800 */
[----:B------:R0:W-:Y:S02]  /*29050*/  STL [R1+0xbf8], R21 ;  /* 0x000bf81501007387 */ /* 0x0001e40000100800 */
[----:B0-----:R-:W-:Y:S02]  /*29060*/  LEA.HI.X.SX32 R21, R6, R3, 0x1, P5 ;  /* 0x0000000306157211 */ /* 0x001fe400028f0eff */
[-C--:B------:R-:W-:Y:S01]  /*29070*/  IADD3 R22, P4, R13, R4.reuse, RZ ;  /* 0x000000040d167210 */ /* 0x080fe20007f9e0ff */
        /* <DEDUP_REMOVED lines=178> */
[-C--:B0-----:R-:W-:Y:S02]  /*29ba0*/  LEA.HI.X.SX32 R21, R18, R3.reuse, 0x1, P6 ;  /* 0x0000000312157211 */ /* 0x081fe400030f0eff */
        /* <DEDUP_REMOVED lines=1558> */
[----:B------:R0:W-:Y:S01]  /*2fd10*/  STL [R1+0x16d8], R21 ;  /* 0x0016d81501007387 */ /* 0x0001e20000100800 */
[-C--:B------:R-:W-:Y:S02]  /*2fd20*/  LEA.HI.X.SX32 R20, R20, R3.reuse, 0x1, P4 ;  /* 0x0000000314147211 */ /* 0x080fe400020f0eff */
[----:B0-----:R-:W-:Y:S02]  /*2fd30*/  LEA.HI.X.SX32 R21, R12, R3, 0x1, P3 ;  /* 0x000000030c157211 */ /* 0x001fe400018f0eff */
[-C--:B------:R-:W-:Y:S01]  /*2fd40*/  IADD3 R22, P2, R9, R4.reuse, RZ ;  /* 0x0000000409167210 */ /* 0x080fe20007f5e0ff */
[----:B------:R-:W4:Y:S04]  /*2fd50*/  LDL.LU R12, [R1+0x1d0] ;  /* 0x0001d000010c7983 */ /* 0x000f280000300800 */
[----:B------:R-:W-:Y:S04]  /*2fd60*/  STL [R1+0x1714], R22 ;  /* 0x0017141601007387 */ /* 0x000fe80000100800 */
[----:B------:R0:W-:Y:S04]  /*2fd70*/  STL [R1+0x16e0], R21 ;  /* 0x0016e01501007387 */ /* 0x0001e80000100800 */
[----:B0-----:R-:W4:Y:S01]  /*2fd80*/  LDL.LU R21, [R1+0x1cc] ;  /* 0x0001cc0001157983 */ /* 0x001f220000300800 */
        /* <DEDUP_REMOVED lines=12> */
[----:B------:R0:W-:Y:S01]  /*2fe50*/  STL [R1+0x16f8], R20 ;  /* 0x0016f81401007387 */ /* 0x0001e20000100800 */
[----:B------:R-:W-:-:S02]  /*2fe60*/  LEA.HI.X.SX32 R19, R19, R3, 0x1, P1 ;  /* 0x0000000313137211 */ /* 0x000fc400008f0eff */
[----:B0-----:R-:W-:Y:S02]  /*2fe70*/  LEA.HI.X.SX32 R20, R10, R3, 0x1, P0 ;  /* 0x000000030a147211 */ /* 0x001fe400000f0eff */
[----:B------:R-:W4:Y:S01]  /*2fe80*/  LDL.LU R10, [R1+0x1bc] ;  /* 0x0001bc00010a7983 */ /* 0x000f220000300800 */
[----:B------:R-:W-:-:S05]  /*2fe90*/  IADD3 R22, P6, R17, R4, RZ ;  /* 0x0000000411167210 */ /* 0x000fca0007fde0ff */
        /* <DEDUP_REMOVED lines=27> */
[-C--:B------:R-:W-:Y:S01]  /*30050*/  IADD3 R22, P5, R5, R4.reuse, RZ ;  /* 0x0000000405167210 */ /* 0x080fe20007fbe0ff */
[----:B------:R-:W4:Y:S04]  /*30060*/  LDL.LU R17, [R1+0x174] ;  /* 0x0001740001117983 */ /* 0x000f280000300800 */
[----:B------:R-:W-:Y:S04]  /*30070*/  STL [R1+0x1764], R22 ;  /* 0x0017641601007387 */ /* 0x000fe80000100800 */
[----:B------:R0:W-:Y:S04]  /*30080*/  STL [R1+0x1730], R19 ;  /* 0x0017301301007387 */ /* 0x0001e80000100800 */
[----:B0-----:R-:W4:Y:S01]  /*30090*/  LDL.LU R19, [R1+0x170] ;  /* 0x0001700001137983 */ /* 0x001f220000300800 */
[----:B------:R-:W-:-:S02]  /*300a0*/  IADD3 R22, P6, R12, R4, RZ ;  /* 0x000000040c167210 */ /* 0x000fc40007fde0ff */
[----:B------:R-:W-:-:S03]  /*300b0*/  LEA.HI.X.SX32 R18, R18, R3, 0x1, P0 ;  /* 0x0000000312127211 */ /* 0x000fc600000f0eff */
[----:B------:R0:W-:Y:S01]  /*300c0*/  STL [R1+0x176c], R22 ;  /* 0x00176c1601007387 */ /* 0x0001e20000100800 */
[----:B------:R-:W-:-:S03]  /*300d0*/  LEA.HI.X.SX32 R16, R16, R3, 0x1, P1 ;  /* 0x0000000310107211 */ /* 0x000fc600008f0eff */
[----:B------:R1:W-:Y:S01]  /*300e0*/  STL [R1+0x1738], R18 ;  /* 0x0017381201007387 */ /* 0x0003e20000100800 */
[----:B0-----:R-:W-:-:S03]  /*300f0*/  IADD3 R22, P0, R21, R4, RZ ;  /* 0x0000000415167210 */ /* 0x001fc60007f1e0ff */
[----:B-1----:R-:W4:Y:S04]  /*30100*/  LDL.LU R18, [R1+0x16c] ;  /* 0x00016c0001127983 */ /* 0x002f280000300800 */
[----:B------:R-:W-:Y:S01]  /*30110*/  STL [R1+0x1774], R22 ;  /* 0x0017741601007387 */ /* 0x000fe20000100800 */
[----:B------:R-:W-:-:S03]  /*30120*/  LEA.HI.X.SX32 R15, R15, R3, 0x1, P2 ;  /* 0x000000030f0f7211 */ /* 0x000fc600010f0eff */
[----:B------:R0:W-:Y:S01]  /*30130*/  STL [R1+0x1740], R16 ;  /* 0x0017401001007387 */ /* 0x0001e20000100800 */
[----:B------:R-:W-:-:S03]  /*30140*/  LEA.HI.X.SX32 R14, R14, R3, 0x1, P3 ;  /* 0x000000030e0e7211 */ /* 0x000fc600018f0eff */
[----:B0-----:R-:W4:Y:S01]  /*30150*/  LDL.LU R16, [R1+0x168] ;  /* 0x0001680001107983 */ /* 0x001f220000300800 */
[----:B------:R-:W-:-:S05]  /*30160*/  IADD3 R22, P1, R11, R4, RZ ;  /* 0x000000040b167210 */ /* 0x000fca0007f3e0ff */
[----:B------:R-:W-:Y:S04]  /*30170*/  STL [R1+0x177c], R22 ;  /* 0x00177c1601007387 */ /* 0x000fe80000100800 */
[----:B------:R0:W-:Y:S01]  /*30180*/  STL [R1+0x1748], R15 ;  /* 0x0017480f01007387 */ /* 0x0001e20000100800 */
[----:B------:R-:W-:-:S03]  /*30190*/  LEA.HI.X.SX32 R13, R13, R3, 0x1, P4 ;  /* 0x000000030d0d7211 */ /* 0x000fc600020f0eff */
[----:B0-----:R-:W4:Y:S01]  /*301a0*/  LDL.LU R15, [R1+0x164] ;  /* 0x00016400010f7983 */ /* 0x001f220000300800 */
[----:B------:R-:W-:-:S05]  /*301b0*/  IADD3 R22, P2, R2, R4, RZ ;  /* 0x0000000402167210 */ /* 0x000fca0007f5e0ff */
[----:B------:R-:W-:Y:S04]  /*301c0*/  STL [R1+0x1784], R22 ;  /* 0x0017841601007387 */ /* 0x000fe80000100800 */
[----:B------:R0:W-:Y:S04]  /*301d0*/  STL [R1+0x1750], R14 ;  /* 0x0017500e01007387 */ /* 0x0001e80000100800 */
[----:B0-----:R-:W4:Y:S01]  /*301e0*/  LDL.LU R14, [R1+0x160] ;  /* 0x00016000010e7983 */ /* 0x001f220000300800 */
[----:B------:R-:W-:-:S05]  /*301f0*/  IADD3 R22, P3, R10, R4, RZ ;  /* 0x000000040a167210 */ /* 0x000fca0007f7e0ff */
[----:B------:R-:W-:Y:S04]  /*30200*/  STL [R1+0x178c], R22 ;  /* 0x00178c1601007387 */ /* 0x000fe80000100800 */
[----:B------:R0:W-:Y:S01]  /*30210*/  STL [R1+0x1758], R13 ;  /* 0x0017580d01007387 */ /* 0x0001e20000100800 */
[-C--:B------:R-:W-:Y:S02]  /*30220*/  LEA.HI.X.SX32 R12, R12, R3.reuse, 0x1, P6 ;  /* 0x000000030c0c7211 */ /* 0x080fe400030f0eff */
[----:B0-----:R-:W-:Y:S02]  /*30230*/  LEA.HI.X.SX32 R13, R5, R3, 0x1, P5 ;  /* 0x00000003050d7211 */ /* 0x001fe400028f0eff */
[----:B------:R-:W4:Y:S01]  /*30240*/  LDL.LU R5, [R1+0x15c] ;  /* 0x00015c0001057983 */ /* 0x000f220000300800 */
[----:B------:R-:W-:-:S05]  /*30250*/  IADD3 R22, P4, R20, R4, RZ ;  /* 0x0000000414167210 */ /* 0x000fca0007f9e0ff */
[----:B------:R-:W-:Y:S04]  /*30260*/  STL [R1+0x1794], R22 ;  /* 0x0017941601007387 */ /* 0x000fe80000100800 */
        /* <DEDUP_REMOVED lines=9> */
[----:B------:R2:W-:Y:S04]  /*30300*/  STL [R1+0x17a4], R22 ;  /* 0x0017a41601007387 */ /* 0x0005e80000100800 */
[----:B------:R-:W-:Y:S04]  /*30310*/  STL [R1+0x1770], R23 ;  /* 0x0017701701007387 */ /* 0x000fe80000100800 */
        /* <DEDUP_REMOVED lines=12> */
[----:B------:R0:W-:Y:S04]  /*303e0*/  STL [R1+0x17bc], R22 ;  /* 0x0017bc1601007387 */ /* 0x0001e80000100800 */
[----:B------:R1:W-:Y:S01]  /*303f0*/  STL [R1+0x1788], R21 ;  /* 0x0017881501007387 */ /* 0x0003e20000100800 */
[----:B0-----:R-:W-:-:S02]  /*30400*/  LEA.HI.X.SX32 R22, R20, R3, 0x1, P4 ;  /* 0x0000000314167211 */ /* 0x001fc400020f0eff */
[----:B------:R-:W-:Y:S01]  /*30410*/  IADD3 R23, P3, R19, R4, RZ ;  /* 0x0000000413177210 */ /* 0x000fe20007f7e0ff */
[----:B-1----:R-:W4:Y:S04]  /*30420*/  LDL.LU R21, [R1+0x144] ;  /* 0x0001440001157983 */ /* 0x002f280000300800 */
        /* <DEDUP_REMOVED lines=25> */
[----:B------:R0:W-:Y:S04]  /*305c0*/  STL [R1+0x17ec], R20 ;  /* 0x0017ec1401007387 */ /* 0x0001e80000100800 */
[----:B------:R1:W-:Y:S01]  /*305d0*/  STL [R1+0x17b8], R22 ;  /* 0x0017b81601007387 */ /* 0x0003e20000100800 */
[----:B------:R-:W-:-:S02]  /*305e0*/  LEA.HI.X.SX32 R18, R18, R3, 0x1, P4 ;  /* 0x0000000312127211 */ /* 0x000fc400020f0eff */
[----:B0-----:R-:W-:Y:S02]  /*305f0*/  IADD3 R20, P2, R13, R4, RZ ;  /* 0x000000040d147210 */ /* 0x001fe40007f5e0ff */
[----:B-1----:R-:W-:-:S03]  /*30600*/  LEA.HI.X.SX32 R22, R19, R3, 0x1, P3 ;  /* 0x0000000313167211 */ /* 0x002fc600018f0eff */
[----:B------:R0:W-:Y:S01]  /*30610*/  STL [R1+0x17f4], R20 ;  /* 0x0017f41401007387 */ /* 0x0001e20000100800 */
[----:B------:R-:W-:-:S03]  /*30620*/  LEA.HI.X.SX32 R23, R16, R3, 0x1, P5 ;  /* 0x0000000310177211 */ /* 0x000fc600028f0eff */
[----:B0-----:R-:W4:Y:S04]  /*30630*/  LDL.LU R20, [R1+0x110] ;  /* 0x0001100001147983 */ /* 0x001f280000300800 */
[----:B------:R-:W-:Y:S01]  /*30640*/  STL [R1+0x17c0], R22 ;  /* 0x0017c01601007387 */ /* 0x000fe20000100800 */
[----:B------:R-:W-:-:S05]  /*30650*/  IADD3 R19, P3, R12, R4, RZ ;  /* 0x000000040c137210 */ /* 0x000fca0007f7e0ff */
[----:B------:R0:W-:Y:S04]  /*30660*/  STL [R1+0x17fc], R19 ;  /* 0x0017fc1301007387 */ /* 0x0001e80000100800 */
[----:B0-----:R-:W4:Y:S01]  /*30670*/  LDL.LU R19, [R1+0x10c] ;  /* 0x00010c0001137983 */ /* 0x001f220000300800 */
[----:B------:R-:W-:-:S03]  /*30680*/  IADD3 R22, P4, R11, R4, RZ ;  /* 0x000000040b167210 */ /* 0x000fc60007f9e0ff */
[----:B------:R0:W-:Y:S04]  /*30690*/  STL [R1+0x17c8], R18 ;  /* 0x0017c81201007387 */ /* 0x0001e80000100800 */
[----:B0-----:R-:W4:Y:S04]  /*306a0*/  LDL.LU R18, [R1+0x108] ;  /* 0x0001080001127983 */ /* 0x001f280000300800 */
[----:B------:R-:W-:Y:S04]  /*306b0*/  STL [R1+0x1804], R22 ;  /* 0x0018041601007387 */ /* 0x000fe80000100800 */
[----:B------:R-:W4:Y:S04]  /*306c0*/  LDL.LU R16, [R1+0x104] ;  /* 0x0001040001107983 */ /* 0x000f280000300800 */
[----:B------:R0:W-:Y:S02]  /*306d0*/  STL [R1+0x17d0], R23 ;  /* 0x0017d01701007387 */ /* 0x0001e40000100800 */
[----:B0-----:R-:W-:-:S02]  /*306e0*/  LEA.HI.X.SX32 R23, R15, R3, 0x1, P6 ;  /* 0x000000030f177211 */ /* 0x001fc400030f0eff */
[----:B--2---:R-:W-:-:S05]  /*306f0*/  IADD3 R22, P5, R2, R4, RZ ;  /* 0x0000000402167210 */ /* 0x004fca0007fbe0ff */
[----:B------:R-:W-:Y:S04]  /*30700*/  STL [R1+0x180c], R22 ;  /* 0x00180c1601007387 */ /* 0x000fe80000100800 */
[----:B------:R-:W2:Y:S04]  /*30710*/  LDL.LU R15, [R1+0x100] ;  /* 0x00010000010f7983 */ /* 0x000ea80000300800 */
[----:B------:R0:W-:Y:S02]  /*30720*/  STL [R1+0x17d8], R23 ;  /* 0x0017d81701007387 */ /* 0x0001e40000100800 */
[----:B0-----:R-:W-:-:S02]  /*30730*/  LEA.HI.X.SX32 R23, R14, R3, 0x1, P0 ;  /* 0x000000030e177211 */ /* 0x001fc400000f0eff */
[----:B------:R-:W-:Y:S02]  /*30740*/  LEA.HI.X.SX32 R14, R5, R3, 0x1, P1 ;  /* 0x00000003050e7211 */ /* 0x000fe400008f0eff */
[----:B---3--:R-:W-:-:S05]  /*30750*/  IADD3 R22, P6, R10, R4, RZ ;  /* 0x000000040a167210 */ /* 0x008fca0007fde0ff */
[----:B------:R4:W-:Y:S04]  /*30760*/  STL [R1+0x1814], R22 ;  /* 0x0018141601007387 */ /* 0x0009e80000100800 */
[----:B------:R-:W-:Y:S04]  /*30770*/  STL [R1+0x17e0], R23 ;  /* 0x0017e01701007387 */ /* 0x000fe80000100800 */
[----:B------:R-:W3:Y:S01]  /*30780*/  LDL.LU R5, [R1+0xfc] ;  /* 0x0000fc0001057983 */ /* 0x000ee20000300800 */
[----:B----4-:R-:W-:-:S05]  /*30790*/  IADD3 R22, P0, R21, R4, RZ ;  /* 0x0000000415167210 */ /* 0x010fca0007f1e0ff */
[----:B------:R-:W-:Y:S04]  /*307a0*/  STL [R1+0x181c], R22 ;  /* 0x00181c1601007387 */ /* 0x000fe80000100800 */
[----:B------:R0:W-:Y:S04]  /*307b0*/  STL [R1+0x17e8], R14 ;  /* 0x0017e80e01007387 */ /* 0x0001e80000100800 */
[----:B0-----:R-:W4:Y:S01]  /*307c0*/  LDL.LU R14, [R1+0xf4] ;  /* 0x0000f400010e7983 */ /* 0x001f220000300800 */
[----:B------:R-:W-:Y:S02]  /*307d0*/  IADD3 R23, P1, R9, R4, RZ ;  /* 0x0000000409177210 */ /* 0x000fe40007f3e0ff */
[----:B------:R-:W-:-:S03]  /*307e0*/  LEA.HI.X.SX32 R22, R13, R3, 0x1, P2 ;  /* 0x000000030d167211 */ /* 0x000fc600010f0eff */
[----:B------:R0:W-:Y:S04]  /*307f0*/  STL [R1+0x1824], R23 ;  /* 0x0018241701007387 */ /* 0x0001e80000100800 */
[----:B------:R-:W4:Y:S04]  /*30800*/  LDL.LU R13, [R1+0xec] ;  /* 0x0000ec00010d7983 */ /* 0x000f280000300800 */
[----:B------:R1:W-:Y:S01]  /*30810*/  STL [R1+0x17f0], R22 ;  /* 0x0017f01601007387 */ /* 0x0003e20000100800 */
[----:B0-----:R-:W-:Y:S02]  /*30820*/  IADD3 R23, P2, R8, R4, RZ ;  /* 0x0000000408177210 */ /* 0x001fe40007f5e0ff */
[----:B-1----:R-:W-:-:S03]  /*30830*/  LEA.HI.X.SX32 R22, R12, R3, 0x1, P3 ;  /* 0x000000030c167211 */ /* 0x002fc600018f0eff */
        /* <DEDUP_REMOVED lines=15> */
[----:B------:R-:W-:Y:S04]  /*30930*/  STL [R1+0x1844], R23 ;  /* 0x0018441701007387 */ /* 0x000fe80000100800 */
[----:B------:R-:W4:Y:S04]  /*30940*/  LDL.LU R10, [R1+0xd4] ;  /* 0x0000d400010a7983 */ /* 0x000f280000300800 */
[----:B------:R0:W-:Y:S02]  /*30950*/  STL [R1+0x1810], R22 ;  /* 0x0018101601007387 */ /* 0x0001e40000100800 */
[----:B0-----:R-:W-:-:S02]  /*30960*/  LEA.HI.X.SX32 R22, R21, R3, 0x1, P0 ;  /* 0x0000000315167211 */ /* 0x001fc400000f0eff */
[----:B------:R-:W-:Y:S02]  /*30970*/  LEA.HI.X.SX32 R21, R9, R3, 0x1, P1 ;  /* 0x0000000309157211 */ /* 0x000fe400008f0eff */
[----:B------:R-:W-:-:S05]  /*30980*/  IADD3 R24, P6, R20, R4, RZ ;  /* 0x0000000414187210 */ /* 0x000fca0007fde0ff */
[----:B------:R-:W-:Y:S04]  /*30990*/  STL [R1+0x184c], R24 ;  /* 0x00184c1801007387 */ /* 0x000fe80000100800 */
[----:B------:R0:W-:Y:S01]  /*309a0*/  STL [R1+0x1818], R22 ;  /* 0x0018181601007387 */ /* 0x0001e20000100800 */
[----:B------:R-:W-:-:S05]  /*309b0*/  IADD3 R23, P0, R19, R4, RZ ;  /* 0x0000000413177210 */ /* 0x000fca0007f1e0ff */
[----:B------:R-:W-:Y:S04]  /*309c0*/  STL [R1+0x1854], R23 ;  /* 0x0018541701007387 */ /* 0x000fe80000100800 */
[----:B------:R-:W4:Y:S01]  /*309d0*/  LDL.LU R9, [R1+0xb8] ;  /* 0x0000b80001097983 */ /* 0x000f220000300800 */
[----:B0-----:R-:W-:-:S03]  /*309e0*/  IADD3 R22, P1, R18, R4, RZ ;  /* 0x0000000412167210 */ /* 0x001fc60007f3e0ff */
[----:B------:R0:W-:Y:S04]  /*309f0*/  STL [R1+0x1820], R21 ;  /* 0x0018201501007387 */ /* 0x0001e80000100800 */
[----:B------:R1:W-:Y:S01]  /*30a00*/  STL [R1+0x185c], R22 ;  /* 0x00185c1601007387 */ /* 0x0003e20000100800 */
[----:B0-----:R-:W-:-:S03]  /*30a10*/  LEA.HI.X.SX32 R21, R8, R3, 0x1, P2 ;  /* 0x0000000308157211 */ /* 0x001fc600010f0eff */
[----:B------:R-:W4:Y:S01]  /*30a20*/  LDL.LU R8, [R1+0xb4] ;  /* 0x0000b40001087983 */ /* 0x000f220000300800 */
[----:B-1----:R-:W-:-:S03]  /*30a30*/  IADD3 R22, P2, R16, R4, RZ ;  /* 0x0000000410167210 */ /* 0x002fc60007f5e0ff */
[----:B------:R0:W-:Y:S04]  /*30a40*/  STL [R1+0x1828], R21 ;  /* 0x0018281501007387 */ /* 0x0001e80000100800 */
[----:B------:R-:W-:Y:S01]  /*30a50*/  STL [R1+0x1864], R22 ;  /* 0x0018641601007387 */ /* 0x000fe20000100800 */
[----:B0-----:R-:W-:-:S03]  /*30a60*/  LEA.HI.X.SX32 R21, R7, R3, 0x1, P3 ;  /* 0x0000000307157211 */ /* 0x001fc600018f0eff */
[----:B------:R-:W4:Y:S04]  /*30a70*/  LDL.LU R7, [R1+0xb0] ;  /* 0x0000b00001077983 */ /* 0x000f280000300800 */
[----:B------:R0:W-:Y:S02]  /*30a80*/  STL [R1+0x1830], R21 ;  /* 0x0018301501007387 */ /* 0x0001e40000100800 */
[----:B0-----:R-:W-:Y:S02]  /*30a90*/  LEA.HI.X.SX32 R21, R6, R3, 0x1, P4 ;  /* 0x0000000306157211 */ /* 0x001fe400020f0eff */
[----:B--2---:R-:W-:-:S05]  /*30aa0*/  IADD3 R22, P3, R15, R4, RZ ;  /* 0x000000040f167210 */ /* 0x004fca0007f7e0ff */
[----:B------:R0:W-:Y:S04]  /*30ab0*/  STL [R1+0x186c], R22 ;  /* 0x00186c1601007387 */ /* 0x0001e80000100800 */
[----:B------:R-:W2:Y:S04]  /*30ac0*/  LDL.LU R6, [R1+0xac] ;  /* 0x0000ac0001067983 */ /* 0x000ea80000300800 */
[----:B------:R4:W-:Y:S01]  /*30ad0*/  STL [R1+0x1838], R21 ;  /* 0x0018381501007387 */ /* 0x0009e20000100800 */
[----:B0-----:R-:W-:Y:S02]  /*30ae0*/  LEA.HI.X.SX32 R22, R17, R3, 0x1, P5 ;  /* 0x0000000311167211 */ /* 0x001fe400028f0eff */
[----:B---3--:R-:W-:-:S05]  /*30af0*/  IADD3 R23, P4, R5, R4, RZ ;  /* 0x0000000405177210 */ /* 0x008fca0007f9e0ff */
[----:B------:R-:W-:Y:S04]  /*30b00*/  STL [R1+0x1874], R23 ;  /* 0x0018741701007387 */ /* 0x000fe80000100800 */
[----:B------:R-:W3:Y:S04]  /*30b10*/  LDL.LU R17, [R1+0xa8] ;  /* 0x0000a80001117983 */ /* 0x000ee80000300800 */
[----:B------:R0:W-:Y:S01]  /*30b20*/  STL [R1+0x1840], R22 ;  /* 0x0018401601007387 */ /* 0x0001e20000100800 */
[----:B----4-:R-:W-:Y:S02]  /*30b30*/  IADD3 R21, P5, R14, R4, RZ ;  /* 0x000000040e157210 */ /* 0x010fe40007fbe0ff */
[----:B0-----:R-:W-:-:S03]  /*30b40*/  LEA.HI.X.SX32 R22, R20, R3, 0x1, P6 ;  /* 0x0000000314167211 */ /* 0x001fc600030f0eff */
[----:B------:R0:W-:Y:S04]  /*30b50*/  STL [R1+0x187c], R21 ;  /* 0x00187c1501007387 */ /* 0x0001e80000100800 */
[----:B------:R-:W4:Y:S01]  /*30b60*/  LDL.LU R20, [R1+0xa4] ;  /* 0x0000a40001147983 */ /* 0x000f220000300800 */
[----:B0-----:R-:W-:-:S03]  /*30b70*/  IADD3 R21, P6, R13, R4, RZ ;  /* 0x000000040d157210 */ /* 0x001fc60007fde0ff */
[----:B------:R-:W-:Y:S04]  /*30b80*/  STL [R1+0x1848], R22 ;  /* 0x0018481601007387 */ /* 0x000fe80000100800 */
[----:B------:R0:W-:Y:S04]  /*30b90*/  STL [R1+0x1884], R21 ;  /* 0x0018841501007387 */ /* 0x0001e80000100800 */
[----:B------:R-:W4:Y:S01]  /*30ba0*/  LDL.LU R23, [R1+0x9c] ;  /* 0x00009c0001177983 */ /* 0x000f220000300800 */
[----:B------:R-:W-:-:S05]  /*30bb0*/  LEA.HI.X.SX32 R19, R19, R3, 0x1, P0 ;  /* 0x0000000313137211 */ /* 0x000fca00000f0eff */
[----:B------:R1:W-:Y:S01]  /*30bc0*/  STL [R1+0x1850], R19 ;  /* 0x0018501301007387 */ /* 0x0003e20000100800 */
[-C--:B0-----:R-:W-:Y:S02]  /*30bd0*/  IADD3 R21, P0, R12, R4.reuse, RZ ;  /* 0x000000040c157210 */ /* 0x081fe40007f1e0ff */
[-C--:B------:R-:W-:Y:S02]  /*30be0*/  LEA.HI.X.SX32 R16, R16, R3.reuse, 0x1, P2 ;  /* 0x0000000310107211 */ /* 0x080fe400010f0eff */
[----:B-1----:R-:W-:Y:S01]  /*30bf0*/  LEA.HI.X.SX32 R19, R18, R3, 0x1, P1 ;  /* 0x0000000312137211 */ /* 0x002fe200008f0eff */
        /* <DEDUP_REMOVED lines=8> */
[----:B------:R-:W-:-:S05]  /*30c80*/  IADD3 R18, P2, R2, R4, RZ ;  /* 0x0000000402127210 */ /* 0x000fca0007f5e0ff */
[----:B------:R-:W-:Y:S04]  /*30c90*/  STL [R1+0x189c], R18 ;  /* 0x00189c1201007387 */ /* 0x000fe80000100800 */
[----:B------:R-:W4:Y:S04]  /*30ca0*/  LDL.LU R22, [R1+0x8c] ;  /* 0x00008c0001167983 */ /* 0x000f280000300800 */
[----:B------:R0:W-:Y:S01]  /*30cb0*/  STL [R1+0x1868], R16 ;  /* 0x0018681001007387 */ /* 0x0001e20000100800 */
[----:B------:R-:W-:Y:S02]  /*30cc0*/  IADD3 R15, P3, R10, R4, RZ ;  /* 0x000000040a0f7210 */ /* 0x000fe40007f7e0ff */
[----:B0-----:R-:W-:-:S03]  /*30cd0*/  LEA.HI.X.SX32 R16, R5, R3, 0x1, P4 ;  /* 0x0000000305107211 */ /* 0x001fc600020f0eff */
[----:B------:R0:W-:Y:S04]  /*30ce0*/  STL [R1+0x197c], R15 ;  /* 0x00197c0f01007387 */ /* 0x0001e80000100800 */
[----:B------:R-:W4:Y:S01]  /*30cf0*/  LDL.LU R5, [R1+0x84] ;  /* 0x0000840001057983 */ /* 0x000f220000300800 */
[----:B0-----:R-:W-:-:S03]  /*30d00*/  IADD3 R15, P4, R0, R4, RZ ;  /* 0x00000004000f7210 */ /* 0x001fc60007f9e0ff */
[----:B------:R-:W-:Y:S04]  /*30d10*/  STL [R1+0x1870], R16 ;  /* 0x0018701001007387 */ /* 0x000fe80000100800 */
[----:B------:R-:W-:Y:S04]  /*30d20*/  STL [R1+0x18a4], R15 ;  /* 0x0018a40f01007387 */ /* 0x000fe80000100800 */
[----:B------:R-:W4:Y:S04]  /*30d30*/  LDL.LU R18, [R1+0x80] ;  /* 0x0000800001127983 */ /* 0x000f280000300800 */
[----:B------:R0:W-:Y:S01]  /*30d40*/  STL [R1+0x1878], R14 ;  /* 0x0018780e01007387 */ /* 0x0001e20000100800 */
[----:B------:R-:W-:-:S02]  /*30d50*/  LEA.HI.X.SX32 R12, R12, R3, 0x1, P0 ;  /* 0x000000030c0c7211 */ /* 0x000fc400000f0eff */
[----:B0-----:R-:W-:Y:S02]  /*30d60*/  LEA.HI.X.SX32 R14, R13, R3, 0x1, P6 ;  /* 0x000000030d0e7211 */ /* 0x001fe400030f0eff */
[----:B------:R-:W-:-:S05]  /*30d70*/  IADD3 R15, P5, R9, R4, RZ ;  /* 0x00000004090f7210 */ /* 0x000fca0007fbe0ff */
[----:B------:R-:W-:Y:S04]  /*30d80*/  STL [R1+0x18ac], R15 ;  /* 0x0018ac0f01007387 */ /* 0x000fe80000100800 */
[----:B------:R-:W-:Y:S04]  /*30d90*/  STL [R1+0x1880], R14 ;  /* 0x0018800e01007387 */ /* 0x000fe80000100800 */
[----:B------:R-:W4:Y:S01]  /*30da0*/  LDL.LU R16, [R1+0x7c] ;  /* 0x00007c0001107983 */ /* 0x000f220000300800 */
[----:B------:R-:W-:-:S05]  /*30db0*/  IADD3 R13, P6, R8, R4, RZ ;  /* 0x00000004080d7210 */ /* 0x000fca0007fde0ff */
[----:B------:R0:W-:Y:S04]  /*30dc0*/  STL [R1+0x18b4], R13 ;  /* 0x0018b40d01007387 */ /* 0x0001e80000100800 */
[----:B------:R1:W-:Y:S01]  /*30dd0*/  STL [R1+0x1888], R12 ;  /* 0x0018880c01007387 */ /* 0x0003e20000100800 */
[----:B0-----:R-:W-:Y:S02]  /*30de0*/  IADD3 R13, P0, R7, R4, RZ ;  /* 0x00000004070d7210 */ /* 0x001fe40007f1e0ff */
[----:B-1----:R-:W-:-:S03]  /*30df0*/  LEA.HI.X.SX32 R12, R11, R3, 0x1, P1 ;  /* 0x000000030b0c7211 */ /* 0x002fc600008f0eff */
[----:B------:R-:W-:Y:S04]  /*30e00*/  STL [R1+0x18bc], R13 ;  /* 0x0018bc0d01007387 */ /* 0x000fe80000100800 */
[----:B------:R-:W4:Y:S04]  /*30e10*/  LDL.LU R15, [R1+0x78] ;  /* 0x00007800010f7983 */ /* 0x000f280000300800 */
[----:B------:R0:W-:Y:S01]  /*30e20*/  STL [R1+0x1890], R12 ;  /* 0x0018900c01007387 */ /* 0x0001e20000100800 */
[-C--:B------:R-:W-:Y:S02]  /*30e30*/  LEA.HI.X.SX32 R10, R10, R3.reuse, 0x1, P3 ;  /* 0x000000030a0a7211 */ /* 0x080fe400018f0eff */
[----:B0-----:R-:W-:-:S02]  /*30e40*/  LEA.HI.X.SX32 R12, R2, R3, 0x1, P2 ;  /* 0x00000003020c7211 */ /* 0x001fc400010f0eff */
[----:B--2---:R-:W-:-:S05]  /*30e50*/  IADD3 R11, P1, R6, R4, RZ ;  /* 0x00000004060b7210 */ /* 0x004fca0007f3e0ff */
[----:B------:R3:W-:Y:S04]  /*30e60*/  STL [R1+0x18c4], R11 ;  /* 0x0018c40b01007387 */ /* 0x0007e80000100800 */
[----:B------:R-:W2:Y:S04]  /*30e70*/  LDL.LU R2, [R1+0x70] ;  /* 0x0000700001027983 */ /* 0x000ea80000300800 */
[----:B------:R-:W-:Y:S04]  /*30e80*/  STL [R1+0x1898], R12 ;  /* 0x0018980c01007387 */ /* 0x000fe80000100800 */
[----:B------:R-:W2:Y:S01]  /*30e90*/  LDL.LU R14, [R1+0x68] ;  /* 0x00006800010e7983 */ /* 0x000ea20000300800 */
[----:B---3--:R-:W-:-:S05]  /*30ea0*/  IADD3 R11, P2, R17, R4, RZ ;  /* 0x00000004110b7210 */ /* 0x008fca0007f5e0ff */
[----:B------:R4:W-:Y:S04]  /*30eb0*/  STL [R1+0x18cc], R11 ;  /* 0x0018cc0b01007387 */ /* 0x0009e80000100800 */
[----:B------:R-:W3:Y:S04]  /*30ec0*/  LDL.LU R13, [R1+0x64] ;  /* 0x00006400010d7983 */ /* 0x000ee80000300800 */
[----:B------:R0:W-:Y:S01]  /*30ed0*/  STL [R1+0x1978], R10 ;  /* 0x0019780a01007387 */ /* 0x0001e20000100800 */
[----:B----4-:R-:W-:Y:S02]  /*30ee0*/  IADD3 R11, P3, R20, R4, RZ ;  /* 0x00000004140b7210 */ /* 0x010fe40007f7e0ff */
[----:B0-----:R-:W-:-:S03]  /*30ef0*/  LEA.HI.X.SX32 R10, R0, R3, 0x1, P4 ;  /* 0x00000003000a7211 */ /* 0x001fc600020f0eff */
[----:B------:R0:W-:Y:S04]  /*30f00*/  STL [R1+0x18d4], R11 ;  /* 0x0018d40b01007387 */ /* 0x0001e80000100800 */
[----:B------:R-:W4:Y:S04]  /*30f10*/  LDL.LU R0, [R1+0x1aac] ;  /* 0x001aac0001007983 */ /* 0x000f280000300800 */
[----:B------:R-:W4:Y:S01]  /*30f20*/  LDL.LU R12, [R1+0x60] ;  /* 0x00006000010c7983 */ /* 0x000f220000300800 */
[----:B0-----:R-:W-:-:S03]  /*30f30*/  IADD3 R11, P4, R23, R4, RZ ;  /* 0x00000004170b7210 */ /* 0x001fc60007f9e0ff */
[----:B------:R0:W-:Y:S04]  /*30f40*/  STL [R1+0x18a0], R10 ;  /* 0x0018a00a01007387 */ /* 0x0001e80000100800 */
[----:B------:R1:W-:Y:S01]  /*30f50*/  STL [R1+0x18dc], R11 ;  /* 0x0018dc0b01007387 */ /* 0x0003e20000100800 */
[----:B0-----:R-:W-:-:S03]  /*30f60*/  LEA.HI.X.SX32 R10, R9, R3, 0x1, P5 ;  /* 0x00000003090a7211 */ /* 0x001fc600028f0eff */
[----:B-1----:R-:W4:Y:S04]  /*30f70*/  LDL.LU R11, [R1+0x58] ;  /* 0x00005800010b7983 */ /* 0x002f280000300800 */
[----:B------:R0:W-:Y:S04]  /*30f80*/  STL [R1+0x18a8], R10 ;  /* 0x0018a80a01007387 */ /* 0x0001e80000100800 */
[----:B0-----:R-:W4:Y:S01]  /*30f90*/  LDL.LU R10, [R1+0x54] ;  /* 0x00005400010a7983 */ /* 0x001f220000300800 */
[----:B------:R-:W-:Y:S02]  /*30fa0*/  IADD3 R9, P5, R19, R4, RZ ;  /* 0x0000000413097210 */ /* 0x000fe40007fbe0ff */
[----:B------:R-:W-:-:S03]  /*30fb0*/  LEA.HI.X.SX32 R8, R8, R3, 0x1, P6 ;  /* 0x0000000308087211 */ /* 0x000fc600030f0eff */
[----:B------:R0:W-:Y:S01]  /*30fc0*/  STL [R1+0x18e4], R9 ;  /* 0x0018e40901007387 */ /* 0x0001e20000100800 */
[----:B------:R-:W-:-:S03]  /*30fd0*/  LEA.HI.X.SX32 R7, R7, R3, 0x1, P0 ;  /* 0x0000000307077211 */ /* 0x000fc600000f0eff */
[----:B0-----:R-:W4:Y:S04]  /*30fe0*/  LDL.LU R9, [R1+0x4c] ;  /* 0x00004c0001097983 */ /* 0x001f280000300800 */
        /* <DEDUP_REMOVED lines=10> */
[----:B------:R1:W-:Y:S01]  /*31090*/  STL [R1+0x18c0], R6 ;  /* 0x0018c00601007387 */ /* 0x0003e20000100800 */
[----:B0-----:R-:W-:-:S03]  /*310a0*/  IADD3 R21, P1, R18, R4, RZ ;  /* 0x0000000412157210 */ /* 0x001fc60007f3e0ff */
[----:B-1----:R-:W4:Y:S01]  /*310b0*/  LDL.LU R6, [R1+0x30] ;  /* 0x0000300001067983 */ /* 0x002f220000300800 */
[----:B------:R-:W-:-:S03]  /*310c0*/  LEA.HI.X.SX32 R25, R20, R3, 0x1, P3 ;  /* 0x0000000314197211 */ /* 0x000fc600018f0eff */
[----:B------:R0:W-:Y:S01]  /*310d0*/  STL [R1+0x18fc], R21 ;  /* 0x0018fc1501007387 */ /* 0x0001e20000100800 */
[----:B------:R-:W-:-:S03]  /*310e0*/  LEA.HI.X.SX32 R23, R23, R3, 0x1, P4 ;  /* 0x0000000317177211 */ /* 0x000fc600020f0eff */
[----:B0-----:R-:W4:Y:S04]  /*310f0*/  LDL.LU R21, [R1+0x2c] ;  /* 0x00002c0001157983 */ /* 0x001f280000300800 */
[----:B------:R0:W-:Y:S04]  /*31100*/  STL [R1+0x18c8], R17 ;  /* 0x0018c81101007387 */ /* 0x0001e80000100800 */
[----:B0-----:R-:W4:Y:S01]  /*31110*/  LDL.LU R17, [R1+0x28] ;  /* 0x0000280001117983 */ /* 0x001f220000300800 */
[----:B------:R-:W-:-:S05]  /*31120*/  IADD3 R24, P2, R16, R4, RZ ;  /* 0x0000000410187210 */ /* 0x000fca0007f5e0ff */
[----:B------:R0:W-:Y:S04]  /*31130*/  STL [R1+0x1904], R24 ;  /* 0x0019041801007387 */ /* 0x0001e80000100800 */
[----:B------:R-:W4:Y:S04]  /*31140*/  LDL.LU R20, [R1+0x24] ;  /* 0x0000240001147983 */ /* 0x000f280000300800 */
[----:B------:R-:W-:Y:S01]  /*31150*/  STL [R1+0x18d0], R25 ;  /* 0x0018d01901007387 */ /* 0x000fe20000100800 */
[----:B0-----:R-:W-:-:S05]  /*31160*/  IADD3 R24, P3, R15, R4, RZ ;  /* 0x000000040f187210 */ /* 0x001fca0007f7e0ff */
[----:B------:R0:W-:Y:S04]  /*31170*/  STL [R1+0x190c], R24 ;  /* 0x00190c1801007387 */ /* 0x0001e80000100800 */
[----:B------:R1:W-:Y:S01]  /*31180*/  STL [R1+0x18d8], R23 ;  /* 0x0018d81701007387 */ /* 0x0003e20000100800 */
[-C--:B0-----:R-:W-:Y:S02]  /*31190*/  LEA.HI.X.SX32 R24, R19, R3.reuse, 0x1, P5 ;  /* 0x0000000313187211 */ /* 0x081fe400028f0eff */
[----:B------:R-:W-:Y:S02]  /*311a0*/  LEA.HI.X.SX32 R18, R18, R3, 0x1, P1 ;  /* 0x0000000312127211 */ /* 0x000fe400008f0eff */
[----:B--2---:R-:W-:-:S05]  /*311b0*/  IADD3 R25, P4, R2, R4, RZ ;  /* 0x0000000402197210 */ /* 0x004fca0007f9e0ff */
[----:B------:R-:W-:Y:S01]  /*311c0*/  STL [R1+0x1914], R25 ;  /* 0x0019141901007387 */ /* 0x000fe20000100800 */
[----:B-1----:R-:W-:-:S03]  /*311d0*/  IADD3 R23, P5, R14, R4, RZ ;  /* 0x000000040e177210 */ /* 0x002fc60007fbe0ff */
[----:B------:R-:W2:Y:S04]  /*311e0*/  LDL.LU R19, [R1+0x20] ;  /* 0x0000200001137983 */ /* 0x000ea80000300800 */
[----:B------:R0:W-:Y:S04]  /*311f0*/  STL [R1+0x18e0], R24 ;  /* 0x0018e01801007387 */ /* 0x0001e80000100800 */
[----:B------:R1:W-:Y:S01]  /*31200*/  STL [R1+0x191c], R23 ;  /* 0x00191c1701007387 */ /* 0x0003e20000100800 */
[-C--:B0-----:R-:W-:Y:S02]  /*31210*/  LEA.HI.X.SX32 R24, R22, R3.reuse, 0x1, P6 ;  /* 0x0000000316187211 */ /* 0x081fe400030f0eff */
[----:B-1----:R-:W-:-:S03]  /*31220*/  LEA.HI.X.SX32 R23, R5, R3, 0x1, P0 ;  /* 0x0000000305177211 */ /* 0x002fc600000f0eff */
[----:B------:R-:W-:Y:S04]  /*31230*/  STL [R1+0x18e8], R24 ;  /* 0x0018e81801007387 */ /* 0x000fe80000100800 */
[----:B------:R-:W2:Y:S01]  /*31240*/  LDL.LU R5, [R1+0x1c] ;  /* 0x00001c0001057983 */ /* 0x000ea20000300800 */
[----:B---3--:R-:W-:-:S05]  /*31250*/  IADD3 R22, P6, R13, R4, RZ ;  /* 0x000000040d167210 */ /* 0x008fca0007fde0ff */
[----:B------:R4:W-:Y:S04]  /*31260*/  STL [R1+0x1924], R22 ;  /* 0x0019241601007387 */ /* 0x0009e80000100800 */
[----:B------:R-:W-:Y:S01]  /*31270*/  STL [R1+0x18f0], R23 ;  /* 0x0018f01701007387 */ /* 0x000fe20000100800 */
[----:B----4-:R-:W-:-:S05]  /*31280*/  IADD3 R22, P0, R12, R4, RZ ;  /* 0x000000040c167210 */ /* 0x010fca0007f1e0ff */
[----:B------:R0:W-:Y:S04]  /*31290*/  STL [R1+0x192c], R22 ;  /* 0x00192c1601007387 */ /* 0x0001e80000100800 */
[----:B------:R1:W-:Y:S01]  /*312a0*/  STL [R1+0x18f8], R18 ;  /* 0x0018f81201007387 */ /* 0x0003e20000100800 */
[----:B0-----:R-:W-:Y:S02]  /*312b0*/  LEA.HI.X.SX32 R22, R16, R3, 0x1, P2 ;  /* 0x0000000310167211 */ /* 0x001fe400010f0eff */
[----:B------:R-:W-:-:S05]  /*312c0*/  IADD3 R23, P1, R11, R4, RZ ;  /* 0x000000040b177210 */ /* 0x000fca0007f3e0ff */
[----:B------:R-:W-:Y:S04]  /*312d0*/  STL [R1+0x1934], R23 ;  /* 0x0019341701007387 */ /* 0x000fe80000100800 */
[----:B------:R-:W-:Y:S01]  /*312e0*/  STL [R1+0x1900], R22 ;  /* 0x0019001601007387 */ /* 0x000fe20000100800 */
[----:B-1----:R-:W-:-:S05]  /*312f0*/  IADD3 R18, P2, R10, R4, RZ ;  /* 0x000000040a127210 */ /* 0x002fca0007f5e0ff */
[----:B------:R0:W-:Y:S04]  /*31300*/  STL [R1+0x193c], R18 ;  /* 0x00193c1201007387 */ /* 0x0001e80000100800 */
[----:B0-----:R-:W3:Y:S01]  /*31310*/  LDL.LU R18, [R1+0x14] ;  /* 0x0000140001127983 */ /* 0x001ee20000300800 */
[----:B------:R-:W-:Y:S02]  /*31320*/  LEA.HI.X.SX32 R16, R15, R3, 0x1, P3 ;  /* 0x000000030f107211 */ /* 0x000fe400018f0eff */
[----:B------:R-:W-:-:S03]  /*31330*/  IADD3 R15, P3, R9, R4, RZ ;  /* 0x00000004090f7210 */ /* 0x000fc60007f7e0ff */
[----:B------:R0:W-:Y:S04]  /*31340*/  STL [R1+0x1908], R16 ;  /* 0x0019081001007387 */ /* 0x0001e80000100800 */
[----:B------:R1:W-:Y:S01]  /*31350*/  STL [R1+0x1944], R15 ;  /* 0x0019440f01007387 */ /* 0x0003e20000100800 */
[----:B0-----:R-:W-:-:S03]  /*31360*/  LEA.HI.X.SX32 R16, R2, R3, 0x1, P4 ;  /* 0x0000000302107211 */ /* 0x001fc600020f0eff */
[----:B------:R-:W4:Y:S01]  /*31370*/  LDL.LU R2, [R1+0xc0] ;  /* 0x0000c00001027983 */ /* 0x000f220000300800 */
[----:B-1----:R-:W-:-:S03]  /*31380*/  IADD3 R15, P4, R8, R4, RZ ;  /* 0x00000004080f7210 */ /* 0x002fc60007f9e0ff */
[----:B------:R0:W-:Y:S04]  /*31390*/  STL [R1+0x1910], R16 ;  /* 0x0019101001007387 */ /* 0x0001e80000100800 */
[----:B------:R1:W-:Y:S01]  /*313a0*/  STL [R1+0x194c], R15 ;  /* 0x00194c0f01007387 */ /* 0x0003e20000100800 */
[-C--:B------:R-:W-:Y:S02]  /*313b0*/  LEA.HI.X.SX32 R12, R12, R3.reuse, 0x1, P0 ;  /* 0x000000030c0c7211 */ /* 0x080fe400000f0eff */
[-C--:B0-----:R-:W-:Y:S02]  /*313c0*/  LEA.HI.X.SX32 R16, R14, R3.reuse, 0x1, P5 ;  /* 0x000000030e107211 */ /* 0x081fe400028f0eff */
[-C--:B------:R-:W-:Y:S02]  /*313d0*/  LEA.HI.X.SX32 R14, R13, R3.reuse, 0x1, P6 ;  /* 0x000000030d0e7211 */ /* 0x080fe400030f0eff */
[----:B-1----:R-:W-:Y:S01]  /*313e0*/  IADD3 R15, P5, R7, R4, RZ ;  /* 0x00000004070f7210 */ /* 0x002fe20007fbe0ff */
[----:B------:R-:W-:Y:S04]  /*313f0*/  STL [R1+0x1918], R16 ;  /* 0x0019181001007387 */ /* 0x000fe80000100800 */
[----:B------:R-:W-:Y:S04]  /*31400*/  STL [R1+0x1954], R15 ;  /* 0x0019540f01007387 */ /* 0x000fe80000100800 */
[----:B------:R0:W-:Y:S01]  /*31410*/  STL [R1+0x1920], R14 ;  /* 0x0019200e01007387 */ /* 0x0001e20000100800 */
[----:B------:R-:W-:-:S02]  /*31420*/  LEA.HI.X.SX32 R9, R9, R3, 0x1, P3 ;  /* 0x0000000309097211 */ /* 0x000fc400018f0eff */
[----:B------:R-:W-:-:S05]  /*31430*/  IADD3 R13, P6, R6, R4, RZ ;  /* 0x00000004060d7210 */ /* 0x000fca0007fde0ff */
[----:B------:R1:W-:Y:S04]  /*31440*/  STL [R1+0x195c], R13 ;  /* 0x00195c0d01007387 */ /* 0x0003e80000100800 */
[----:B------:R1:W-:Y:S01]  /*31450*/  STL [R1+0x1928], R12 ;  /* 0x0019280c01007387 */ /* 0x0003e20000100800 */
[-C--:B0-----:R-:W-:Y:S02]  /*31460*/  IADD3 R14, P0, R21, R4.reuse, RZ ;  /* 0x00000004150e7210 */ /* 0x081fe40007f1e0ff */
[-C--:B-1----:R-:W-:Y:S02]  /*31470*/  LEA.HI.X.SX32 R13, R11, R3.reuse, 0x1, P1 ;  /* 0x000000030b0d7211 */ /* 0x082fe400008f0eff */
[----:B------:R-:W-:Y:S01]  /*31480*/  LEA.HI.X.SX32 R11, R10, R3, 0x1, P2 ;  /* 0x000000030a0b7211 */ /* 0x000fe200010f0eff */
[----:B------:R0:W-:Y:S04]  /*31490*/  STL [R1+0x1960], R14 ;  /* 0x0019600e01007387 */ /* 0x0001e80000100800 */
[----:B------:R1:W-:Y:S01]  /*314a0*/  STL [R1+0x1930], R13 ;  /* 0x0019300d01007387 */ /* 0x0003e20000100800 */
[----:B------:R-:W-:-:S05]  /*314b0*/  IADD3 R12, P1, R17, R4, RZ ;  /* 0x00000004110c7210 */ /* 0x000fca0007f3e0ff */
[----:B------:R1:W-:Y:S04]  /*314c0*/  STL [R1+0x1964], R12 ;  /* 0x0019640c01007387 */ /* 0x0003e80000100800 */
[----:B------:R-:W-:Y:S04]  /*314d0*/  STL [R1+0x1938], R11 ;  /* 0x0019380b01007387 */ /* 0x000fe80000100800 */
[----:B------:R-:W4:Y:S01]  /*314e0*/  LDL.LU R16, [R1+0x824] ;  /* 0x0008240001107983 */ /* 0x000f220000300800 */
[----:B------:R-:W-:-:S05]  /*314f0*/  IADD3 R10, P2, R20, R4, RZ ;  /* 0x00000004140a7210 */ /* 0x000fca0007f5e0ff */
[----:B------:R-:W-:Y:S04]  /*31500*/  STL [R1+0x1968], R10 ;  /* 0x0019680a01007387 */ /* 0x000fe80000100800 */
[----:B------:R-:W4:Y:S01]  /*31510*/  LDL.LU R15, [R1+0x828] ;  /* 0x00082800010f7983 */ /* 0x000f220000300800 */
[----:B------:R-:W-:-:S03]  /*31520*/  LEA.HI.X.SX32 R8, R8, R3, 0x1, P4 ;  /* 0x0000000308087211 */ /* 0x000fc600020f0eff */
[----:B------:R2:W-:Y:S04]  /*31530*/  STL [R1+0x1940], R9 ;  /* 0x0019400901007387 */ /* 0x0005e80000100800 */
[----:B0-----:R-:W4:Y:S04]  /*31540*/  LDL.LU R14, [R1+0x818] ;  /* 0x00081800010e7983 */ /* 0x001f280000300800 */
[----:B-1----:R-:W4:Y:S04]  /*31550*/  LDL.LU R13, [R1+0x804] ;  /* 0x00080400010d7983 */ /* 0x002f280000300800 */
[----:B------:R-:W4:Y:S01]  /*31560*/  LDL.LU R12, [R1+0x80c] ;  /* 0x00080c00010c7983 */ /* 0x000f220000300800 */
[----:B------:R-:W-:-:S02]  /*31570*/  LEA.HI.X.SX32 R6, R6, R3, 0x1, P6 ;  /* 0x0000000306067211 */ /* 0x000fc400030f0eff */
[-C--:B------:R-:W-:Y:S02]  /*31580*/  LEA.HI.X.SX32 R21, R21, R3.reuse, 0x1, P0 ;  /* 0x0000000315157211 */ /* 0x080fe400000f0eff */
[----:B------:R-:W-:Y:S02]  /*31590*/  LEA.HI.X.SX32 R22, R17, R3, 0x1, P1 ;  /* 0x0000000311167211 */ /* 0x000fe400008f0eff */
[----:B--2---:R-:W-:-:S05]  /*315a0*/  IADD3 R9, P3, R19, R4, RZ ;  /* 0x0000000413097210 */ /* 0x004fca0007f7e0ff */
[----:B------:R0:W-:Y:S04]  /*315b0*/  STL [R1+0x196c], R9 ;  /* 0x00196c0901007387 */ /* 0x0001e80000100800 */
[----:B------:R-:W2:Y:S04]  /*315c0*/  LDL.LU R11, [R1+0x808] ;  /* 0x00080800010b7983 */ /* 0x000ea80000300800 */
[----:B------:R1:W-:Y:S04]  /*315d0*/  STL [R1+0x1948], R8 ;  /* 0x0019480801007387 */ /* 0x0003e80000100800 */
[----:B------:R-:W2:Y:S01]  /*315e0*/  LDL.LU R10, [R1+0x814] ;  /* 0x00081400010a7983 */ /* 0x000ea20000300800 */
[----:B0-----:R-:W-:-:S02]  /*315f0*/  IADD3 R9, P4, R5, R4, RZ ;  /* 0x0000000405097210 */ /* 0x001fc40007f9e0ff */
[----:B-1----:R-:W-:Y:S02]  /*31600*/  LEA.HI.X.SX32 R8, R7, R3, 0x1, P5 ;  /* 0x0000000307087211 */ /* 0x002fe400028f0eff */
[-C--:B------:R-:W-:Y:S01]  /*31610*/  IADD3 R7, P5, R0, R4.reuse, RZ ;  /* 0x0000000400077210 */ /* 0x080fe20007fbe0ff */
[----:B------:R0:W-:Y:S04]  /*31620*/  STL [R1+0x1970], R9 ;  /* 0x0019700901007387 */ /* 0x0001e80000100800 */
[----:B0-----:R-:W2:Y:S04]  /*31630*/  LDL.LU R9, [R1+0x810] ;  /* 0x0008100001097983 */ /* 0x001ea80000300800 */
[----:B------:R0:W-:Y:S04]  /*31640*/  STL [R1+0x1950], R8 ;  /* 0x0019500801007387 */ /* 0x0001e80000100800 */
[----:B0-----:R-:W2:Y:S04]  /*31650*/  LDL.LU R8, [R1+0x820] ;  /* 0x0008200001087983 */ /* 0x001ea80000300800 */
[----:B------:R0:W-:Y:S04]  /*31660*/  STL [R1+0x1974], R7 ;  /* 0x0019740701007387 */ /* 0x0001e80000100800 */
[----:B0-----:R-:W2:Y:S04]  /*31670*/  LDL.LU R7, [R1+0x81c] ;  /* 0x00081c0001077983 */ /* 0x001ea80000300800 */
[----:B------:R0:W-:Y:S04]  /*31680*/  STL [R1+0x1958], R6 ;  /* 0x0019580601007387 */ /* 0x0001e80000100800 */
[----:B0-----:R-:W2:Y:S01]  /*31690*/  LDL.LU R6, [R1+0x714] ;  /* 0x0007140001067983 */ /* 0x001ea20000300800 */
[----:B---3--:R-:W-:-:S05]  /*316a0*/  IADD3 R4, P6, R18, R4, RZ ;  /* 0x0000000412047210 */ /* 0x008fca0007fde0ff */
[----:B------:R-:W-:Y:S04]  /*316b0*/  STL [R1+0xa98], R4 ;  /* 0x000a980401007387 */ /* 0x000fe80000100800 */
[----:B------:R0:W-:Y:S04]  /*316c0*/  STL [R1+0xa80], R21 ;  /* 0x000a801501007387 */ /* 0x0001e80000100800 */
[----:B------:R-:W-:Y:S01]  /*316d0*/  STL [R1+0xa84], R22 ;  /* 0x000a841601007387 */ /* 0x000fe20000100800 */
[-C--:B0-----:R-:W-:Y:S02]  /*316e0*/  LEA.HI.X.SX32 R21, R20, R3.reuse, 0x1, P2 ;  /* 0x0000000314157211 */ /* 0x081fe400010f0eff */
[----:B------:R-:W-:-:S02]  /*316f0*/  LEA.HI.X.SX32 R20, R19, R3, 0x1, P3 ;  /* 0x0000000313147211 */ /* 0x000fc400018f0eff */
[-C--:B------:R-:W-:Y:S01]  /*31700*/  LEA.HI.X.SX32 R19, R5, R3.reuse, 0x1, P4 ;  /* 0x0000000305137211 */ /* 0x080fe200020f0eff */
[----:B------:R-:W-:Y:S04]  /*31710*/  STL [R1+0xa88], R21 ;  /* 0x000a881501007387 */ /* 0x000fe80000100800 */
[----:B------:R-:W-:Y:S04]  /*31720*/  STL [R1+0xa8c], R20 ;  /* 0x000a8c1401007387 */ /* 0x000fe80000100800 */
[----:B------:R0:W-:Y:S02]  /*31730*/  STL [R1+0xa90], R19 ;  /* 0x000a901301007387 */ /* 0x0001e40000100800 */
[----:B0-----:R-:W-:-:S02]  /*31740*/  LEA.HI.X.SX32 R19, R0, R3, 0x1, P5 ;  /* 0x0000000300137211 */ /* 0x001fc400028f0eff */
[----:B------:R-:W3:Y:S01]  /*31750*/  LDL.LU R0, [R1+0x1aa8] ;  /* 0x001aa80001007983 */ /* 0x000ee20000300800 */
[----:B------:R-:W0:Y:S01]  /*31760*/  S2R R17, SR_TID.X ;  /* 0x0000000000117919 */ /* 0x000e220000002100 */
[----:B------:R-:W-:Y:S02]  /*31770*/  LEA.HI.X.SX32 R3, R18, R3, 0x1, P6 ;  /* 0x0000000312037211 */ /* 0x000fe400030f0eff */
[----:B----4-:R-:W-:Y:S01]  /*31780*/  IADD3 R4, P0, R2, UR10, RZ ;  /* 0x0000000a02047c10 */ /* 0x010fe2000ff1e0ff */
[----:B------:R1:W-:Y:S01]  /*31790*/  STL [R1+0xa94], R19 ;  /* 0x000a941301007387 */ /* 0x0003e20000100800 */
[----:B------:R-:W-:Y:S01]  /*317a0*/  UMOV UR4, URZ ;  /* 0x0000003f00047c82 */ /* 0x000fe20008000000 */
[----:B------:R-:W-:Y:S02]  /*317b0*/  ULDC UR10, c[0x0][0x23c] ;  /* 0x00008f00000a7ab9 */ /* 0x000fe40000000800 */
[----:B------:R-:W-:Y:S01]  /*317c0*/  STL [R1+0x9fc], R3 ;  /* 0x0009fc0301007387 */ /* 0x000fe20000100800 */
[----:B-1----:R-:W-:Y:S01]  /*317d0*/  IMAD R19, RZ, RZ, -UR6 ;  /* 0x80000006ff137e24 */ /* 0x002fe2000f8e02ff */
[----:B0-----:R-:W-:-:S02]  /*317e0*/  SHF.R.U32.HI R5, RZ, 0x4, R17 ;  /* 0x00000004ff057819 */ /* 0x001fc40000011611 */
[----:B------:R-:W-:Y:S02]  /*317f0*/  SHF.R.U32.HI R18, RZ, 0x4, R17 ;  /* 0x00000004ff127819 */ /* 0x000fe40000011611 */
[----:B------:R-:W-:-:S03]  /*31800*/  SGXT.U32 R5, R5, 0x2 ;  /* 0x000000020505781a */ /* 0x000fc60000000000 */
[----:B------:R-:W-:Y:S01]  /*31810*/  VIADD R18, R18, 0x3c ;  /* 0x0000003c12127836 */ /* 0x000fe20000000000 */
[----:B------:R-:W-:-:S03]  /*31820*/  LOP3.LUT R17, R5, 0x38, RZ, 0xfc, !PT ;  /* 0x0000003805117812 */ /* 0x000fc600078efcff */
[----:B------:R-:W-:Y:S02]  /*31830*/  IMAD R18, R18, UR6, RZ ;  /* 0x0000000612127c24 */ /* 0x000fe4000f8e02ff */
[----:B------:R-:W-:-:S03]  /*31840*/  IMAD R17, R17, UR6, RZ ;  /* 0x0000000611117c24 */ /* 0x000fc6000f8e02ff */
[-C--:B------:R-:W-:Y:S02]  /*31850*/  IADD3 R21, P2, R18, R4.reuse, RZ ;  /* 0x0000000412157210 */ /* 0x080fe40007f5e0ff */
[----:B------:R-:W-:Y:S02]  /*31860*/  IADD3 R20, P6, R17, R4, RZ ;  /* 0x0000000411147210 */ /* 0x000fe40007fde0ff */
[----:B------:R-:W-:Y:S01]  /*31870*/  LEA.HI.X.SX32 R2, R2, UR11, 0x1, P0 ;  /* 0x0000000b02027c11 */ /* 0x000fe200080f0eff */
[----:B------:R0:W-:Y:S01]  /*31880*/  STL [R1+0xa04], R21 ;  /* 0x000a041501007387 */ /* 0x0001e20000100800 */
[----:B------:R-:W-:Y:S01]  /*31890*/  IMAD R5, R5, UR6, RZ ;  /* 0x0000000605057c24 */ /* 0x000fe2000f8e02ff */
[----:B------:R-:W-:Y:S02]  /*318a0*/  ULDC UR11, c[0x0][0x238] ;  /* 0x00008e00000b7ab9 */ /* 0x000fe40000000800 */
[----:B------:R1:W-:Y:S01]  /*318b0*/  STL [R1+0xa0c], R20 ;  /* 0x000a0c1401007387 */ /* 0x0003e20000100800 */
[----:B------:R-:W-:-:S02]  /*318c0*/  LEA.HI.X.SX32 R18, R18, R2, 0x1, P2 ;  /* 0x0000000212127211 */ /* 0x000fc400010f0eff */
[CC--:B0-----:R-:W-:Y:S02]  /*318d0*/  IADD3 R21, P0, R15.reuse, R4.reuse, RZ ;  /* 0x000000040f157210 */ /* 0x0c1fe40007f1e0ff */
[----:B-1----:R-:W-:Y:S02]  /*318e0*/  IADD3 R20, P5, R14, R4, RZ ;  /* 0x000000040e147210 */ /* 0x002fe40007fbe0ff */
[----:B------:R-:W-:Y:S01]  /*318f0*/  LEA.HI.X.SX32 R15, R15, R2, 0x1, P0 ;  /* 0x000000020f0f7211 */ /* 0x000fe200000f0eff */
[----:B---3--:R-:W-:Y:S01]  /*31900*/  IMAD R3, R19, 0x4, R0 ;  /* 0x0000000413037824 */ /* 0x008fe200078e0200 */
[----:B------:R-:W-:-:S05]  /*31910*/  IADD3 R19, P1, R16, R4, RZ ;  /* 0x0000000410137210 */ /* 0x000fca0007f3e0ff */
[----:B------:R0:W-:Y:S04]  /*31920*/  STL [R1+0xa14], R19 ;  /* 0x000a141301007387 */ /* 0x0001e80000100800 */
[----:B------:R-:W-:Y:S01]  /*31930*/  STL [R1+0xa1c], R21 ;  /* 0x000a1c1501007387 */ /* 0x000fe20000100800 */
[----:B0-----:R-:W-:-:S03]  /*31940*/  IADD3 R19, P4, R13, R4, RZ ;  /* 0x000000040d137210 */ /* 0x001fc60007f9e0ff */
[----:B------:R0:W-:Y:S04]  /*31950*/  STL [R1+0xa24], R20 ;  /* 0x000a241401007387 */ /* 0x0001e80000100800 */
[----:B------:R1:W-:Y:S04]  /*31960*/  STL [R1+0xa2c], R19 ;  /* 0x000a2c1301007387 */ /* 0x0003e80000100800 */
[----:B------:R2:W-:Y:S01]  /*31970*/  STL [R1+0xa00], R18 ;  /* 0x000a001201007387 */ /* 0x0005e20000100800 */
[----:B0-----:R-:W-:Y:S02]  /*31980*/  IADD3 R20, P3, R12, R4, RZ ;  /* 0x000000040c147210 */ /* 0x001fe40007f7e0ff */
[----:B-1----:R-:W-:-:S02]  /*31990*/  LEA.HI.X.SX32 R19, R17, R2, 0x1, P6 ;  /* 0x0000000211137211 */ /* 0x002fc400030f0eff */
[----:B------:R-:W-:Y:S02]  /*319a0*/  LEA.HI.X.SX32 R17, R16, R2, 0x1, P1 ;  /* 0x0000000210117211 */ /* 0x000fe400008f0eff */
[-C--:B--2---:R-:W-:Y:S01]  /*319b0*/  IADD3 R18, P2, R11, R4.reuse, RZ ;  /* 0x000000040b127210 */ /* 0x084fe20007f5e0ff */
[----:B------:R-:W-:Y:S01]  /*319c0*/  STL [R1+0xa34], R20 ;  /* 0x000a341401007387 */ /* 0x000fe20000100800 */
[----:B------:R-:W-:-:S03]  /*319d0*/  IADD3 R16, P1, R10, R4, RZ ;  /* 0x000000040a107210 */ /* 0x000fc60007f3e0ff */
[----:B------:R-:W-:Y:S04]  /*319e0*/  STL [R1+0xa08], R19 ;  /* 0x000a081301007387 */ /* 0x000fe80000100800 */
[----:B------:R-:W-:Y:S04]  /*319f0*/  STL [R1+0xa3c], R18 ;  /* 0x000a3c1201007387 */ /* 0x000fe80000100800 */
[----:B------:R0:W-:Y:S04]  /*31a00*/  STL [R1+0xa10], R17 ;  /* 0x000a101101007387 */ /* 0x0001e80000100800 */
[----:B------:R1:W-:Y:S04]  /*31a10*/  STL [R1+0xa44], R16 ;  /* 0x000a441001007387 */ /* 0x0003e80000100800 */
[----:B------:R2:W-:Y:S01]  /*31a20*/  STL [R1+0xa18], R15 ;  /* 0x000a180f01007387 */ /* 0x0005e20000100800 */
[----:B0-----:R-:W-:-:S02]  /*31a30*/  IADD3 R17, P0, R9, R4, RZ ;  /* 0x0000000409117210 */ /* 0x001fc40007f1e0ff */
[-C--:B-1----:R-:W-:Y:S02]  /*31a40*/  LEA.HI.X.SX32 R16, R14, R2.reuse, 0x1, P5 ;  /* 0x000000020e107211 */ /* 0x082fe400028f0eff */
[----:B------:R-:W-:Y:S02]  /*31a50*/  LEA.HI.X.SX32 R14, R13, R2, 0x1, P4 ;  /* 0x000000020d0e7211 */ /* 0x000fe400020f0eff */
[-C--:B--2---:R-:W-:Y:S01]  /*31a60*/  IADD3 R15, P5, R8, R4.reuse, RZ ;  /* 0x00000004080f7210 */ /* 0x084fe20007fbe0ff */
[----:B------:R-:W-:Y:S01]  /*31a70*/  STL [R1+0xa4c], R17 ;  /* 0x000a4c1101007387 */ /* 0x000fe20000100800 */
[----:B------:R-:W-:Y:S02]  /*31a80*/  IADD3 R13, P4, R7, R4, RZ ;  /* 0x00000004070d7210 */ /* 0x000fe40007f9e0ff */
[----:B------:R-:W-:Y:S01]  /*31a90*/  LEA.HI.X.SX32 R12, R12, R2, 0x1, P3 ;  /* 0x000000020c0c7211 */ /* 0x000fe200018f0eff */
        /* <DEDUP_REMOVED lines=12> */
[----:B------:R-:W-:Y:S01]  /*31b60*/  STL [R1+0xa38], R13 ;  /* 0x000a380d01007387 */ /* 0x000fe20000100800 */
[----:B------:R-:W-:-:S03]  /*31b70*/  IADD3 R4, P0, R5, R4, RZ ;  /* 0x0000000405047210 */ /* 0x000fc60007f1e0ff */
[----:B------:R-:W-:Y:S04]  /*31b80*/  STL [R1+0xa70], R12 ;  /* 0x000a700c01007387 */ /* 0x000fe80000100800 */
[----:B------:R-:W-:Y:S04]  /*31b90*/  STL [R1+0xa40], R11 ;  /* 0x000a400b01007387 */ /* 0x000fe80000100800 */
[----:B------:R-:W-:Y:S04]  /*31ba0*/  STL [R1+0xa7c], R10 ;  /* 0x000a7c0a01007387 */ /* 0x000fe80000100800 */
[----:B------:R-:W-:Y:S04]  /*31bb0*/  STL [R1+0xa48], R9 ;  /* 0x000a480901007387 */ /* 0x000fe80000100800 */
[----:B------:R0:W-:Y:S02]  /*31bc0*/  STL [R1+0xa78], R4 ;  /* 0x000a780401007387 */ /* 0x0001e40000100800 */
[----:B0-----:R-:W-:-:S02]  /*31bd0*/  LEA.HI.X.SX32 R4, R6, R2, 0x1, P3 ;  /* 0x0000000206047211 */ /* 0x001fc400018f0eff */
[----:B------:R-:W0:Y:S01]  /*31be0*/  S2R R6, SR_TID.X ;  /* 0x0000000000067919 */ /* 0x000e220000002100 */
[-C--:B------:R-:W-:Y:S02]  /*31bf0*/  LEA.HI.X.SX32 R8, R8, R2.reuse, 0x1, P5 ;  /* 0x0000000208087211 */ /* 0x080fe400028f0eff */
[----:B------:R-:W-:-:S03]  /*31c00*/  LEA.HI.X.SX32 R7, R7, R2, 0x1, P4 ;  /* 0x0000000207077211 */ /* 0x000fc600020f0eff */
[----:B------:R-:W-:Y:S04]  /*31c10*/  STL [R1+0xa50], R8 ;  /* 0x000a500801007387 */ /* 0x000fe80000100800 */
[----:B------:R1:W-:Y:S04]  /*31c20*/  STL [R1+0xa58], R7 ;  /* 0x000a580701007387 */ /* 0x0003e80000100800 */
[----:B------:R2:W-:Y:S01]  /*31c30*/  STL [R1+0xa60], R4 ;  /* 0x000a600401007387 */ /* 0x0005e20000100800 */
[----:B-1----:R-:W-:-:S03]  /*31c40*/  LEA.HI.X.SX32 R7, R0, R2, 0x1, P2 ;  /* 0x0000000200077211 */ /* 0x002fc600010f0eff */
[----:B------:R1:W5:Y:S01]  /*31c50*/  LDL.LU R0, [R1+0x1aa4] ;  /* 0x001aa40001007983 */ /* 0x0003620000300800 */
[-C--:B--2---:R-:W-:Y:S02]  /*31c60*/  LEA.HI.X.SX32 R4, R3, R2.reuse, 0x1, P1 ;  /* 0x0000000203047211 */ /* 0x084fe400008f0eff */
[----:B------:R-:W-:Y:S01]  /*31c70*/  LEA.HI.X.SX32 R3, R5, R2, 0x1, P0 ;  /* 0x0000000205037211 */ /* 0x000fe200000f0eff */
[----:B------:R1:W-:Y:S01]  /*31c80*/  STL [R1+0xa6c], R7 ;  /* 0x000a6c0701007387 */ /* 0x0003e20000100800 */
[----:B0-----:R-:W-:-:S03]  /*31c90*/  IMAD.SHL.U32 R2, R6, 0x10, RZ ;  /* 0x0000001006027824 */ /* 0x001fc600078e00ff */
[----:B------:R1:W-:Y:S04]  /*31ca0*/  STL [R1+0xa74], R4 ;  /* 0x000a740401007387 */ /* 0x0003e80000100800 */
[----:B------:R1:W-:Y:S04]  /*31cb0*/  STL [R1+0xa68], R3 ;  /* 0x000a680301007387 */ /* 0x0003e80000100800 */
        /* <DEDUP_REMOVED lines=128> */
[----:B------:R1:W-:Y:S02]  /*324c0*/  STL [R1+0x5fc], RZ ;  /* 0x0005fcff01007387 */ /* 0x0003e40000100800 */
.L_x_2:
[----:B--2---:R-:W2:Y:S04]  /*324d0*/  LDL R11, [R1+0xa74] ;  /* 0x000a7400010b7983 */ /* 0x004ea80000100800 */
[----:B------:R-:W3:Y:S04]  /*324e0*/  LDL R5, [R1+0xa7c] ;  /* 0x000a7c0001057983 */ /* 0x000ee80000100800 */
[----:B------:R-:W4:Y:S04]  /*324f0*/  LDL R10, [R1+0xa6c] ;  /* 0x000a6c00010a7983 */ /* 0x000f280000100800 */
[----:B------:R-:W4:Y:S04]  /*32500*/  LDL R9, [R1+0xa70] ;  /* 0x000a700001097983 */ /* 0x000f280000100800 */
[----:B------:R-:W4:Y:S04]  /*32510*/  LDL R12, [R1+0xa60] ;  /* 0x000a6000010c7983 */ /* 0x000f280000100800 */
[----:B-1----:R-:W4:Y:S04]  /*32520*/  LDL R7, [R1+0xa64] ;  /* 0x000a640001077983 */ /* 0x002f280000100800 */
[----:B------:R-:W-:Y:S04]  /*32530*/  STL [R1+0x21ac], R27 ;  /* 0x0021ac1b01007387 */ /* 0x000fe80000100800 */
        /* <DEDUP_REMOVED lines=426> */
[----:B------:R-:W-:Y:S01]  /*33fe0*/  STL [R1+0x2784], R26 ;  /* 0x0027841a01007387 */ /* 0x000fe20000100800 */
[----:B------:R-:W0:Y:S03]  /*33ff0*/  S2R R25, SR_TID.X ;  /* 0x0000000000197919 */ /* 0x000e260000002100 */
        /* <DEDUP_REMOVED lines=28> */
[----:B0-----:R-:W-:-:S03]  /*341c0*/  SHF.R.U32.HI R8, RZ, 0x4, R25 ;  /* 0x00000004ff087819 */ /* 0x001fc60000011619 */
[----:B------:R-:W-:Y:S04]  /*341d0*/  STL [R1+0x286c], R26 ;  /* 0x00286c1a01007387 */ /* 0x000fe80000100800 */
[----:B------:R-:W-:Y:S04]  /*341e0*/  STL [R1+0x2874], R26 ;  /* 0x0028741a01007387 */ /* 0x000fe80000100800 */
[----:B------:R-:W-:Y:S04]  /*341f0*/  STL [R1+0x287c], R26 ;  /* 0x00287c1a01007387 */ /* 0x000fe80000100800 */
[----:B------:R-:W-:Y:S01]  /*34200*/  STL [R1+0x2884], R26 ;  /* 0x0028841a01007387 */ /* 0x000fe20000100800 */
[----:B------:R-:W-:-:S03]  /*34210*/  SGXT.U32 R8, R8, 0x2 ;  /* 0x000000020808781a */ /* 0x000fc60000000000 */
[----:B------:R-:W-:Y:S04]  /*34220*/  STL [R1+0x288c], R26 ;  /* 0x00288c1a01007387 */ /* 0x000fe80000100800 */
[----:B------:R-:W-:Y:S01]  /*34230*/  STL [R1+0x2894], R26 ;  /* 0x0028941a01007387 */ /* 0x000fe20000100800 */
[----:B------:R-:W-:-:S03]  /*34240*/  UIMAD UR12, UR4, -0x40, UR7 ;  /* 0xffffffc0040c78a4 */ /* 0x000fc6000f8e0207 */
[----:B------:R-:W-:Y:S04]  /*34250*/  STL [R1+0x289c], R26 ;  /* 0x00289c1a01007387 */ /* 0x000fe80000100800 */
[----:B------:R-:W-:Y:S01]  /*34260*/  STL [R1+0x28a4], R26 ;  /* 0x0028a41a01007387 */ /* 0x000fe20000100800 */
[----:B------:R-:W-:-:S03]  /*34270*/  LOP3.LUT R3, R8, 0x4, RZ, 0xfc, !PT ;  /* 0x0000000408037812 */ /* 0x000fc600078efcff */
[----:B------:R-:W-:Y:S01]  /*34280*/  STL [R1+0x28ac], R26 ;  /* 0x0028ac1a01007387 */ /* 0x000fe20000100800 */
[----:B------:R-:W-:-:S03]  /*34290*/  SHF.R.U32.HI R4, RZ, 0x4, R25 ;  /* 0x00000004ff047819 */ /* 0x000fc60000011619 */
[----:B------:R-:W-:Y:S04]  /*342a0*/  STL [R1+0x28b4], R26 ;  /* 0x0028b41a01007387 */ /* 0x000fe80000100800 */
[----:B------:R-:W-:Y:S04]  /*342b0*/  STL [R1+0x28bc], R26 ;  /* 0x0028bc1a01007387 */ /* 0x000fe80000100800 */
[----:B------:R-:W-:Y:S01]  /*342c0*/  STL [R1+0x28c4], R26 ;  /* 0x0028c41a01007387 */ /* 0x000fe20000100800 */
[----:B------:R-:W-:-:S03]  /*342d0*/  ISETP.GE.AND P3, PT, R3, UR12, PT ;  /* 0x0000000c03007c0c */ /* 0x000fc6000bf66270 */
[----:B------:R-:W-:Y:S04]  /*342e0*/  STL [R1+0x28cc], R26 ;  /* 0x0028cc1a01007387 */ /* 0x000fe80000100800 */
[----:B------:R-:W-:Y:S01]  /*342f0*/  STL [R1+0x28d4], R26 ;  /* 0x0028d41a01007387 */ /* 0x000fe20000100800 */
[----:B------:R-:W-:-:S03]  /*34300*/  VIADD R4, R4, 0x3c ;  /* 0x0000003c04047836 */ /* 0x000fc60000000000 */
[----:B------:R-:W-:Y:S01]  /*34310*/  STL [R1+0x28dc], R26 ;  /* 0x0028dc1a01007387 */ /* 0x000fe20000100800 */
[----:B------:R-:W-:-:S03]  /*34320*/  LOP3.LUT R2, R8, 0x8, RZ, 0xfc, !PT ;  /* 0x0000000808027812 */ /* 0x000fc600078efcff */
[----:B------:R-:W-:Y:S04]  /*34330*/  STL [R1+0x28e4], R26 ;  /* 0x0028e41a01007387 */ /* 0x000fe80000100800 */
[----:B------:R-:W-:Y:S04]  /*34340*/  STL [R1+0x28ec], R26 ;  /* 0x0028ec1a01007387 */ /* 0x000fe80000100800 */
[----:B------:R-:W-:Y:S04]  /*34350*/  STL [R1+0x28f4], R26 ;  /* 0x0028f41a01007387 */ /* 0x000fe80000100800 */
[----:B------:R-:W-:Y:S01]  /*34360*/  STL [R1+0x28fc], R26 ;  /* 0x0028fc1a01007387 */ /* 0x000fe20000100800 */
[----:B------:R-:W-:-:S03]  /*34370*/  ISETP.GE.AND P0, PT, R4, UR12, PT ;  /* 0x0000000c04007c0c */ /* 0x000fc6000bf06270 */
[----:B------:R-:W-:Y:S01]  /*34380*/  STL [R1+0x2188], R29 ;  /* 0x0021881d01007387 */ /* 0x000fe20000100800 */
[----:B------:R-:W-:-:S03]  /*34390*/  ISETP.GE.AND P4, PT, R2, UR12, PT ;  /* 0x0000000c02007c0c */ /* 0x000fc6000bf86270 */
[----:B------:R-:W-:Y:S01]  /*343a0*/  STL [R1+0x218c], R29 ;  /* 0x00218c1d01007387 */ /* 0x000fe20000100800 */
[----:B------:R-:W-:-:S03]  /*343b0*/  LOP3.LUT R2, R8, 0x10, RZ, 0xfc, !PT ;  /* 0x0000001008027812 */ /* 0x000fc600078efcff */
[----:B------:R-:W-:Y:S01]  /*343c0*/  STL [R1+0x2190], R29 ;  /* 0x0021901d01007387 */ /* 0x000fe20000100800 */
[----:B------:R-:W-:-:S03]  /*343d0*/  LOP3.LUT R4, R8, 0x14, RZ, 0xfc, !PT ;  /* 0x0000001408047812 */ /* 0x000fc600078efcff */
[----:B------:R-:W-:Y:S01]  /*343e0*/  STL [R1+0x2194], R29 ;  /* 0x0021941d01007387 */ /* 0x000fe20000100800 */
[----:B------:R-:W-:-:S03]  /*343f0*/  LOP3.LUT R3, R8, 0xc, RZ, 0xfc, !PT ;  /* 0x0000000c08037812 */ /* 0x000fc600078efcff */
[----:B------:R-:W-:Y:S01]  /*34400*/  STL [R1+0x2904], R29 ;  /* 0x0029041d01007387 */ /* 0x000fe20000100800 */
[----:B------:R-:W-:-:S03]  /*34410*/  ISETP.GE.AND P6, PT, R2, UR12, PT ;  /* 0x0000000c02007c0c */ /* 0x000fc6000bfc6270 */
[----:B------:R-:W-:Y:S01]  /*34420*/  STL [R1+0x2184], R28 ;  /* 0x0021841c01007387 */ /* 0x000fe20000100800 */
[----:B------:R-:W-:-:S03]  /*34430*/  ISETP.GE.AND P1, PT, R4, UR12, PT ;  /* 0x0000000c04007c0c */ /* 0x000fc6000bf26270 */
[----:B------:R-:W-:Y:S01]  /*34440*/  STL [R1+0x2180], R21 ;  /* 0x0021801501007387 */ /* 0x000fe20000100800 */
[----:B------:R-:W-:Y:S01]  /*34450*/  ISETP.GE.AND P5, PT, R3, UR12, PT ;  /* 0x0000000c03007c0c */ /* 0x000fe2000bfa6270 */
[----:B---3--:R-:W-:Y:S02]  /*34460*/  @!P3 IMAD.MOV.U32 R4, RZ, RZ, R5 ;  /* 0x000000ffff04b224 */ /* 0x008fe400078e0005 */
[----:B------:R-:W-:Y:S01]  /*34470*/  STL [R1+0x217c], R22 ;  /* 0x00217c1601007387 */ /* 0x000fe20000100800 */
[----:B------:R-:W-:Y:S01]  /*34480*/  PRMT R2, RZ, 0x7610, R2 ;  /* 0x00007610ff027816 */ /* 0x000fe20000000002 */
[----:B--2---:R-:W-:Y:S02]  /*34490*/  @!P3 IMAD.MOV.U32 R5, RZ, RZ, R11 ;  /* 0x000000ffff05b224 */ /* 0x004fe400078e000b */
[----:B------:R-:W-:Y:S01]  /*344a0*/  STL [R1+0x2178], R23 ;  /* 0x0021781701007387 */ /* 0x000fe20000100800 */
[----:B------:R-:W-:-:S03]  /*344b0*/  LOP3.LUT R3, R8, 0x18, RZ, 0xfc, !PT ;  /* 0x0000001808037812 */ /* 0x000fc600078efcff */
[----:B------:R-:W-:Y:S01]  /*344c0*/  STL [R1+0x2174], R24 ;  /* 0x0021741801007387 */ /* 0x000fe20000100800 */
[----:B------:R-:W-:-:S03]  /*344d0*/  LOP3.LUT R6, R8, 0x1c, RZ, 0xfc, !PT ;  /* 0x0000001c08067812 */ /* 0x000fc600078efcff */
[----:B-----5:R0:W-:Y:S01]  /*344e0*/  STL [R1+0x1aa4], R0 ;  /* 0x001aa40001007387 */ /* 0x0201e20000100800 */
[----:B------:R-:W-:Y:S02]  /*344f0*/  ISETP.GE.AND P2, PT, R3, UR12, PT ;  /* 0x0000000c03007c0c */ /* 0x000fe4000bf46270 */
[----:B------:R-:W-:Y:S01]  /*34500*/  PRMT R3, RZ, 0x7610, R3 ;  /* 0x00007610ff037816 */ /* 0x000fe20000000003 */
[----:B------:R4:W2:Y:S04]  /*34510*/  @!P3 LDG.E.U8 R2, desc[UR8][R4.64] ;  /* 0x000000080402b981 */ /* 0x0008a8000c1e1100 */
[----:B0-----:R-:W3:Y:S04]  /*34520*/  LDL.LU R0, [R1+0xa08] ;  /* 0x000a080001007983 */ /* 0x001ee80000300800 */
[----:B------:R-:W2:Y:S04]  /*34530*/  LDL R17, [R1+0xa58] ;  /* 0x000a580001117983 */ /* 0x000ea80000100800 */
[----:B------:R-:W3:Y:S01]  /*34540*/  LDL R13, [R1+0xa5c] ;  /* 0x000a5c00010d7983 */ /* 0x000ee20000100800 */
[----:B----4-:R-:W-:Y:S01]  /*34550*/  @!P4 IMAD.MOV.U32 R4, RZ, RZ, R9 ;  /* 0x000000ffff04c224 */ /* 0x010fe200078e0009 */
[----:B------:R-:W-:Y:S01]  /*34560*/  ISETP.GE.AND P3, PT, R6, UR12, PT ;  /* 0x0000000c06007c0c */ /* 0x000fe2000bf66270 */
[----:B------:R-:W-:Y:S01]  /*34570*/  @!P4 IMAD.MOV.U32 R5, RZ, RZ, R10 ;  /* 0x000000ffff05c224 */ /* 0x000fe200078e000a */
[----:B------:R-:W-:Y:S01]  /*34580*/  LOP3.LUT R6, R8, 0x20, RZ, 0xfc, !PT ;  /* 0x0000002008067812 */ /* 0x000fe200078efcff */
[----:B------:R-:W4:Y:S04]  /*34590*/  LDL R11, [R1+0xa50] ;  /* 0x000a5000010b7983 */ /* 0x000f280000100800 */
[----:B------:R0:W4:Y:S01]  /*345a0*/  @!P4 LDG.E.U8 R3, desc[UR8][R4.64] ;  /* 0x000000080403c981 */ /* 0x000122000c1e1100 */
[----:B------:R-:W-:Y:S01]  /*345b0*/  ISETP.GE.AND P4, PT, R6, UR12, PT ;  /* 0x0000000c06007c0c */ /* 0x000fe2000bf86270 */
[----:B------:R-:W-:-:S02]  /*345c0*/  @!P5 IMAD.MOV.U32 R6, RZ, RZ, R7 ;  /* 0x000000ffff06d224 */ /* 0x000fc400078e0007 */
[----:B------:R-:W4:Y:S01]  /*345d0*/  LDL R10, [R1+0xa54] ;  /* 0x000a5400010a7983 */ /* 0x000f220000100800 */
[----:B------:R-:W-:-:S03]  /*345e0*/  @!P5 IMAD.MOV.U32 R7, RZ, RZ, R12 ;  /* 0x000000ffff07d224 */ /* 0x000fc600078e000c */
[----:B------:R-:W4:Y:S04]  /*345f0*/  LDL R15, [R1+0xa48] ;  /* 0x000a4800010f7983 */ /* 0x000f280000100800 */
[----:B------:R-:W4:Y:S04]  /*34600*/  LDL R12, [R1+0xa4c] ;  /* 0x000a4c00010c7983 */ /* 0x000f280000100800 */
[----:B------:R-:W4:Y:S04]  /*34610*/  LDL R16, [R1+0xa40] ;  /* 0x000a400001107983 */ /* 0x000f280000100800 */
[----:B------:R-:W4:Y:S01]  /*34620*/  LDL R14, [R1+0xa44] ;  /* 0x000a4400010e7983 */ /* 0x000f220000100800 */
[----:B0-----:R-:W-:-:S02]  /*34630*/  PRMT R4, RZ, 0x7610, R4 ;  /* 0x00007610ff047816 */ /* 0x001fc40000000004 */
[----:B------:R-:W-:-:S04]  /*34640*/  PRMT R5, RZ, 0x7610, R5 ;  /* 0x00007610ff057816 */ /* 0x000fc80000000005 */
[----:B------:R2:W4:Y:S01]  /*34650*/  @!P5 LDG.E.U8 R4, desc[UR8][R6.64] ;  /* 0x000000080604d981 */ /* 0x000522000c1e1100 */
[----:B------:R-:W-:-:S04]  /*34660*/  LOP3.LUT R9, R8, 0x24, RZ, 0xfc, !PT ;  /* 0x0000002408097812 */ /* 0x000fc800078efcff */
[----:B------:R-:W-:Y:S02]  /*34670*/  ISETP.GE.AND P5, PT, R9, UR12, PT ;  /* 0x0000000c09007c0c */ /* 0x000fe4000bfa6270 */
[----:B------:R-:W-:Y:S01]  /*34680*/  LOP3.LUT R9, R8, 0x28, RZ, 0xfc, !PT ;  /* 0x0000002808097812 */ /* 0x000fe200078efcff */
[----:B--2---:R-:W-:Y:S02]  /*34690*/  @!P6 IMAD.MOV.U32 R7, RZ, RZ, R17 ;  /* 0x000000ffff07e224 */ /* 0x004fe400078e0011 */
[----:B------:R-:W2:Y:S01]  /*346a0*/  LDL R17, [R1+0xa28] ;  /* 0x000a280001117983 */ /* 0x000ea20000100800 */
[----:B---3--:R-:W-:-:S03]  /*346b0*/  @!P6 IMAD.MOV.U32 R6, RZ, RZ, R13 ;  /* 0x000000ffff06e224 */ /* 0x008fc600078e000d */
[----:B------:R-:W3:Y:S04]  /*346c0*/  LDL R13, [R1+0xa3c] ;  /* 0x000a3c00010d7983 */ /* 0x000ee80000100800 */
[----:B------:R0:W2:Y:S01]  /*346d0*/  @!P6 LDG.E.U8 R5, desc[UR8][R6.64] ;  /* 0x000000080605e981 */ /* 0x0000a2000c1e1100 */
[----:B------:R-:W-:Y:S02]  /*346e0*/  ISETP.GE.AND P6, PT, R9, UR12, PT ;  /* 0x0000000c09007c0c */ /* 0x000fe4000bfc6270 */
[----:B------:R-:W-:Y:S02]  /*346f0*/  LOP3.LUT R9, R8, 0x2c, RZ, 0xfc, !PT ;  /* 0x0000002c08097812 */ /* 0x000fe400078efcff */
[----:B0-----:R-:W-:Y:S02]  /*34700*/  PRMT R6, RZ, 0x7610, R6 ;  /* 0x00007610ff067816 */ /* 0x001fe40000000006 */
[----:B------:R-:W-:-:S04]  /*34710*/  PRMT R7, RZ, 0x7610, R7 ;  /* 0x00007610ff077816 */ /* 0x000fc80000000007 */
[----:B----4-:R0:W4:Y:S01]  /*34720*/  @!P1 LDG.E.U8 R6, desc[UR8][R10.64] ;  /* 0x000000080a069981 */ /* 0x010122000c1e1100 */
[----:B------:R-:W-:Y:S02]  /*34730*/  ISETP.GE.AND P1, PT, R9, UR12, PT ;  /* 0x0000000c09007c0c */ /* 0x000fe4000bf26270 */
[----:B------:R-:W-:Y:S01]  /*34740*/  PRMT R9, RZ, 0x7610, R9 ;  /* 0x00007610ff097816 */ /* 0x000fe20000000009 */
[----:B0-----:R-:W-:Y:S02]  /*34750*/  @!P2 IMAD.MOV.U32 R10, RZ, RZ, R12 ;  /* 0x000000ffff0aa224 */ /* 0x001fe400078e000c */
[----:B------:R-:W-:Y:S01]  /*34760*/  @!P2 IMAD.MOV.U32 R11, RZ, RZ, R15 ;  /* 0x000000ffff0ba224 */ /* 0x000fe200078e000f */
[----:B------:R-:W-:Y:S01]  /*34770*/  LOP3.LUT R12, R8, 0x30, RZ, 0xfc, !PT ;  /* 0x00000030080c7812 */ /* 0x000fe200078efcff */
[----:B------:R-:W4:Y:S04]  /*34780*/  LDL R15, [R1+0xa34] ;  /* 0x000a3400010f7983 */ /* 0x000f280000100800 */
[----:B------:R0:W4:Y:S02]  /*34790*/  @!P2 LDG.E.U8 R7, desc[UR8][R10.64] ;  /* 0x000000080a07a981 */ /* 0x000124000c1e1100 */
[----:B0-----:R-:W-:-:S02]  /*347a0*/  @!P3 IMAD.MOV.U32 R10, RZ, RZ, R14 ;  /* 0x000000ffff0ab224 */ /* 0x001fc400078e000e */
[----:B------:R-:W-:Y:S01]  /*347b0*/  @!P3 IMAD.MOV.U32 R11, RZ, RZ, R16 ;  /* 0x000000ffff0bb224 */ /* 0x000fe200078e0010 */
[----:B------:R-:W-:Y:S01]  /*347c0*/  LOP3.LUT R14, R8, 0x34, RZ, 0xfc, !PT ;  /* 0x00000034080e7812 */ /* 0x000fe200078efcff */
[----:B------:R-:W2:Y:S04]  /*347d0*/  LDL R16, [R1+0xa2c] ;  /* 0x000a2c0001107983 */ /* 0x000ea80000100800 */
[----:B------:R0:W4:Y:S01]  /*347e0*/  @!P3 LDG.E.U8 R9, desc[UR8][R10.64] ;  /* 0x000000080a09b981 */ /* 0x000122000c1e1100 */
[----:B------:R-:W-:-:S03]  /*347f0*/  ISETP.GE.AND P3, PT, R12, UR12, PT ;  /* 0x0000000c0c007c0c */ /* 0x000fc6000bf66270 */
[----:B------:R-:W3:Y:S01]  /*34800*/  LDL R12, [R1+0xa38] ;  /* 0x000a3800010c7983 */ /* 0x000ee20000100800 */
[----:B0-----:R-:W-:Y:S02]  /*34810*/  PRMT R10, RZ, 0x7610, R10 ;  /* 0x00007610ff0a7816 */ /* 0x001fe4000000000a */
[----:B---3--:R-:W-:-:S04]  /*34820*/  @!P4 LOP3.LUT R13, R13, R12, RZ, 0x3c, !PT ;  /* 0x0000000c0d0dc212 */ /* 0x008fc800078e3cff */
[----:B------:R-:W-:-:S04]  /*34830*/  @!P4 LOP3.LUT R12, R13, R12, RZ, 0x3c, !PT ;  /* 0x0000000c0d0cc212 */ /* 0x000fc800078e3cff */
[----:B------:R-:W-:-:S05]  /*34840*/  @!P4 LOP3.LUT R13, R13, R12, RZ, 0x3c, !PT ;  /* 0x0000000c0d0dc212 */ /* 0x000fca00078e3cff */
[----:B------:R0:W3:Y:S01]  /*34850*/  @!P4 LDG.E.U8 R10, desc[UR8][R12.64] ;  /* 0x000000080c0ac981 */ /* 0x0000e2000c1e1100 */
[----:B------:R-:W-:-:S03]  /*34860*/  ISETP.GE.AND P4, PT, R14, UR12, PT ;  /* 0x0000000c0e007c0c */ /* 0x000fc6000bf86270 */
[----:B------:R-:W4:Y:S01]  /*34870*/  LDL R14, [R1+0xa30] ;  /* 0x000a3000010e7983 */ /* 0x000f220000100800 */
[----:B------:R-:W-:Y:S02]  /*34880*/  PRMT R11, RZ, 0x7610, R11 ;  /* 0x00007610ff0b7816 */ /* 0x000fe4000000000b */
[----:B0-----:R-:W-:-:S06]  /*34890*/  PRMT R13, RZ, 0x7610, R13 ;  /* 0x00007610ff0d7816 */ /* 0x001fcc000000000d */
[----:B--2---:R0:W2:Y:S04]  /*348a0*/  @!P6 LDG.E.U8 R13, desc[UR8][R16.64] ;  /* 0x00000008100de981 */ /* 0x0040a8000c1e1100 */
[----:B------:R-:W0:Y:S04]  /*348b0*/  LDL R16, [R1+0xa18] ;  /* 0x000a180001107983 */ /* 0x000e280000100800 */
[----:B------:R-:W0:Y:S01]  /*348c0*/  LDL R17, [R1+0xa1c] ;  /* 0x000a1c0001117983 */ /* 0x000e220000100800 */
[----:B----4-:R-:W-:-:S04]  /*348d0*/  @!P5 LOP3.LUT R15, R15, R14, RZ, 0x3c, !PT ;  /* 0x0000000e0f0fd212 */ /* 0x010fc800078e3cff */
[----:B------:R-:W-:-:S04]  /*348e0*/  @!P5 LOP3.LUT R14, R15, R14, RZ, 0x3c, !PT ;  /* 0x0000000e0f0ed212 */ /* 0x000fc800078e3cff */
[----:B------:R-:W-:-:S05]  /*348f0*/  @!P5 LOP3.LUT R15, R15, R14, RZ, 0x3c, !PT ;  /* 0x0000000e0f0fd212 */ /* 0x000fca00078e3cff */
[----:B------:R1:W4:Y:S04]  /*34900*/  @!P5 LDG.E.U8 R11, desc[UR8][R14.64] ;  /* 0x000000080e0bd981 */ /* 0x000328000c1e1100 */
[----:B------:R-:W1:Y:S04]  /*34910*/  LDL R14, [R1+0xa68] ;  /* 0x000a6800010e7983 */ /* 0x000e680000100800 */
[----:B------:R-:W1:Y:S01]  /*34920*/  LDL R15, [R1+0xa78] ;  /* 0x000a7800010f7983 */ /* 0x000e620000100800 */
[----:B------:R-:W-:Y:S02]  /*34930*/  ISETP.GE.AND P2, PT, R8, UR12, PT ;  /* 0x0000000c08007c0c */ /* 0x000fe4000bf46270 */
[----:B------:R-:W-:-:S02]  /*34940*/  PRMT R12, RZ, 0x7610, R12 ;  /* 0x00007610ff0c7816 */ /* 0x000fc4000000000c */
[----:B0-----:R-:W-:-:S04]  /*34950*/  @!P3 LOP3.LUT R17, R17, R16, RZ, 0x3c, !PT ;  /* 0x000000101111b212 */ /* 0x001fc800078e3cff */
[----:B------:R-:W-:-:S04]  /*34960*/  @!P3 LOP3.LUT R16, R17, R16, RZ, 0x3c, !PT ;  /* 0x000000101110b212 */ /* 0x000fc800078e3cff */
[----:B------:R-:W-:Y:S02]  /*34970*/  @!P3 LOP3.LUT R17, R17, R16, RZ, 0x3c, !PT ;  /* 0x000000101111b212 */ /* 0x000fe400078e3cff */
[----:B-1----:R-:W-:-:S04]  /*34980*/  @!P2 LOP3.LUT R15, R15, R14, RZ, 0x3c, !PT ;  /* 0x0000000e0f0fa212 */ /* 0x002fc800078e3cff */
[----:B------:R-:W-:-:S04]  /*34990*/  @!P2 LOP3.LUT R14, R15, R14, RZ, 0x3c, !PT ;  /* 0x0000000e0f0ea212 */ /* 0x000fc800078e3cff */
[----:B------:R-:W-:-:S05]  /*349a0*/  @!P2 LOP3.LUT R15, R15, R14, RZ, 0x3c, !PT ;  /* 0x0000000e0f0fa212 */ /* 0x000fca00078e3cff */
[----:B------:R0:W3:Y:S02]  /*349b0*/  @!P2 LDG.E.U8 R12, desc[UR8][R14.64] ;  /* 0x000000080e0ca981 */ /* 0x0000e4000c1e1100 */
[----:B0-----:R-:W-:-:S06]  /*349c0*/  PRMT R14, RZ, 0x7610, R14 ;  /* 0x00007610ff0e7816 */ /* 0x001fcc000000000e */
[----:B------:R0:W2:Y:S04]  /*349d0*/  @!P3 LDG.E.U8 R14, desc[UR8][R16.64] ;  /* 0x00000008100eb981 */ /* 0x0000a8000c1e1100 */
[----:B------:R-:W0:Y:S04]  /*349e0*/  LDL R16, [R1+0xa10] ;  /* 0x000a100001107983 */ /* 0x000e280000100800 */
[----:B------:R-:W0:Y:S01]  /*349f0*/  LDL R17, [R1+0xa14] ;  /* 0x000a140001117983 */ /* 0x000e220000100800 */
[----:B------:R-:W-:Y:S02]  /*34a00*/  PRMT R15, RZ, 0x7610, R15 ;  /* 0x00007610ff0f7816 */ /* 0x000fe4000000000f */
[----:B0-----:R-:W-:-:S04]  /*34a10*/  @!P4 LOP3.LUT R17, R17, R16, RZ, 0x3c, !PT ;  /* 0x000000101111c212 */ /* 0x001fc800078e3cff */
[----:B------:R-:W-:-:S04]  /*34a20*/  @!P4 LOP3.LUT R16, R17, R16, RZ, 0x3c, !PT ;  /* 0x000000101110c212 */ /* 0x000fc800078e3cff */
[----:B------:R-:W-:-:S05]  /*34a30*/  @!P4 LOP3.LUT R17, R17, R16, RZ, 0x3c, !PT ;  /* 0x000000101111c212 */ /* 0x000fca00078e3cff */
[----:B------:R0:W2:Y:S04]  /*34a40*/  @!P4 LDG.E.U8 R15, desc[UR8][R16.64] ;  /* 0x00000008100fc981 */ /* 0x0000a8000c1e1100 */
[----:B------:R-:W0:Y:S04]  /*34a50*/  LDL R16, [R1+0xa20] ;  /* 0x000a200001107983 */ /* 0x000e280000100800 */
[----:B------:R-:W0:Y:S01]  /*34a60*/  LDL R17, [R1+0xa24] ;  /* 0x000a240001117983 */ /* 0x000e220000100800 */
[----:B------:R-:W-:Y:S02]  /*34a70*/  PRMT R18, RZ, 0x7610, R18 ;  /* 0x00007610ff127816 */ /* 0x000fe40000000012 */
[----:B------:R-:W-:-:S02]  /*34a80*/  LOP3.LUT R8, R8, 0x38, RZ, 0xfc, !PT ;  /* 0x0000003808087812 */ /* 0x000fc400078efcff */
[----:B0-----:R-:W-:-:S04]  /*34a90*/  @!P1 LOP3.LUT R17, R17, R16, RZ, 0x3c, !PT ;  /* 0x0000001011119212 */ /* 0x001fc800078e3cff */
[----:B------:R-:W-:-:S04]  /*34aa0*/  @!P1 LOP3.LUT R16, R17, R16, RZ, 0x3c, !PT ;  /* 0x0000001011109212 */ /* 0x000fc800078e3cff */
[----:B------:R-:W-:-:S05]  /*34ab0*/  @!P1 LOP3.LUT R17, R17, R16, RZ, 0x3c, !PT ;  /* 0x0000001011119212 */ /* 0x000fca00078e3cff */
[----:B------:R0:W2:Y:S04]  /*34ac0*/  @!P1 LDG.E.U8 R18, desc[UR8][R16.64] ;  /* 0x0000000810129981 */ /* 0x0000a8000c1e1100 */
[----:B------:R-:W0:Y:S01]  /*34ad0*/  LDL R17, [R1+0xa0c] ;  /* 0x000a0c0001117983 */ /* 0x000e220000100800 */
[----:B------:R-:W-:-:S03]  /*34ae0*/  ISETP.GE.AND P5, PT, R8, UR12, PT ;  /* 0x0000000c08007c0c */ /* 0x000fc6000bfa6270 */
[----:B------:R-:W4:Y:S04]  /*34af0*/  LDL R8, [R1+0xa04] ;  /* 0x000a040001087983 */ /* 0x000f280000100800 */
[----:B------:R1:W-:Y:S06]  /*34b00*/  STL [R1+0x1aa8], R0 ;  /* 0x001aa80001007387 */ /* 0x0003ec0000100800 */
[----:B0-----:R-:W-:-:S02]  /*34b10*/  @!P5 IMAD.MOV.U32 R16, RZ, RZ, R17 ;  /* 0x000000ffff10d224 */ /* 0x001fc400078e0011 */
[----:B------:R-:W-:Y:S02]  /*34b20*/  @!P5 IMAD.MOV.U32 R17, RZ, RZ, R0 ;  /* 0x000000ffff11d224 */ /* 0x000fe400078e0000 */
[----:B-1----:R-:W3:Y:S01]  /*34b30*/  LDL R0, [R1+0xa00] ;  /* 0x000a000001007983 */ /* 0x002ee20000100800 */
[----:B------:R-:W-:Y:S01]  /*34b40*/  PRMT R19, RZ, 0x7610, R19 ;  /* 0x00007610ff137816 */ /* 0x000fe20000000013 */
[----:B------:R-:W0:Y:S01]  /*34b50*/  S2UR UR6, SR_CgaCtaId ;  /* 0x00000000000679c3 */ /* 0x000e220000008800 */
[----:B------:R-:W-:-:S04]  /*34b60*/  PRMT R20, RZ, 0x7610, R20 ;  /* 0x00007610ff147816 */ /* 0x000fc80000000014 */
[----:B------:R4:W2:Y:S02]  /*34b70*/  @!P5 LDG.E.U8 R19, desc[UR8][R16.64] ;  /* 0x000000081013d981 */ /* 0x0008a4000c1e1100 */
[----:B----4-:R-:W-:Y:S01]  /*34b80*/  @!P0 IMAD.MOV.U32 R16, RZ, RZ, R8 ;  /* 0x000000ffff108224 */ /* 0x010fe200078e0008 */
[----:B------:R-:W-:Y:S01]  /*34b90*/  UMOV UR5, 0x400 ;  /* 0x0000040000057882 */ /* 0x000fe20000000000 */
[----:B------:R-:W-:Y:S01]  /*34ba0*/  LOP3.LUT R8, R25, 0x3f, RZ, 0xc0, !PT ;  /* 0x0000003f19087812 */ /* 0x000fe200078ec0ff */
[----:B0-----:R-:W-:Y:S01]  /*34bb0*/  ULEA UR5, UR6, UR5, 0x18 ;  /* 0x0000000506057291 */ /* 0x001fe2000f8ec03f */
[----:B---3--:R-:W-:Y:S02]  /*34bc0*/  @!P0 IMAD.MOV.U32 R17, RZ, RZ, R0 ;  /* 0x000000ffff118224 */ /* 0x008fe400078e0000 */
[----:B------:R-:W3:Y:S04]  /*34bd0*/  LDL R0, [R1+0x1a60] ;  /* 0x001a600001007983 */ /* 0x000ee80000100800 */
[----:B------:R-:W4:Y:S01]  /*34be0*/  @!P0 LDG.E.U8 R20, desc[UR8][R16.64] ;  /* 0x0000000810148981 */ /* 0x000f22000c1e1100 */
[----:B------:R-:W-:Y:S06]  /*34bf0*/  BAR.SYNC.DEFER_BLOCKING 0x0 ;  /* 0x0000000000007b1d */ /* 0x000fec0000010000 */
[----:B------:R0:W-:Y:S04]  /*34c00*/  STS.U8 [R8+UR5+0x40], R2 ;  /* 0x0000400208007988 */ /* 0x0001e80008000005 */
[----:B------:R-:W-:Y:S01]  /*34c10*/  STS.U8 [R8+UR5], R12 ;  /* 0x0000000c08007988 */ /* 0x000fe20008000005 */
[----:B0-----:R-:W-:-:S03]  /*34c20*/  LOP3.LUT R2, R8, 0x8, RZ, 0x3c, !PT ;  /* 0x0000000808027812 */ /* 0x001fc600078e3cff */
[----:B------:R-:W-:Y:S04]  /*34c30*/  STS.U8 [R8+UR5+0x100], R5 ;  /* 0x0001000508007988 */ /* 0x000fe80008000005 */
[----:B------:R-:W-:Y:S04]  /*34c40*/  STS.U8 [R8+UR5+0x140], R6 ;  /* 0x0001400608007988 */ /* 0x000fe80008000005 */
[----:B------:R-:W-:Y:S04]  /*34c50*/  STS.U8 [R8+UR5+0x200], R10 ;  /* 0x0002000a08007988 */ /* 0x000fe80008000005 */
[----:B------:R-:W-:Y:S04]  /*34c60*/  STS.U8 [R8+UR5+0x240], R11 ;  /* 0x0002400b08007988 */ /* 0x000fe80008000005 */
[----:B--2---:R-:W-:Y:S04]  /*34c70*/  STS.U8 [R8+UR5+0x300], R14 ;  /* 0x0003000e08007988 */ /* 0x004fe80008000005 */
[----:B------:R-:W-:Y:S04]  /*34c80*/  STS.U8 [R8+UR5+0x340], R15 ;  /* 0x0003400f08007988 */ /* 0x000fe80008000005 */
[----:B------:R0:W-:Y:S04]  /*34c90*/  STS.U8 [R2+UR5+0x80], R3 ;  /* 0x0000800302007988 */ /* 0x0001e80008000005 */
[----:B0-----:R-:W2:Y:S04]  /*34ca0*/  LDL R3, [R1+0x1a58] ;  /* 0x001a580001037983 */ /* 0x001ea80000100800 */
[----:B------:R-:W-:Y:S04]  /*34cb0*/  STS.U8 [R2+UR5+0xc0], R4 ;  /* 0x0000c00402007988 */ /* 0x000fe80008000005 */
[----:B------:R-:W-:Y:S04]  /*34cc0*/  STS.U8 [R2+UR5+0x180], R7 ;  /* 0x0001800702007988 */ /* 0x000fe80008000005 */
[----:B------:R-:W-:Y:S04]  /*34cd0*/  STS.U8 [R2+UR5+0x1c0], R9 ;  /* 0x0001c00902007988 */ /* 0x000fe80008000005 */
[----:B------:R-:W-:Y:S04]  /*34ce0*/  STS.U8 [R2+UR5+0x280], R13 ;  /* 0x0002800d02007988 */ /* 0x000fe80008000005 */
[----:B------:R-:W-:Y:S04]  /*34cf0*/  STS.U8 [R2+UR5+0x2c0], R18 ;  /* 0x0002c01202007988 */ /* 0x000fe80008000005 */
[----:B------:R-:W-:Y:S01]  /*34d00*/  STS.U8 [R2+UR5+0x380], R19 ;  /* 0x0003801302007988 */ /* 0x000fe20008000005 */
[----:B------:R-:W-:-:S02]  /*34d10*/  ISETP.GE.AND P0, PT, R8, UR12, PT ;  /* 0x0000000c08007c0c */ /* 0x000fc4000bf06270 */
[----:B------:R-:W-:Y:S01]  /*34d20*/  PRMT R29, RZ, 0x7610, R29 ;  /* 0x00007610ff1d7816 */ /* 0x000fe2000000001d */
[----:B----4-:R3:W-:Y:S10]  /*34d30*/  STS.U8 [R2+UR5+0x3c0], R20 ;  /* 0x0003c01402007988 */ /* 0x0107f40008000005 */
[----:B---3--:R-:W-:Y:S01]  /*34d40*/  @!P0 IMAD.MOV.U32 R2, RZ, RZ, R0 ;  /* 0x000000ffff028224 */ /* 0x008fe200078e0000 */
[----:B------:R-:W-:Y:S06]  /*34d50*/  BAR.SYNC.DEFER_BLOCKING 0x0 ;  /* 0x0000000000007b1d */ /* 0x000fec0000010000 */
[----:B------:R-:W3:Y:S04]  /*34d60*/  LDL.LU R0, [R1+0x1a48] ;  /* 0x001a480001007983 */ /* 0x000ee80000300800 */
[----:B--2---:R-:W2:Y:S04]  /*34d70*/  @!P0 LDG.E.U8 R29, desc[UR8][R2.64] ;  /* 0x00000008021d8981 */ /* 0x004ea8000c1e1100 */
[----:B--2---:R0:W-:Y:S04]  /*34d80*/  STL [R1+0x9d8], R29 ;  /* 0x0009d81d01007387 */ /* 0x0041e80000100800 */
[----:B0-----:R-:W2:Y:S04]  /*34d90*/  LDL.LU R29, [R1+0x2904] ;  /* 0x00290400011d7983 */ /* 0x001ea80000300800 */
[----:B------:R-:W4:Y:S04]  /*34da0*/  LDL R2, [R1+0x1978] ;  /* 0x0019780001027983 */ /* 0x000f280000100800 */
[----:B------:R-:W4:Y:S01]  /*34db0*/  LDL R3, [R1+0x197c] ;  /* 0x00197c0001037983 */ /* 0x000f220000100800 */
[----:B------:R-:W-:-:S02]  /*34dc0*/  PRMT R27, RZ, 0x7610, R27 ;  /* 0x00007610ff1b7816 */ /* 0x000fc4000000001b */
[----:B----4-:R-:W-:-:S04]  /*34dd0*/  @!P0 LOP3.LUT R3, R3, R2, RZ, 0x3c, !PT ;  /* 0x0000000203038212 */ /* 0x010fc800078e3cff */
[----:B------:R-:W-:-:S04]  /*34de0*/  @!P0 LOP3.LUT R2, R3, R2, RZ, 0x3c, !PT ;  /* 0x0000000203028212 */ /* 0x000fc800078e3cff */
[----:B------:R-:W-:-:S05]  /*34df0*/  @!P0 LOP3.LUT R3, R3, R2, RZ, 0x3c, !PT ;  /* 0x0000000203038212 */ /* 0x000fca00078e3cff */
[----:B------:R-:W4:Y:S04]  /*34e00*/  @!P0 LDG.E.U8 R27, desc[UR8][R2.64] ;  /* 0x00000008021b8981 */ /* 0x000f28000c1e1100 */
[----:B----4-:R0:W-:Y:S04]  /*34e10*/  STL [R1+0x9d4], R27 ;  /* 0x0009d41b01007387 */ /* 0x0101e80000100800 */
[----:B0-----:R-:W4:Y:S04]  /*34e20*/  LDL.LU R27, [R1+0x2900] ;  /* 0x00290000011b7983 */ /* 0x001f280000300800 */
[----:B------:R-:W3:Y:S04]  /*34e30*/  LDL R2, [R1+0x9fc] ;  /* 0x0009fc0001027983 */ /* 0x000ee80000100800 */
[----:B------:R-:W3:Y:S01]  /*34e40*/  LDL R3, [R1+0xa98] ;  /* 0x000a980001037983 */ /* 0x000ee20000100800 */
[----:B------:R-:W-:-:S02]  /*34e50*/  PRMT R26, RZ, 0x7610, R26 ;  /* 0x00007610ff1a7816 */ /* 0x000fc4000000001a */
[----:B---3--:R-:W-:-:S04]  /*34e60*/  @!P0 LOP3.LUT R3, R3, R2, RZ, 0x3c, !PT ;  /* 0x0000000203038212 */ /* 0x008fc800078e3cff */
[----:B------:R-:W-:-:S04]  /*34e70*/  @!P0 LOP3.LUT R2, R3, R2, RZ, 0x3c, !PT ;  /* 0x0000000203028212 */ /* 0x000fc800078e3cff */
[----:B------:R-:W-:-:S05]  /*34e80*/  @!P0 LOP3.LUT R3, R3, R2, RZ, 0x3c, !PT ;  /* 0x0000000203038212 */ /* 0x000fca00078e3cff */
[----:B------:R-:W3:Y:S04]  /*34e90*/  @!P0 LDG.E.U8 R26, desc[UR8][R2.64] ;  /* 0x00000008021a8981 */ /* 0x000ee8000c1e1100 */
[----:B---3--:R0:W-:Y:S04]  /*34ea0*/  STL [R1+0x9d0], R26 ;  /* 0x0009d01a01007387 */ /* 0x0081e80000100800 */
[----:B0-----:R-:W3:Y:S04]  /*34eb0*/  LDL.LU R26, [R1+0x28fc] ;  /* 0x0028fc00011a7983 */ /* 0x001ee80000300800 */
[----:B------:R-:W2:Y:S04]  /*34ec0*/  LDL R2, [R1+0xa94] ;  /* 0x000a940001027983 */ /* 0x000ea80000100800 */
[----:B------:R-:W2:Y:S01]  /*34ed0*/  LDL R3, [R1+0x1974] ;  /* 0x0019740001037983 */ /* 0x000ea20000100800 */
[----:B----4-:R-:W-:-:S02]  /*34ee0*/  PRMT R27, RZ, 0x7610, R27 ;  /* 0x00007610ff1b7816 */ /* 0x010fc4000000001b */
[----:B--2---:R-:W-:-:S04]  /*34ef0*/  @!P0 LOP3.LUT R3, R3, R2, RZ, 0x3c, !PT ;  /* 0x0000000203038212 */ /* 0x004fc800078e3cff */
[----:B------:R-:W-:-:S04]  /*34f00*/  @!P0 LOP3.LUT R2, R3, R2, RZ, 0x3c, !PT ;  /* 0x0000000203028212 */ /* 0x000fc800078e3cff */
[----:B------:R-:W-:-:S05]  /*34f10*/  @!P0 LOP3.LUT R3, R3, R2, RZ, 0x3c, !PT ;  /* 0x0000000203038212 */ /* 0x000fca00078e3cff */
[----:B------:R-:W2:Y:S04]  /*34f20*/  @!P0 LDG.E.U8 R27, desc[UR8][R2.64] ;  /* 0x00000008021b8981 */ /* 0x000ea8000c1e1100 */
[----:B--2---:R0:W-:Y:S04]  /*34f30*/  STL [R1+0x9cc], R27 ;  /* 0x0009cc1b01007387 */ /* 0x0041e80000100800 */
[----:B0-----:R-:W2:Y:S04]  /*34f40*/  LDL.LU R27, [R1+0x28f8] ;  /* 0x0028f800011b7983 */ /* 0x001ea80000300800 */
[----:B------:R-:W4:Y:S04]  /*34f50*/  LDL R2, [R1+0xa90] ;  /* 0x000a900001027983 */ /* 0x000f280000100800 */
[----:B------:R-:W4:Y:S01]  /*34f60*/  LDL R3, [R1+0x1970] ;  /* 0x0019700001037983 */ /* 0x000f220000100800 */
[----:B---3--:R-:W-:-:S02]  /*34f70*/  PRMT R26, RZ, 0x7610, R26 ;  /* 0x00007610ff1a7816 */ /* 0x008fc4000000001a */
[----:B----4-:R-:W-:-:S04]  /*34f80*/  @!P0 LOP3.LUT R3, R3, R2, RZ, 0x3c, !PT ;  /* 0x0000000203038212 */ /* 0x010fc800078e3cff */
[----:B------:R-:W-:-:S04]  /*34f90*/  @!P0 LOP3.LUT R2, R3, R2, RZ, 0x3c, !PT ;  /* 0x0000000203028212 */ /* 0x000fc800078e3cff */
[----:B------:R-:W-:-:S05]  /*34fa0*/  @!P0 LOP3.LUT R3, R3, R2, RZ, 0x3c, !PT ;  /* 0x0000000203038212 */ /* 0x000fca00078e3cff */
[----:B------:R-:W3:Y:S04]  /*34fb0*/  @!P0 LDG.E.U8 R26, desc[UR8][R2.64] ;  /* 0x00000008021a8981 */ /* 0x000ee8000c1e1100 */
[----:B---3--:R0:W-:Y:S04]  /*34fc0*/  STL [R1+0x9c8], R26 ;  /* 0x0009c81a01007387 */ /* 0x0081e80000100800 */
[----:B0-----:R-:W3:Y:S04]  /*34fd0*/  LDL.LU R26, [R1+0x28f4] ;  /* 0x0028f400011a7983 */ /* 0x001ee80000300800 */
[----:B------:R-:W4:Y:S04]  /*34fe0*/  LDL R2, [R1+0xa8c] ;  /* 0x000a8c0001027983 */ /* 0x000f280000100800 */
[----:B------:R-:W4:Y:S01]  /*34ff0*/  LDL R3, [R1+0x196c] ;  /* 0x00196c0001037983 */ /* 0x000f220000100800 */
[----:B--2---:R-:W-:-:S02]  /*35000*/  PRMT R27, RZ, 0x7610, R27 ;  /* 0x00007610ff1b7816 */ /* 0x004fc4000000001b */
[----:B----4-:R-:W-:-:S04]  /*35010*/  @!P0 LOP3.LUT R3, R3, R2, RZ, 0x3c, !PT ;  /* 0x0000000203038212 */ /* 0x010fc800078e3cff */
        /* <DEDUP_REMOVED lines=3930> */
[----:B------:R-:W4:Y:S02]  /*445c0*/  LDL R3, [R1+0xbd4] ;  /* 0x000bd40001037983 */ /* 0x000f240000100800 */
[----:B----4-:R-:W-:-:S02]  /*445d0*/  @!P0 LOP3.LUT R3, R3, R2, RZ, 0x3c, !PT ;  /* 0x0000000203038212 */ /* 0x010fc400078e3cff */
[----:B--2---:R-:W-:Y:S02]  /*445e0*/  PRMT R27, RZ, 0x7610, R27 ;  /* 0x00007610ff1b7816 */ /* 0x004fe4000000001b */
        /* <DEDUP_REMOVED lines=263> */
[----:B------:R0:W2:Y:S04]  /*45660*/  @!P0 LDG.E.U8 R27, desc[UR8][R2.64] ;  /* 0x00000008021b8981 */ /* 0x0000a8000c1e1100 */
[----:B------:R-:W0:Y:S04]  /*45670*/  LDL R2, [R1+0xae0] ;  /* 0x000ae00001027983 */ /* 0x000e280000100800 */
[----:B------:R-:W0:Y:S01]  /*45680*/  LDL R3, [R1+0xae4] ;  /* 0x000ae40001037983 */ /* 0x000e220000100800 */
[----:B---3--:R-:W-:Y:S02]  /*45690*/  PRMT R26, RZ, 0x7610, R26 ;  /* 0x00007610ff1a7816 */ /* 0x008fe4000000001a */
[----:B0-----:R-:W-:-:S04]  /*456a0*/  @!P0 LOP3.LUT R3, R3, R2, RZ, 0x3c, !PT ;  /* 0x0000000203038212 */ /* 0x001fc800078e3cff */
[----:B------:R-:W-:-:S04]  /*456b0*/  @!P0 LOP3.LUT R2, R3, R2, RZ, 0x3c, !PT ;  /* 0x0000000203028212 */ /* 0x000fc800078e3cff */
[----:B------:R-:W-:-:S05]  /*456c0*/  @!P0 LOP3.LUT R3, R3, R2, RZ, 0x3c, !PT ;  /* 0x0000000203038212 */ /* 0x000fca00078e3cff */
[----:B------:R-:W3:Y:S04]  /*456d0*/  @!P0 LDG.E.U8 R26, desc[UR8][R2.64] ;  /* 0x00000008021a8981 */ /* 0x000ee8000c1e1100 */
[----:B--2---:R0:W-:Y:S04]  /*456e0*/  STL [R1+0x70], R27 ;  /* 0x0000701b01007387 */ /* 0x0041e80000100800 */
[----:B0-----:R-:W2:Y:S04]  /*456f0*/  LDL R27, [R1+0xabc] ;  /* 0x000abc00011b7983 */ /* 0x001ea80000100800 */
[----:B---3--:R0:W-:Y:S04]  /*45700*/  STL [R1+0x6c], R26 ;  /* 0x00006c1a01007387 */ /* 0x0081e80000100800 */
[----:B0-----:R-:W3:Y:S04]  /*45710*/  LDL.LU R26, [R1+0x21a8] ;  /* 0x0021a800011a7983 */ /* 0x001ee80000300800 */
[----:B------:R-:W4:Y:S04]  /*45720*/  LDL R2, [R1+0xad8] ;  /* 0x000ad80001027983 */ /* 0x000f280000100800 */
[----:B------:R-:W4:Y:S02]  /*45730*/  LDL R3, [R1+0xadc] ;  /* 0x000adc0001037983 */ /* 0x000f240000100800 */
[----:B----4-:R-:W-:-:S02]  /*45740*/  @!P0 LOP3.LUT R3, R3, R2, RZ, 0x3c, !PT ;  /* 0x0000000203038212 */ /* 0x010fc400078e3cff */
[----:B---3--:R-:W-:Y:S02]  /*45750*/  PRMT R26, RZ, 0x7610, R26 ;  /* 0x00007610ff1a7816 */ /* 0x008fe4000000001a */
[----:B------:R-:W-:-:S04]  /*45760*/  @!P0 LOP3.LUT R2, R3, R2, RZ, 0x3c, !PT ;  /* 0x0000000203028212 */ /* 0x000fc800078e3cff */
[----:B------:R-:W-:-:S05]  /*45770*/  @!P0 LOP3.LUT R3, R3, R2, RZ, 0x3c, !PT ;  /* 0x0000000203038212 */ /* 0x000fca00078e3cff */
[----:B------:R-:W3:Y:S04]  /*45780*/  @!P0 LDG.E.U8 R26, desc[UR8][R2.64] ;  /* 0x00000008021a8981 */ /* 0x000ee8000c1e1100 */
        /* <DEDUP_REMOVED lines=29> */
[----:B------:R-:W4:Y:S01]  /*45960*/  LDL R3, [R1+0xab8] ;  /* 0x000ab80001037983 */ /* 0x000f220000100800 */
[----:B--2---:R-:W-:Y:S01]  /*45970*/  @!P0 IMAD.MOV.U32 R2, RZ, RZ, R27 ;  /* 0x000000ffff028224 */ /* 0x004fe200078e001b */
[----:B------:R-:W-:-:S02]  /*45980*/  PRMT R29, RZ, 0x7610, R29 ;  /* 0x00007610ff1d7816 */ /* 0x000fc4000000001d */
[----:B------:R-:W2:Y:S01]  /*45990*/  LDL R27, [R1+0xaa0] ;  /* 0x000aa000011b7983 */ /* 0x000ea20000100800 */
[----:B---3--:R-:W-:-:S06]  /*459a0*/  PRMT R26, RZ, 0x7610, R26 ;  /* 0x00007610ff1a7816 */ /* 0x008fcc000000001a */
[----:B----4-:R0:W3:Y:S04]  /*459b0*/  @!P0 LDG.E.U8 R26, desc[UR8][R2.64] ;  /* 0x00000008021a8981 */ /* 0x0100e8000c1e1100 */
[----:B------:R-:W0:Y:S04]  /*459c0*/  LDL R2, [R1+0xab4] ;  /* 0x000ab40001027983 */ /* 0x000e280000100800 */
[----:B------:R-:W0:Y:S02]  /*459d0*/  LDL R3, [R1+0x1984] ;  /* 0x0019840001037983 */ /* 0x000e240000100800 */
[----:B0-----:R-:W-:-:S04]  /*459e0*/  @!P0 LOP3.LUT R3, R3, R2, RZ, 0x3c, !PT ;  /* 0x0000000203038212 */ /* 0x001fc800078e3cff */
[----:B------:R-:W-:-:S04]  /*459f0*/  @!P0 LOP3.LUT R2, R3, R2, RZ, 0x3c, !PT ;  /* 0x0000000203028212 */ /* 0x000fc800078e3cff */
[----:B------:R-:W-:-:S05]  /*45a00*/  @!P0 LOP3.LUT R3, R3, R2, RZ, 0x3c, !PT ;  /* 0x0000000203038212 */ /* 0x000fca00078e3cff */
[----:B------:R-:W4:Y:S04]  /*45a10*/  @!P0 LDG.E.U8 R29, desc[UR8][R2.64] ;  /* 0x00000008021d8981 */ /* 0x000f28000c1e1100 */
[----:B---3--:R0:W-:Y:S04]  /*45a20*/  STL [R1+0x68], R26 ;  /* 0x0000681a01007387 */ /* 0x0081e80000100800 */
[----:B0-----:R-:W3:Y:S04]  /*45a30*/  LDL R26, [R1+0x19ac] ;  /* 0x0019ac00011a7983 */ /* 0x001ee80000100800 */
[----:B----4-:R0:W-:Y:S04]  /*45a40*/  STL [R1+0x5c], R29 ;  /* 0x00005c1d01007387 */ /* 0x0101e80000100800 */
[----:B0-----:R-:W4:Y:S04]  /*45a50*/  LDL.LU R29, [R1+0x2194] ;  /* 0x00219400011d7983 */ /* 0x001f280000300800 */
[----:B------:R-:W2:Y:S04]  /*45a60*/  LDL R2, [R1+0xab0] ;  /* 0x000ab00001027983 */ /* 0x000ea80000100800 */
[----:B------:R-:W2:Y:S02]  /*45a70*/  LDL R3, [R1+0x198c] ;  /* 0x00198c0001037983 */ /* 0x000ea40000100800 */
[----:B--2---:R-:W-:-:S02]  /*45a80*/  @!P0 LOP3.LUT R3, R3, R2, RZ, 0x3c, !PT ;  /* 0x0000000203038212 */ /* 0x004fc400078e3cff */
[----:B----4-:R-:W-:Y:S02]  /*45a90*/  PRMT R29, RZ, 0x7610, R29 ;  /* 0x00007610ff1d7816 */ /* 0x010fe4000000001d */
        /* <DEDUP_REMOVED lines=24> */
[----:B------:R-:W4:Y:S01]  /*45c20*/  LDL R3, [R1+0x19a4] ;  /* 0x0019a40001037983 */ /* 0x000f220000100800 */
[----:B------:R-:W-:-:S02]  /*45c30*/  PRMT R28, RZ, 0x7610, R28 ;  /* 0x00007610ff1c7816 */ /* 0x000fc4000000001c */
[----:B------:R-:W-:Y:S02]  /*45c40*/  PRMT R21, RZ, 0x7610, R21 ;  /* 0x00007610ff157816 */ /* 0x000fe40000000015 */
[----:B----4-:R-:W-:-:S04]  /*45c50*/  @!P0 LOP3.LUT R3, R3, R2, RZ, 0x3c, !PT ;  /* 0x0000000203038212 */ /* 0x010fc800078e3cff */
[----:B------:R-:W-:-:S04]  /*45c60*/  @!P0 LOP3.LUT R2, R3, R2, RZ, 0x3c, !PT ;  /* 0x0000000203028212 */ /* 0x000fc800078e3cff */
[----:B------:R-:W-:-:S05]  /*45c70*/  @!P0 LOP3.LUT R3, R3, R2, RZ, 0x3c, !PT ;  /* 0x0000000203038212 */ /* 0x000fca00078e3cff */
[----:B------:R3:W4:Y:S02]  /*45c80*/  @!P0 LDG.E.U8 R28, desc[UR8][R2.64] ;  /* 0x00000008021c8981 */ /* 0x000724000c1e1100 */
[----:B---3--:R-:W-:Y:S02]  /*45c90*/  @!P0 IMAD.MOV.U32 R2, RZ, RZ, R26 ;  /* 0x000000ffff028224 */ /* 0x008fe400078e001a */
[----:B------:R-:W-:-:S05]  /*45ca0*/  @!P0 IMAD.MOV.U32 R3, RZ, RZ, R27 ;  /* 0x000000ffff038224 */ /* 0x000fca00078e001b */
[----:B------:R-:W3:Y:S04]  /*45cb0*/  @!P0 LDG.E.U8 R21, desc[UR8][R2.64] ;  /* 0x0000000802158981 */ /* 0x000ee8000c1e1100 */
[----:B----4-:R0:W-:Y:S04]  /*45cc0*/  STL [R1+0x8], R28 ;  /* 0x0000081c01007387 */ /* 0x0101e80000100800 */
[----:B0-----:R-:W4:Y:S04]  /*45cd0*/  LDL.LU R28, [R1+0x2184] ;  /* 0x00218400011c7983 */ /* 0x001f280000300800 */
[----:B------:R-:W4:Y:S04]  /*45ce0*/  LDL R27, [R1+0x1998] ;  /* 0x00199800011b7983 */ /* 0x000f280000100800 */
[----:B------:R-:W4:Y:S04]  /*45cf0*/  LDL R26, [R1+0x19d4] ;  /* 0x0019d400011a7983 */ /* 0x000f280000100800 */
[----:B---3--:R0:W-:Y:S04]  /*45d00*/  STL [R1+0x3c], R21 ;  /* 0x00003c1501007387 */ /* 0x0081e80000100800 */
[----:B0-----:R-:W3:Y:S04]  /*45d10*/  LDL.LU R21, [R1+0x2180] ;  /* 0x0021800001157983 */ /* 0x001ee80000300800 */
[----:B------:R-:W2:Y:S04]  /*45d20*/  LDL R2, [R1+0xa9c] ;  /* 0x000a9c0001027983 */ /* 0x000ea80000100800 */
[----:B------:R-:W2:Y:S01]  /*45d30*/  LDL R3, [R1+0x19b4] ;  /* 0x0019b40001037983 */ /* 0x000ea20000100800 */
[----:B------:R-:W-:-:S02]  /*45d40*/  PRMT R22, RZ, 0x7610, R22 ;  /* 0x00007610ff167816 */ /* 0x000fc40000000016 */
        /* <DEDUP_REMOVED lines=12> */
[----:B------:R0:W4:Y:S04]  /*45e10*/  @!P0 LDG.E.U8 R17, desc[UR8][R2.64] ;  /* 0x0000000802118981 */ /* 0x000128000c1e1100 */
[----:B------:R-:W0:Y:S04]  /*45e20*/  LDL R2, [R1+0x1988] ;  /* 0x0019880001027983 */ /* 0x000e280000100800 */
[----:B------:R-:W0:Y:S01]  /*45e30*/  LDL R3, [R1+0x19c4] ;  /* 0x0019c40001037983 */ /* 0x000e220000100800 */
[----:B------:R-:W-:Y:S02]  /*45e40*/  PRMT R23, RZ, 0x7610, R23 ;  /* 0x00007610ff177816 */ /* 0x000fe40000000017 */
[----:B0-----:R-:W-:-:S04]  /*45e50*/  @!P0 LOP3.LUT R3, R3, R2, RZ, 0x3c, !PT ;  /* 0x0000000203038212 */ /* 0x001fc800078e3cff */
[----:B------:R-:W-:-:S04]  /*45e60*/  @!P0 LOP3.LUT R2, R3, R2, RZ, 0x3c, !PT ;  /* 0x0000000203028212 */ /* 0x000fc800078e3cff */
[----:B------:R-:W-:-:S05]  /*45e70*/  @!P0 LOP3.LUT R3, R3, R2, RZ, 0x3c, !PT ;  /* 0x0000000203038212 */ /* 0x000fca00078e3cff */
[----:B------:R-:W3:Y:S04]  /*45e80*/  @!P0 LDG.E.U8 R23, desc[UR8][R2.64] ;  /* 0x0000000802178981 */ /* 0x000ee8000c1e1100 */
[----:B----4-:R0:W-:Y:S04]  /*45e90*/  STL [R1+0x48], R17 ;  /* 0x0000481101007387 */ /* 0x0101e80000100800 */
[----:B0-----:R-:W4:Y:S04]  /*45ea0*/  LDL R17, [R1+0x19e4] ;  /* 0x0019e40001117983 */ /* 0x001f280000100800 */
[----:B---3--:R0:W-:Y:S04]  /*45eb0*/  STL [R1+0x34], R23 ;  /* 0x0000341701007387 */ /* 0x0081e80000100800 */
[----:B0-----:R-:W3:Y:S04]  /*45ec0*/  LDL.LU R23, [R1+0x2178] ;  /* 0x0021780001177983 */ /* 0x001ee80000300800 */
[----:B------:R-:W2:Y:S04]  /*45ed0*/  LDL R2, [R1+0x1990] ;  /* 0x0019900001027983 */ /* 0x000ea80000100800 */
[----:B------:R-:W2:Y:S01]  /*45ee0*/  LDL R3, [R1+0x19cc] ;  /* 0x0019cc0001037983 */ /* 0x000ea20000100800 */
[----:B------:R-:W-:-:S02]  /*45ef0*/  PRMT R29, RZ, 0x7610, R29 ;  /* 0x00007610ff1d7816 */ /* 0x000fc4000000001d */
[----:B------:R-:W-:Y:S02]  /*45f00*/  PRMT R24, RZ, 0x7610, R24 ;  /* 0x00007610ff187816 */ /* 0x000fe40000000018 */
[----:B--2---:R-:W-:-:S04]  /*45f10*/  @!P0 LOP3.LUT R3, R3, R2, RZ, 0x3c, !PT ;  /* 0x0000000203038212 */ /* 0x004fc800078e3cff */
[----:B------:R-:W-:-:S04]  /*45f20*/  @!P0 LOP3.LUT R2, R3, R2, RZ, 0x3c, !PT ;  /* 0x0000000203028212 */ /* 0x000fc800078e3cff */
[----:B------:R-:W-:-:S05]  /*45f30*/  @!P0 LOP3.LUT R3, R3, R2, RZ, 0x3c, !PT ;  /* 0x0000000203038212 */ /* 0x000fca00078e3cff */
[----:B------:R0:W2:Y:S02]  /*45f40*/  @!P0 LDG.E.U8 R29, desc[UR8][R2.64] ;  /* 0x00000008021d8981 */ /* 0x0000a4000c1e1100 */
[----:B0-----:R-:W-:Y:S02]  /*45f50*/  @!P0 IMAD.MOV.U32 R2, RZ, RZ, R26 ;  /* 0x000000ffff028224 */ /* 0x001fe400078e001a */
[----:B------:R-:W-:-:S05]  /*45f60*/  @!P0 IMAD.MOV.U32 R3, RZ, RZ, R27 ;  /* 0x000000ffff038224 */ /* 0x000fca00078e001b */
[----:B------:R-:W4:Y:S04]  /*45f70*/  @!P0 LDG.E.U8 R24, desc[UR8][R2.64] ;  /* 0x0000000802188981 */ /* 0x000f28000c1e1100 */
[----:B--2---:R0:W-:Y:S04]  /*45f80*/  STL [R1+0x30], R29 ;  /* 0x0000301d01007387 */ /* 0x0041e80000100800 */
[----:B------:R-:W2:Y:S04]  /*45f90*/  LDL R27, [R1+0x1a20] ;  /* 0x001a2000011b7983 */ /* 0x000ea80000100800 */
[----:B------:R-:W3:Y:S04]  /*45fa0*/  LDL R26, [R1+0x1a5c] ;  /* 0x001a5c00011a7983 */ /* 0x000ee80000100800 */
[----:B0-----:R-:W2:Y:S04]  /*45fb0*/  LDL R29, [R1+0x1a24] ;  /* 0x001a2400011d7983 */ /* 0x001ea80000100800 */
        /* <DEDUP_REMOVED lines=8> */
[----:B------:R-:W3:Y:S01]  /*46040*/  @!P0 LDG.E.U8 R8, desc[UR8][R2.64] ;  /* 0x0000000802088981 */ /* 0x000ee2000c1e1100 */
[----:B------:R-:W-:-:S03]  /*46050*/  PRMT R16, RZ, 0x7610, R16 ;  /* 0x00007610ff107816 */ /* 0x000fc60000000010 */
[----:B---3--:R-:W-:Y:S04]  /*46060*/  STL [R1+0x4], R8 ;  /* 0x0000040801007387 */ /* 0x008fe80000100800 */
[----:B------:R-:W3:Y:S01]  /*46070*/  LDL R3, [R1+0x19a8] ;  /* 0x0019a80001037983 */ /* 0x000ee20000100800 */
[----:B------:R-:W-:Y:S01]  /*46080*/  @!P0 IMAD.MOV.U32 R2, RZ, RZ, R17 ;  /* 0x000000ffff028224 */ /* 0x000fe200078e0011 */
[----:B------:R-:W-:Y:S02]  /*46090*/  PRMT R25, RZ, 0x7610, R25 ;  /* 0x00007610ff197816 */ /* 0x000fe40000000019 */
[----:B------:R-:W4:Y:S04]  /*460a0*/  LDL R17, [R1+0x1a28] ;  /* 0x001a280001117983 */ /* 0x000f280000100800 */
[----:B---3--:R0:W3:Y:S04]  /*460b0*/  @!P0 LDG.E.U8 R16, desc[UR8][R2.64] ;  /* 0x0000000802108981 */ /* 0x0080e8000c1e1100 */
[----:B------:R-:W0:Y:S04]  /*460c0*/  LDL R2, [R1+0x19e0] ;  /* 0x0019e00001027983 */ /* 0x000e280000100800 */
[----:B------:R-:W0:Y:S02]  /*460d0*/  LDL R3, [R1+0x1a1c] ;  /* 0x001a1c0001037983 */ /* 0x000e240000100800 */
[----:B0-----:R-:W-:-:S04]  /*460e0*/  @!P0 LOP3.LUT R3, R3, R2, RZ, 0x3c, !PT ;  /* 0x0000000203038212 */ /* 0x001fc800078e3cff */
[----:B------:R-:W-:-:S04]  /*460f0*/  @!P0 LOP3.LUT R2, R3, R2, RZ, 0x3c, !PT ;  /* 0x0000000203028212 */ /* 0x000fc800078e3cff */
[----:B------:R-:W-:-:S05]  /*46100*/  @!P0 LOP3.LUT R3, R3, R2, RZ, 0x3c, !PT ;  /* 0x0000000203038212 */ /* 0x000fca00078e3cff */
[----:B------:R-:W2:Y:S04]  /*46110*/  @!P0 LDG.E.U8 R25, desc[UR8][R2.64] ;  /* 0x0000000802198981 */ /* 0x000ea8000c1e1100 */
[----:B---3--:R0:W-:Y:S04]  /*46120*/  STL [R1], R16 ;  /* 0x0000001001007387 */ /* 0x0081e80000100800 */
[----:B0-----:R-:W3:Y:S04]  /*46130*/  LDL R16, [R1+0x1a78] ;  /* 0x001a780001107983 */ /* 0x001ee80000100800 */
[----:B--2---:R-:W-:Y:S04]  /*46140*/  STL [R1+0x28], R25 ;  /* 0x0000281901007387 */ /* 0x004fe80000100800 */
[----:B------:R-:W2:Y:S01]  /*46150*/  LDL R3, [R1+0x19e8] ;  /* 0x0019e80001037983 */ /* 0x000ea20000100800 */
[----:B------:R-:W-:Y:S01]  /*46160*/  PRMT R28, RZ, 0x7610, R28 ;  /* 0x00007610ff1c7816 */ /* 0x000fe2000000001c */
[----:B------:R-:W-:Y:S01]  /*46170*/  @!P0 IMAD.MOV.U32 R2, RZ, RZ, R29 ;  /* 0x000000ffff028224 */ /* 0x000fe200078e001d */
[----:B------:R-:W-:Y:S01]  /*46180*/  PRMT R14, RZ, 0x7610, R14 ;  /* 0x00007610ff0e7816 */ /* 0x000fe2000000000e */
[----:B------:R-:W4:Y:S04]  /*46190*/  LDL R29, [R1+0x19b8] ;  /* 0x0019b800011d7983 */ /* 0x000f280000100800 */
[----:B--2---:R0:W2:Y:S02]  /*461a0*/  @!P0 LDG.E.U8 R28, desc[UR8][R2.64] ;  /* 0x00000008021c8981 */ /* 0x0040a4000c1e1100 */
[----:B0-----:R-:W-:-:S02]  /*461b0*/  @!P0 IMAD.MOV.U32 R2, RZ, RZ, R26 ;  /* 0x000000ffff028224 */ /* 0x001fc400078e001a */
[----:B------:R-:W-:-:S05]  /*461c0*/  @!P0 IMAD.MOV.U32 R3, RZ, RZ, R27 ;  /* 0x000000ffff038224 */ /* 0x000fca00078e001b */
[----:B------:R3:W2:Y:S01]  /*461d0*/  @!P0 LDG.E.U8 R14, desc[UR8][R2.64] ;  /* 0x00000008020e8981 */ /* 0x0006a2000c1e1100 */
[----:B------:R-:W-:Y:S01]  /*461e0*/  PRMT R13, RZ, 0x7610, R13 ;  /* 0x00007610ff0d7816 */ /* 0x000fe2000000000d */
[----:B---3--:R-:W-:Y:S02]  /*461f0*/  @!P0 IMAD.MOV.U32 R2, RZ, RZ, R16 ;  /* 0x000000ffff028224 */ /* 0x008fe400078e0010 */
[----:B----4-:R-:W-:-:S05]  /*46200*/  @!P0 IMAD.MOV.U32 R3, RZ, RZ, R17 ;  /* 0x000000ffff038224 */ /* 0x010fca00078e0011 */
[----:B------:R0:W3:Y:S04]  /*46210*/  @!P0 LDG.E.U8 R13, desc[UR8][R2.64] ;  /* 0x00000008020d8981 */ /* 0x0000e8000c1e1100 */
[----:B--2---:R1:W-:Y:S04]  /*46220*/  STL [R1+0x24], R28 ;  /* 0x0000241c01007387 */ /* 0x0043e80000100800 */
[----:B------:R-:W2:Y:S04]  /*46230*/  LDL R27, [R1+0x19c0] ;  /* 0x0019c000011b7983 */ /* 0x000ea80000100800 */
[----:B------:R-:W4:Y:S04]  /*46240*/  LDL R26, [R1+0x19fc] ;  /* 0x0019fc00011a7983 */ /* 0x000f280000100800 */
[----:B-1----:R-:W3:Y:S04]  /*46250*/  LDL R28, [R1+0x19f4] ;  /* 0x0019f400011c7983 */ /* 0x002ee80000100800 */
[----:B------:R1:W-:Y:S04]  /*46260*/  STL [R1+0x2140], R14 ;  /* 0x0021400e01007387 */ /* 0x0003e80000100800 */
[----:B------:R-:W2:Y:S01]  /*46270*/  LDL R3, [R1+0x19b0] ;  /* 0x0019b00001037983 */ /* 0x000ea20000100800 */
[----:B------:R-:W-:-:S02]  /*46280*/  PRMT R18, RZ, 0x7610, R18 ;  /* 0x00007610ff127816 */ /* 0x000fc40000000012 */
[----:B------:R-:W-:Y:S01]  /*46290*/  PRMT R12, RZ, 0x7610, R12 ;  /* 0x00007610ff0c7816 */ /* 0x000fe2000000000c */
[----:B------:R-:W4:Y:S04]  /*462a0*/  LDL R17, [R1+0x19c8] ;  /* 0x0019c80001117983 */ /* 0x000f280000100800 */
[----:B------:R-:W4:Y:S04]  /*462b0*/  LDL R16, [R1+0x1a04] ;  /* 0x001a040001107983 */ /* 0x000f280000100800 */
[----:B-1----:R-:W0:Y:S02]  /*462c0*/  LDL R14, [R1+0x19ec] ;  /* 0x0019ec00010e7983 */ /* 0x002e240000100800 */
[----:B0-----:R-:W-:-:S05]  /*462d0*/  @!P0 IMAD.MOV.U32 R2, RZ, RZ, R14 ;  /* 0x000000ffff028224 */ /* 0x001fca00078e000e */
[----:B--2---:R3:W2:Y:S02]  /*462e0*/  @!P0 LDG.E.U8 R18, desc[UR8][R2.64] ;  /* 0x0000000802128981 */ /* 0x0046a4000c1e1100 */
[----:B---3--:R-:W-:Y:S02]  /*462f0*/  @!P0 IMAD.MOV.U32 R2, RZ, RZ, R28 ;  /* 0x000000ffff028224 */ /* 0x008fe400078e001c */
[----:B------:R-:W-:-:S05]  /*46300*/  @!P0 IMAD.MOV.U32 R3, RZ, RZ, R29 ;  /* 0x000000ffff038224 */ /* 0x000fca00078e001d */
[----:B------:R4:W3:Y:S04]  /*46310*/  @!P0 LDG.E.U8 R12, desc[UR8][R2.64] ;  /* 0x00000008020c8981 */ /* 0x0008e8000c1e1100 */
[----:B------:R0:W-:Y:S04]  /*46320*/  STL [R1+0x2144], R13 ;  /* 0x0021440d01007387 */ /* 0x0001e80000100800 */
[----:B------:R-:W3:Y:S01]  /*46330*/  LDL R14, [R1+0x19d0] ;  /* 0x0019d000010e7983 */ /* 0x000ee20000100800 */
[----:B------:R-:W-:-:S03]  /*46340*/  PRMT R10, RZ, 0x7610, R10 ;  /* 0x00007610ff0a7816 */ /* 0x000fc6000000000a */
[----:B0-----:R-:W3:Y:S01]  /*46350*/  LDL R13, [R1+0x1a0c] ;  /* 0x001a0c00010d7983 */ /* 0x001ee20000100800 */
[----:B----4-:R-:W-:Y:S02]  /*46360*/  @!P0 IMAD.MOV.U32 R2, RZ, RZ, R26 ;  /* 0x000000ffff028224 */ /* 0x010fe400078e001a */
[----:B------:R-:W-:Y:S01]  /*46370*/  @!P0 IMAD.MOV.U32 R3, RZ, RZ, R27 ;  /* 0x000000ffff038224 */ /* 0x000fe200078e001b */
[----:B------:R-:W-:-:S04]  /*46380*/  PRMT R9, RZ, 0x7610, R9 ;  /* 0x00007610ff097816 */ /* 0x000fc80000000009 */
[----:B------:R0:W4:Y:S02]  /*46390*/  @!P0 LDG.E.U8 R10, desc[UR8][R2.64] ;  /* 0x00000008020a8981 */ /* 0x000124000c1e1100 */
[----:B0-----:R-:W-:Y:S02]  /*463a0*/  @!P0 IMAD.MOV.U32 R2, RZ, RZ, R16 ;  /* 0x000000ffff028224 */ /* 0x001fe400078e0010 */
[----:B------:R-:W-:-:S05]  /*463b0*/  @!P0 IMAD.MOV.U32 R3, RZ, RZ, R17 ;  /* 0x000000ffff038224 */ /* 0x000fca00078e0011 */
[----:B------:R0:W4:Y:S04]  /*463c0*/  @!P0 LDG.E.U8 R9, desc[UR8][R2.64] ;  /* 0x0000000802098981 */ /* 0x000128000c1e1100 */
[----:B--2---:R-:W-:Y:S04]  /*463d0*/  STL [R1+0x2100], R18 ;  /* 0x0021001201007387 */ /* 0x004fe80000100800 */
[----:B---3--:R1:W-:Y:S04]  /*463e0*/  STL [R1+0x2104], R12 ;  /* 0x0021040c01007387 */ /* 0x0083e80000100800 */
[----:B------:R-:W2:Y:S04]  /*463f0*/  LDL R27, [R1+0x19d8] ;  /* 0x0019d800011b7983 */ /* 0x000ea80000100800 */
[----:B-1----:R-:W3:Y:S01]  /*46400*/  LDL R12, [R1+0x1a14] ;  /* 0x001a1400010c7983 */ /* 0x002ee20000100800 */
[----:B------:R-:W-:Y:S01]  /*46410*/  PRMT R5, RZ, 0x7610, R5 ;  /* 0x00007610ff057816 */ /* 0x000fe20000000005 */
[----:B0-----:R-:W-:-:S02]  /*46420*/  @!P0 IMAD.MOV.U32 R2, RZ, RZ, R13 ;  /* 0x000000ffff028224 */ /* 0x001fc400078e000d */
[----:B------:R-:W-:-:S05]  /*46430*/  @!P0 IMAD.MOV.U32 R3, RZ, RZ, R14 ;  /* 0x000000ffff038224 */ /* 0x000fca00078e000e */
[----:B------:R2:W3:Y:S04]  /*46440*/  @!P0 LDG.E.U8 R5, desc[UR8][R2.64] ;  /* 0x0000000802058981 */ /* 0x0004e8000c1e1100 */
[----:B----4-:R0:W-:Y:S04]  /*46450*/  STL [R1+0x20c0], R10 ;  /* 0x0020c00a01007387 */ /* 0x0101e80000100800 */
[----:B------:R-:W4:Y:S04]  /*46460*/  LDL R26, [R1+0x19f0] ;  /* 0x0019f000011a7983 */ /* 0x000f280000100800 */
[----:B------:R-:W4:Y:S01]  /*46470*/  LDL R18, [R1+0x1a2c] ;  /* 0x001a2c0001127983 */ /* 0x000f220000100800 */
[----:B------:R-:W-:-:S03]  /*46480*/  PRMT R4, RZ, 0x7610, R4 ;  /* 0x00007610ff047816 */ /* 0x000fc60000000004 */
[----:B------:R1:W-:Y:S04]  /*46490*/  STL [R1+0x20c4], R9 ;  /* 0x0020c40901007387 */ /* 0x0003e80000100800 */
[----:B------:R-:W4:Y:S04]  /*464a0*/  LDL R17, [R1+0x19f8] ;  /* 0x0019f80001117983 */ /* 0x000f280000100800 */
[----:B------:R-:W4:Y:S04]  /*464b0*/  LDL R16, [R1+0x1a34] ;  /* 0x001a340001107983 */ /* 0x000f280000100800 */
[----:B------:R-:W4:Y:S04]  /*464c0*/  LDL R14, [R1+0x1a00] ;  /* 0x001a0000010e7983 */ /* 0x000f280000100800 */
[----:B------:R-:W4:Y:S01]  /*464d0*/  LDL R13, [R1+0x1a3c] ;  /* 0x001a3c00010d7983 */ /* 0x000f220000100800 */
[----:B--2---:R-:W-:-:S02]  /*464e0*/  @!P0 IMAD.MOV.U32 R3, RZ, RZ, R27 ;  /* 0x000000ffff038224 */ /* 0x004fc400078e001b */
[----:B---3--:R-:W-:-:S05]  /*464f0*/  @!P0 IMAD.MOV.U32 R2, RZ, RZ, R12 ;  /* 0x000000ffff028224 */ /* 0x008fca00078e000c */
[----:B------:R4:W2:Y:S04]  /*46500*/  @!P0 LDG.E.U8 R4, desc[UR8][R2.64] ;  /* 0x0000000802048981 */ /* 0x0008a8000c1e1100 */
[----:B------:R3:W-:Y:S04]  /*46510*/  STL [R1+0x2090], R5 ;  /* 0x0020900501007387 */ /* 0x0007e80000100800 */
[----:B------:R-:W3:Y:S04]  /*46520*/  LDL R12, [R1+0x1a08] ;  /* 0x001a0800010c7983 */ /* 0x000ee80000100800 */
[----:B0-----:R-:W3:Y:S01]  /*46530*/  LDL R10, [R1+0x1a44] ;  /* 0x001a4400010a7983 */ /* 0x001ee20000100800 */
[----:B------:R-:W-:-:S02]  /*46540*/  PRMT R6, RZ, 0x7610, R6 ;  /* 0x00007610ff067816 */ /* 0x000fc40000000006 */
[----:B------:R-:W-:Y:S01]  /*46550*/  PRMT R11, RZ, 0x7610, R11 ;  /* 0x00007610ff0b7816 */ /* 0x000fe2000000000b */
[----:B----4-:R-:W-:Y:S02]  /*46560*/  @!P0 IMAD.MOV.U32 R2, RZ, RZ, R18 ;  /* 0x000000ffff028224 */ /* 0x010fe400078e0012 */
[----:B------:R-:W-:-:S05]  /*46570*/  @!P0 IMAD.MOV.U32 R3, RZ, RZ, R26 ;  /* 0x000000ffff038224 */ /* 0x000fca00078e001a */
[----:B------:R0:W4:Y:S02]  /*46580*/  @!P0 LDG.E.U8 R6, desc[UR8][R2.64] ;  /* 0x0000000802068981 */ /* 0x000124000c1e1100 */
[----:B0-----:R-:W-:Y:S02]  /*46590*/  @!P0 IMAD.MOV.U32 R2, RZ, RZ, R16 ;  /* 0x000000ffff028224 */ /* 0x001fe400078e0010 */
[----:B------:R-:W-:-:S05]  /*465a0*/  @!P0 IMAD.MOV.U32 R3, RZ, RZ, R17 ;  /* 0x000000ffff038224 */ /* 0x000fca00078e0011 */
[----:B------:R0:W4:Y:S04]  /*465b0*/  @!P0 LDG.E.U8 R11, desc[UR8][R2.64] ;  /* 0x00000008020b8981 */ /* 0x000128000c1e1100 */
[----:B--2---:R2:W-:Y:S04]  /*465c0*/  STL [R1+0x2094], R4 ;  /* 0x0020940401007387 */ /* 0x0045e80000100800 */
[----:B-1----:R-:W2:Y:S04]  /*465d0*/  LDL R9, [R1+0x1a10] ;  /* 0x001a100001097983 */ /* 0x002ea80000100800 */
[----:B---3--:R-:W3:Y:S01]  /*465e0*/  LDL R5, [R1+0x1a4c] ;  /* 0x001a4c0001057983 */ /* 0x008ee20000100800 */
[----:B0-----:R-:W-:Y:S01]  /*465f0*/  PRMT R3, RZ, 0x7610, R3 ;  /* 0x00007610ff037816 */ /* 0x001fe20000000003 */
[----:B------:R-:W-:-:S02]  /*46600*/  @!P0 IMAD.MOV.U32 R16, RZ, RZ, R13 ;  /* 0x000000ffff108224 */ /* 0x000fc400078e000d */
[----:B------:R-:W-:Y:S01]  /*46610*/  @!P0 IMAD.MOV.U32 R17, RZ, RZ, R14 ;  /* 0x000000ffff118224 */ /* 0x000fe200078e000e */
[----:B------:R-:W-:-:S04]  /*46620*/  PRMT R7, RZ, 0x7610, R7 ;  /* 0x00007610ff077816 */ /* 0x000fc80000000007 */
[----:B------:R0:W3:Y:S02]  /*46630*/  @!P0 LDG.E.U8 R3, desc[UR8][R16.64] ;  /* 0x0000000810038981 */ /* 0x0000e4000c1e1100 */
[----:B0-----:R-:W-:Y:S02]  /*46640*/  @!P0 IMAD.MOV.U32 R16, RZ, RZ, R10 ;  /* 0x000000ffff108224 */ /* 0x001fe400078e000a */
[----:B------:R-:W-:-:S05]  /*46650*/  @!P0 IMAD.MOV.U32 R17, RZ, RZ, R12 ;  /* 0x000000ffff118224 */ /* 0x000fca00078e000c */
[----:B------:R0:W3:Y:S01]  /*46660*/  @!P0 LDG.E.U8 R7, desc[UR8][R16.64] ;  /* 0x0000000810078981 */ /* 0x0000e2000c1e1100 */
[----:B------:R-:W-:-:S03]  /*46670*/  PRMT R15, RZ, 0x7610, R15 ;  /* 0x00007610ff0f7816 */ /* 0x000fc6000000000f */
[----:B----4-:R-:W-:Y:S04]  /*46680*/  STL [R1+0x2108], R6 ;  /* 0x0021080601007387 */ /* 0x010fe80000100800 */
[----:B------:R1:W-:Y:S04]  /*46690*/  STL [R1+0x210c], R11 ;  /* 0x00210c0b01007387 */ /* 0x0003e80000100800 */
[----:B--2---:R-:W2:Y:S04]  /*466a0*/  LDL R4, [R1+0x1a18] ;  /* 0x001a180001047983 */ /* 0x004ea80000100800 */
[----:B------:R-:W4:Y:S01]  /*466b0*/  LDL R2, [R1+0x1a54] ;  /* 0x001a540001027983 */ /* 0x000f220000100800 */
[----:B0-----:R-:W-:-:S02]  /*466c0*/  @!P0 IMAD.MOV.U32 R17, RZ, RZ, R9 ;  /* 0x000000ffff118224 */ /* 0x001fc400078e0009 */
[----:B---3--:R-:W-:-:S05]  /*466d0*/  @!P0 IMAD.MOV.U32 R16, RZ, RZ, R5 ;  /* 0x000000ffff108224 */ /* 0x008fca00078e0005 */
[----:B------:R2:W3:Y:S04]  /*466e0*/  @!P0 LDG.E.U8 R15, desc[UR8][R16.64] ;  /* 0x00000008100f8981 */ /* 0x0004e8000c1e1100 */
[----:B------:R-:W-:Y:S04]  /*466f0*/  STL [R1+0x20c8], R3 ;  /* 0x0020c80301007387 */ /* 0x000fe80000100800 */
[----:B-1----:R-:W3:Y:S04]  /*46700*/  LDL R11, [R1+0x1a30] ;  /* 0x001a3000010b7983 */ /* 0x002ee80000100800 */
[----:B------:R-:W3:Y:S04]  /*46710*/  LDL R10, [R1+0x1a74] ;  /* 0x001a7400010a7983 */ /* 0x000ee80000100800 */
[----:B------:R0:W-:Y:S04]  /*46720*/  STL [R1+0x20cc], R7 ;  /* 0x0020cc0701007387 */ /* 0x0001e80000100800 */
[----:B------:R-:W3:Y:S04]  /*46730*/  LDL R9, [R1+0x1a38] ;  /* 0x001a380001097983 */ /* 0x000ee80000100800 */
[----:B------:R-:W3:Y:S04]  /*46740*/  LDL R6, [R1+0x1a40] ;  /* 0x001a400001067983 */ /* 0x000ee80000100800 */
[----:B------:R-:W3:Y:S04]  /*46750*/  LDL R5, [R1+0x1a6c] ;  /* 0x001a6c0001057983 */ /* 0x000ee80000100800 */
[----:B0-----:R-:W3:Y:S01]  /*46760*/  LDL R7, [R1+0x1a70] ;  /* 0x001a700001077983 */ /* 0x001ee20000100800 */
[----:B--2---:R-:W-:-:S02]  /*46770*/  @!P0 IMAD.MOV.U32 R17, RZ, RZ, R4 ;  /* 0x000000ffff118224 */ /* 0x004fc400078e0004 */
[----:B----4-:R-:W-:Y:S01]  /*46780*/  @!P0 IMAD.MOV.U32 R16, RZ, RZ, R2 ;  /* 0x000000ffff108224 */ /* 0x010fe200078e0002 */
[----:B---3--:R-:W-:Y:S04]  /*46790*/  STL [R1+0x2098], R15 ;  /* 0x0020980f01007387 */ /* 0x008fe80000100800 */
[----:B------:R-:W2:Y:S04]  /*467a0*/  LDL R4, [R1+0x1a68] ;  /* 0x001a680001047983 */ /* 0x000ea80000100800 */
[----:B------:R-:W3:Y:S04]  /*467b0*/  LDL R3, [R1+0x1a50] ;  /* 0x001a500001037983 */ /* 0x000ee80000100800 */
[----:B------:R-:W4:Y:S01]  /*467c0*/  LDL R2, [R1+0x1a64] ;  /* 0x001a640001027983 */ /* 0x000f220000100800 */
[----:B------:R-:W-:-:S02]  /*467d0*/  PRMT R19, RZ, 0x7610, R19 ;  /* 0x00007610ff137816 */ /* 0x000fc40000000013 */
[----:B------:R-:W-:-:S04]  /*467e0*/  PRMT R20, RZ, 0x7610, R20 ;  /* 0x00007610ff147816 */ /* 0x000fc80000000014 */
[----:B------:R0:W3:Y:S01]  /*467f0*/  @!P0 LDG.E.U8 R19, desc[UR8][R16.64] ;  /* 0x0000000810138981 */ /* 0x0000e2000c1e1100 */
[----:B------:R-:W-:Y:S01]  /*46800*/  PRMT R21, RZ, 0x7610, R21 ;  /* 0x00007610ff157816 */ /* 0x000fe20000000015 */
[----:B0-----:R-:W-:Y:S02]  /*46810*/  @!P0 IMAD.MOV.U32 R16, RZ, RZ, R10 ;  /* 0x000000ffff108224 */ /* 0x001fe400078e000a */
[----:B------:R-:W-:-:S05]  /*46820*/  @!P0 IMAD.MOV.U32 R17, RZ, RZ, R11 ;  /* 0x000000ffff118224 */ /* 0x000fca00078e000b */
        /* <DEDUP_REMOVED lines=11> */
[----:B--2---:R-:W-:-:S05]  /*468e0*/  @!P0 IMAD.MOV.U32 R16, RZ, RZ, R4 ;  /* 0x000000ffff108224 */ /* 0x004fca00078e0004 */
[----:B------:R4:W2:Y:S02]  /*468f0*/  @!P0 LDG.E.U8 R23, desc[UR8][R16.64] ;  /* 0x0000000810178981 */ /* 0x0008a4000c1e1100 */
[----:B----4-:R-:W-:Y:S02]  /*46900*/  @!P0 IMAD.MOV.U32 R16, RZ, RZ, R2 ;  /* 0x000000ffff108224 */ /* 0x010fe400078e0002 */
[----:B---3--:R-:W-:-:S05]  /*46910*/  @!P0 IMAD.MOV.U32 R17, RZ, RZ, R3 ;  /* 0x000000ffff118224 */ /* 0x008fca00078e0003 */
[----:B------:R0:W3:Y:S01]  /*46920*/  @!P0 LDG.E.U8 R24, desc[UR8][R16.64] ;  /* 0x0000000810188981 */ /* 0x0000e2000c1e1100 */
[----:B------:R-:W0:Y:S03]  /*46930*/  S2R R25, SR_TID.X ;  /* 0x0000000000197919 */ /* 0x000e260000002100 */
[----:B------:R-:W-:Y:S04]  /*46940*/  STL [R1+0x209c], R19 ;  /* 0x00209c1301007387 */ /* 0x000fe80000100800 */
[----:B------:R-:W-:Y:S01]  /*46950*/  STL [R1+0x2110], R20 ;  /* 0x0021101401007387 */ /* 0x000fe20000100800 */
[----:B0-----:R-:W-:Y:S01]  /*46960*/  SHF.R.U32.HI R16, RZ, 0x2, R25 ;  /* 0x00000002ff107819 */ /* 0x001fe20000011619 */
[----:B------:R-:W-:-:S03]  /*46970*/  IMAD.SHL.U32 R2, R25, 0x40, RZ ;  /* 0x0000004019027824 */ /* 0x000fc600078e00ff */
[----:B------:R-:W-:Y:S01]  /*46980*/  SGXT.U32 R16, R16, 0x3 ;  /* 0x000000031010781a */ /* 0x000fe20000000000 */
[----:B------:R-:W-:-:S03]  /*46990*/  IMAD.SHL.U32 R17, R25, 0x8, RZ ;  /* 0x0000000819117824 */ /* 0x000fc600078e00ff */
[----:B------:R-:W-:Y:S02]  /*469a0*/  LOP3.LUT R16, R16, 0x40, R2, 0xf8, !PT ;  /* 0x0000004010107812 */ /* 0x000fe400078ef802 */
[----:B------:R-:W-:Y:S02]  /*469b0*/  LOP3.LUT R2, R2, 0x1c0, RZ, 0xc0, !PT ;  /* 0x000001c002027812 */ /* 0x000fe400078ec0ff */
[----:B------:R-:W-:Y:S02]  /*469c0*/  SHF.R.S32.HI R29, RZ, 0x1, R25 ;  /* 0x00000001ff1d7819 */ /* 0x000fe40000011419 */
[----:B------:R-:W-:Y:S01]  /*469d0*/  LOP3.LUT R2, R2, 0x30, R17, 0xf8, !PT ;  /* 0x0000003002027812 */ /* 0x000fe200078ef811 */
[----:B------:R-:W-:Y:S01]  /*469e0*/  IMAD.SHL.U32 R17, R25, 0x2, RZ ;  /* 0x0000000219117824 */ /* 0x000fe200078e00ff */
[----:B------:R-:W-:Y:S01]  /*469f0*/  SGXT R29, R29, 0x1 ;  /* 0x000000011d1d781a */ /* 0x000fe20000000200 */
[----:B------:R-:W-:-:S03]  /*46a00*/  IMAD.SHL.U32 R25, R25, 0x10, RZ ;  /* 0x0000001019197824 */ /* 0x000fc600078e00ff */
[----:B------:R-:W-:Y:S02]  /*46a10*/  LOP3.LUT R29, R16, 0x88, R29, 0xf8, !PT ;  /* 0x00000088101d7812 */ /* 0x000fe400078ef81d */
[----:B------:R-:W-:Y:S02]  /*46a20*/  LOP3.LUT R2, R2, 0x30, R17, 0x78, !PT ;  /* 0x0000003002027812 */ /* 0x000fe400078e7811 */
[----:B------:R-:W-:Y:S01]  /*46a30*/  LOP3.LUT R16, R25, 0x200, RZ, 0xc0, !PT ;  /* 0x0000020019107812 */ /* 0x000fe200078ec0ff */
[----:B------:R-:W-:Y:S04]  /*46a40*/  STL [R1+0x2114], R21 ;  /* 0x0021141501007387 */ /* 0x000fe80000100800 */
[----:B------:R-:W-:Y:S04]  /*46a50*/  STL [R1+0x20d0], R22 ;  /* 0x0020d01601007387 */ /* 0x000fe80000100800 */
[----:B------:R-:W0:Y:S01]  /*46a60*/  LDS.U8 R17, [R29+UR5] ;  /* 0x000000051d117984 */ /* 0x000e220008000000 */
[----:B------:R-:W-:-:S03]  /*46a70*/  IADD3 R2, R2, UR5, R16 ;  /* 0x0000000502027c10 */ /* 0x000fc6000fffe010 */
[----:B------:R-:W-:Y:S04]  /*46a80*/  STL [R1+0x1ab4], R0 ;  /* 0x001ab40001007387 */ /* 0x000fe80000100800 */
[----:B------:R-:W1:Y:S04]  /*46a90*/  LDS.U8 R25, [R29+UR5+0x10] ;  /* 0x000010051d197984 */ /* 0x000e680008000000 */
[----:B------:R-:W-:Y:S04]  /*46aa0*/  LDS.U8 R0, [R29+UR5+0x30] ;  /* 0x000030051d007984 */ /* 0x000fe80008000000 */
[----:B------:R-:W-:Y:S04]  /*46ab0*/  LDS.U8 R26, [R29+UR5+0x100] ;  /* 0x000100051d1a7984 */ /* 0x000fe80008000000 */
[----:B------:R-:W-:Y:S04]  /*46ac0*/  LDS.U8 R27, [R29+UR5+0x110] ;  /* 0x000110051d1b7984 */ /* 0x000fe80008000000 */
[----:B------:R-:W-:Y:S01]  /*46ad0*/  LDS.U8 R3, [R29+UR5+0x130] ;  /* 0x000130051d037984 */ /* 0x000fe20008000000 */
[----:B------:R-:W-:-:S05]  /*46ae0*/  LOP3.LUT R16, R29, 0x8, RZ, 0x3c, !PT ;  /* 0x000000081d107812 */ /* 0x000fca00078e3cff */
[----:B------:R-:W-:Y:S04]  /*46af0*/  LDS.U8 R28, [R16+UR5] ;  /* 0x00000005101c7984 */ /* 0x000fe80008000000 */
[----:B--2---:R-:W-:Y:S04]  /*46b00*/  STL [R1+0x20d4], R23 ;  /* 0x0020d41701007387 */ /* 0x004fe80000100800 */
[----:B---3--:R-:W-:Y:S04]  /*46b10*/  STL [R1+0x20a0], R24 ;  /* 0x0020a01801007387 */ /* 0x008fe80000100800 */
[----:B------:R-:W-:Y:S04]  /*46b20*/  STL [R1+0x20a4], R2 ;  /* 0x0020a40201007387 */ /* 0x000fe80000100800 */
[----:B------:R-:W2:Y:S04]  /*46b30*/  LDS.U8 R2, [R29+UR5+0x20] ;  /* 0x000020051d027984 */ /* 0x000ea80008000000 */
[----:B0-----:R-:W-:Y:S04]  /*46b40*/  STL [R1+0x20a8], R17 ;  /* 0x0020a81101007387 */ /* 0x001fe80000100800 */
[----:B-1----:R-:W-:Y:S04]  /*46b50*/  STL [R1+0x20ac], R25 ;  /* 0x0020ac1901007387 */ /* 0x002fe80000100800 */
[----:B------:R-:W3:Y:S04]  /*46b60*/  LDL.LU R13, [R1+0x9d4] ;  /* 0x0009d400010d7983 */ /* 0x000ee80000300800 */
[----:B--2---:R-:W-:Y:S04]  /*46b70*/  STL [R1+0x770], R2 ;  /* 0x0007700201007387 */ /* 0x004fe80000100800 */
[----:B------:R-:W2:Y:S04]  /*46b80*/  LDL.LU R14, [R1+0x9d0] ;  /* 0x0009d000010e7983 */ /* 0x000ea80000300800 */
[----:B------:R-:W-:Y:S04]  /*46b90*/  STL [R1+0x76c], R0 ;  /* 0x00076c0001007387 */ /* 0x000fe80000100800 */
[----:B------:R-:W0:Y:S04]  /*46ba0*/  LDS.U8 R0, [R29+UR5+0x120] ;  /* 0x000120051d007984 */ /* 0x000e280008000000 */
[----:B------:R-:W-:Y:S04]  /*46bb0*/  STL [R1+0x20b0], R26 ;  /* 0x0020b01a01007387 */ /* 0x000fe80000100800 */
[----:B------:R-:W-:Y:S04]  /*46bc0*/  STL [R1+0x20b4], R27 ;  /* 0x0020b41b01007387 */ /* 0x000fe80000100800 */
[----:B------:R-:W1:Y:S04]  /*46bd0*/  LDS.U8 R2, [R29+UR5+0x200] ;  /* 0x000200051d027984 */ /* 0x000e680008000000 */
[----:B0-----:R-:W-:Y:S04]  /*46be0*/  STL [R1+0x78c], R0 ;  /* 0x00078c0001007387 */ /* 0x001fe80000100800 */
[----:B------:R-:W0:Y:S04]  /*46bf0*/  LDS.U8 R0, [R29+UR5+0x210] ;  /* 0x000210051d007984 */ /* 0x000e280008000000 */
[----:B------:R-:W-:Y:S04]  /*46c00*/  STL [R1+0x788], R3 ;  /* 0x0007880301007387 */ /* 0x000fe80000100800 */
[----:B------:R-:W4:Y:S04]  /*46c10*/  LDS.U8 R3, [R29+UR5+0x220] ;  /* 0x000220051d037984 */ /* 0x000f280008000000 */
[----:B-1----:R-:W-:Y:S04]  /*46c20*/  STL [R1+0x9e0], R2 ;  /* 0x0009e00201007387 */ /* 0x002fe80000100800 */
[----:B------:R-:W1:Y:S04]  /*46c30*/  LDS.U8 R2, [R29+UR5+0x230] ;  /* 0x000230051d027984 */ /* 0x000e680008000000 */
[----:B0-----:R-:W-:Y:S04]  /*46c40*/  STL [R1+0x9dc], R0 ;  /* 0x0009dc0001007387 */ /* 0x001fe80000100800 */
[----:B------:R-:W0:Y:S04]  /*46c50*/  LDS.U8 R0, [R29+UR5+0x300] ;  /* 0x000300051d007984 */ /* 0x000e280008000000 */
[----:B----4-:R-:W-:Y:S04]  /*46c60*/  STL [R1+0x1a80], R3 ;  /* 0x001a800301007387 */ /* 0x010fe80000100800 */
        /* <DEDUP_REMOVED lines=8> */
[----:B------:R-:W-:Y:S04]  /*46cf0*/  STL [R1+0x20b8], R28 ;  /* 0x0020b81c01007387 */ /* 0x000fe80000100800 */
[----:B------:R-:W1:Y:S04]  /*46d00*/  LDS.U8 R2, [R16+UR5+0x20] ;  /* 0x0000200510027984 */ /* 0x000e680008000000 */
[----:B------:R-:W-:Y:S04]  /*46d10*/  LDS.U8 R3, [R16+UR5+0x100] ;  /* 0x0001000510037984 */ /* 0x000fe80008000000 */
[----:B0-----:R-:W-:Y:S04]  /*46d20*/  STL [R1+0x1a84], R0 ;  /* 0x001a840001007387 */ /* 0x001fe80000100800 */
[----:B------:R-:W0:Y:S04]  /*46d30*/  LDS.U8 R0, [R16+UR5+0x30] ;  /* 0x0000300510007984 */ /* 0x000e280008000000 */
[----:B----4-:R-:W-:Y:S04]  /*46d40*/  STL [R1+0x20bc], R29 ;  /* 0x0020bc1d01007387 */ /* 0x010fe80000100800 */
[----:B-1----:R-:W-:Y:S04]  /*46d50*/  STL [R1+0x784], R2 ;  /* 0x0007840201007387 */ /* 0x002fe80000100800 */
        /* <DEDUP_REMOVED lines=21> */
[----:B----4-:R-:W-:Y:S01]  /*46eb0*/  STL [R1+0x9f4], R3 ;  /* 0x0009f40301007387 */ /* 0x010fe20000100800 */
[----:B------:R-:W4:Y:S03]  /*46ec0*/  S2R R8, SR_TID.X ;  /* 0x0000000000087919 */ /* 0x000f260000002100 */
[----:B-1----:R-:W-:Y:S01]  /*46ed0*/  STL [R1+0x1a98], R2 ;  /* 0x001a980201007387 */ /* 0x002fe20000100800 */
[----:B------:R-:W-:Y:S06]  /*46ee0*/  BAR.SYNC.DEFER_BLOCKING 0x0 ;  /* 0x0000000000007b1d */ /* 0x000fec0000010000 */
[----:B0-----:R-:W-:Y:S04]  /*46ef0*/  STL [R1+0x1a88], R0 ;  /* 0x001a880001007387 */ /* 0x001fe80000100800 */
[----:B------:R-:W3:Y:S04]  /*46f00*/  LDL.LU R16, [R1+0x990] ;  /* 0x0009900001107983 */ /* 0x000ee80000300800 */
[----:B---3--:R0:W-:Y:S04]  /*46f10*/  STL [R1+0x2168], R16 ;  /* 0x0021681001007387 */ /* 0x0081e80000100800 */
[----:B0-----:R-:W3:Y:S04]  /*46f20*/  LDL.LU R16, [R1+0x994] ;  /* 0x0009940001107983 */ /* 0x001ee80000300800 */
[----:B---3--:R0:W-:Y:S04]  /*46f30*/  STL [R1+0x216c], R16 ;  /* 0x00216c1001007387 */ /* 0x0081e80000100800 */
[----:B0-----:R-:W3:Y:S01]  /*46f40*/  LDL.LU R16, [R1+0x9b0] ;  /* 0x0009b00001107983 */ /* 0x001ee20000300800 */
[----:B----4-:R-:W-:-:S03]  /*46f50*/  LOP3.LUT R8, R8, 0x3f, RZ, 0xc0, !PT ;  /* 0x0000003f08087812 */ /* 0x010fc600078ec0ff */
        /* <DEDUP_REMOVED lines=26> */
[----:B------:R0:W-:Y:S04]  /*47100*/  STS.U8 [R8+UR5], R13 ;  /* 0x0000000d08007988 */ /* 0x0001e80008000005 */
[----:B------:R-:W4:Y:S04]  /*47110*/  LDL.LU R18, [R1+0x7f4] ;  /* 0x0007f40001127983 */ /* 0x000f280000300800 */
[----:B--2---:R1:W-:Y:S04]  /*47120*/  STS.U8 [R8+UR5+0x40], R14 ;  /* 0x0000400e08007988 */ /* 0x0043e80008000005 */
[----:B0-----:R-:W2:Y:S04]  /*47130*/  LDL.LU R13, [R1+0x7f0] ;  /* 0x0007f000010d7983 */ /* 0x001ea80000300800 */
[----:B-1----:R-:W2:Y:S04]  /*47140*/  LDL.LU R14, [R1+0x7d4] ;  /* 0x0007d400010e7983 */ /* 0x002ea80000300800 */
[----:B---3--:R0:W-:Y:S04]  /*47150*/  STS.U8 [R8+UR5+0x200], R16 ;  /* 0x0002001008007988 */ /* 0x0081e80008000005 */
[----:B0-----:R-:W3:Y:S04]  /*47160*/  LDL.LU R16, [R1+0x2170] ;  /* 0x0021700001107983 */ /* 0x001ee80000300800 */
[----:B---3--:R0:W-:Y:S04]  /*47170*/  STS.U8 [R8+UR5+0x240], R16 ;  /* 0x0002401008007988 */ /* 0x0081e80008000005 */
[----:B0-----:R-:W3:Y:S04]  /*47180*/  LDL.LU R16, [R1+0x216c] ;  /* 0x00216c0001107983 */ /* 0x001ee80000300800 */
[----:B---3--:R0:W-:Y:S04]  /*47190*/  STS.U8 [R8+UR5+0x400], R16 ;  /* 0x0004001008007988 */ /* 0x0081e80008000005 */
[----:B0-----:R-:W3:Y:S04]  /*471a0*/  LDL.LU R16, [R1+0x2168] ;  /* 0x0021680001107983 */ /* 0x001ee80000300800 */
[----:B---3--:R0:W-:Y:S04]  /*471b0*/  STS.U8 [R8+UR5+0x440], R16 ;  /* 0x0004401008007988 */ /* 0x0081e80008000005 */
[----:B0-----:R-:W3:Y:S04]  /*471c0*/  LDL.LU R16, [R1+0x780] ;  /* 0x0007800001107983 */ /* 0x001ee80000300800 */
[----:B---3--:R0:W-:Y:S04]  /*471d0*/  STL [R1+0x215c], R16 ;  /* 0x00215c1001007387 */ /* 0x0081e80000100800 */
[----:B0-----:R-:W3:Y:S04]  /*471e0*/  LDL.LU R16, [R1+0x7b0] ;  /* 0x0007b00001107983 */ /* 0x001ee80000300800 */
[----:B---3--:R0:W-:Y:S04]  /*471f0*/  STL [R1+0x2160], R16 ;  /* 0x0021601001007387 */ /* 0x0081e80000100800 */
[----:B0-----:R-:W3:Y:S04]  /*47200*/  LDL.LU R16, [R1+0x7b4] ;  /* 0x0007b40001107983 */ /* 0x001ee80000300800 */
[----:B----4-:R-:W-:Y:S04]  /*47210*/  STS.U8 [R8+UR5+0x600], R29 ;  /* 0x0006001d08007988 */ /* 0x010fe80008000005 */
[----:B------:R-:W-:Y:S04]  /*47220*/  STS.U8 [R8+UR5+0x640], R28 ;  /* 0x0006401c08007988 */ /* 0x000fe80008000005 */
        /* <DEDUP_REMOVED lines=25> */
[----:B------:R0:W-:Y:S04]  /*473c0*/  STS.U8 [R8+UR5+0x1240], R19 ;  /* 0x0012401308007988 */ /* 0x0001e80008000005 */
[----:B------:R-:W4:Y:S04]  /*473d0*/  LDL.LU R20, [R1+0x6b0] ;  /* 0x0006b00001147983 */ /* 0x000f280000300800 */
[----:B------:R1:W-:Y:S04]  /*473e0*/  STS.U8 [R8+UR5+0x1400], R15 ;  /* 0x0014000f08007988 */ /* 0x0003e80008000005 */
[----:B------:R2:W-:Y:S04]  /*473f0*/  STS.U8 [R8+UR5+0x1440], R7 ;  /* 0x0014400708007988 */ /* 0x0005e80008000005 */
[----:B------:R2:W-:Y:S04]  /*47400*/  STS.U8 [R8+UR5+0x1600], R3 ;  /* 0x0016000308007988 */ /* 0x0005e80008000005 */
[----:B------:R2:W-:Y:S04]  /*47410*/  STS.U8 [R8+UR5+0x1640], R11 ;  /* 0x0016400b08007988 */ /* 0x0005e80008000005 */
[----:B------:R2:W-:Y:S04]  /*47420*/  STS.U8 [R8+UR5+0x1800], R6 ;  /* 0x0018000608007988 */ /* 0x0005e80008000005 */
[----:B0-----:R-:W4:Y:S04]  /*47430*/  LDL.LU R19, [R1+0x694] ;  /* 0x0006940001137983 */ /* 0x001f280000300800 */
[----:B-1----:R-:W4:Y:S04]  /*47440*/  LDL.LU R15, [R1+0x690] ;  /* 0x00069000010f7983 */ /* 0x002f280000300800 */
[----:B--2---:R-:W2:Y:S04]  /*47450*/  LDL.LU R7, [R1+0x674] ;  /* 0x0006740001077983 */ /* 0x004ea80000300800 */
[----:B------:R-:W2:Y:S04]  /*47460*/  LDL.LU R3, [R1+0x670] ;  /* 0x0006700001037983 */ /* 0x000ea80000300800 */
[----:B------:R-:W2:Y:S04]  /*47470*/  LDL.LU R11, [R1+0x654] ;  /* 0x00065400010b7983 */ /* 0x000ea80000300800 */
[----:B------:R0:W-:Y:S04]  /*47480*/  STS.U8 [R8+UR5+0x1840], R4 ;  /* 0x0018400408007988 */ /* 0x0001e80008000005 */
[----:B------:R-:W2:Y:S04]  /*47490*/  LDL.LU R6, [R1+0x650] ;  /* 0x0006500001067983 */ /* 0x000ea80000300800 */
[----:B------:R1:W-:Y:S04]  /*474a0*/  STS.U8 [R8+UR5+0x1a00], R5 ;  /* 0x001a000508007988 */ /* 0x0003e80008000005 */
[----:B------:R1:W-:Y:S04]  /*474b0*/  STS.U8 [R8+UR5+0x1a40], R9 ;  /* 0x001a400908007988 */ /* 0x0003e80008000005 */
[----:B------:R1:W-:Y:S04]  /*474c0*/  STS.U8 [R8+UR5+0x1c00], R10 ;  /* 0x001c000a08007988 */ /* 0x0003e80008000005 */
[----:B------:R1:W-:Y:S04]  /*474d0*/  STS.U8 [R8+UR5+0x1c40], R12 ;  /* 0x001c400c08007988 */ /* 0x0003e80008000005 */
[----:B------:R1:W-:Y:S04]  /*474e0*/  STS.U8 [R8+UR5+0x1e00], R18 ;  /* 0x001e001208007988 */ /* 0x0003e80008000005 */
[----:B0-----:R-:W2:Y:S04]  /*474f0*/  LDL.LU R4, [R1+0x634] ;  /* 0x0006340001047983 */ /* 0x001ea80000300800 */
[----:B-1----:R-:W2:Y:S04]  /*47500*/  LDL.LU R5, [R1+0x630] ;  /* 0x0006300001057983 */ /* 0x002ea80000300800 */
[----:B------:R-:W2:Y:S04]  /*47510*/  LDL.LU R9, [R1+0x614] ;  /* 0x0006140001097983 */ /* 0x000ea80000300800 */
[----:B------:R-:W2:Y:S04]  /*47520*/  LDL.LU R10, [R1+0x610] ;  /* 0x00061000010a7983 */ /* 0x000ea80000300800 */
[----:B------:R-:W2:Y:S04]  /*47530*/  LDL.LU R12, [R1+0x444] ;  /* 0x00044400010c7983 */ /* 0x000ea80000300800 */
[----:B------:R0:W-:Y:S04]  /*47540*/  STS.U8 [R8+UR5+0x1e40], R13 ;  /* 0x001e400d08007988 */ /* 0x0001e80008000005 */
[----:B------:R-:W2:Y:S04]  /*47550*/  LDL.LU R18, [R1+0x440] ;  /* 0x0004400001127983 */ /* 0x000ea80000300800 */
[----:B------:R1:W-:Y:S04]  /*47560*/  STS.U8 [R8+UR5+0x2000], R14 ;  /* 0x0020000e08007988 */ /* 0x0003e80008000005 */
        /* <DEDUP_REMOVED lines=44> */
[----:B--2---:R2:W-:Y:S04]  /*47830*/  STS.U8 [R8+UR5+0x3400], R7 ;  /* 0x0034000708007988 */ /* 0x0045e80008000005 */
        /* <DEDUP_REMOVED lines=21> */
[----:B------:R-:W4:Y:S04]  /*47990*/  LDL.LU R18, [R1+0x244] ;  /* 0x0002440001127983 */ /* 0x000f280000300800 */
[----:B------:R1:W-:Y:S04]  /*479a0*/  STS.U8 [R8+UR5+0x3e40], R14 ;  /* 0x003e400e08007988 */ /* 0x0003e80008000005 */
[----:B0-----:R-:W2:Y:S04]  /*479b0*/  LDL.LU R13, [R1+0x228] ;  /* 0x00022800010d7983 */ /* 0x001ea80000300800 */
[----:B-1----:R-:W2:Y:S04]  /*479c0*/  LDL.LU R14, [R1+0x224] ;  /* 0x00022400010e7983 */ /* 0x002ea80000300800 */
[----:B---3--:R0:W-:Y:S04]  /*479d0*/  STS.U8 [R8+UR5+0x4000], R16 ;  /* 0x0040001008007988 */ /* 0x0081e80008000005 */
[----:B0-----:R-:W3:Y:S04]  /*479e0*/  LDL.LU R16, [R1+0x2158] ;  /* 0x0021580001107983 */ /* 0x001ee80000300800 */
[----:B---3--:R0:W-:Y:S04]  /*479f0*/  STS.U8 [R8+UR5+0x4040], R16 ;  /* 0x0040401008007988 */ /* 0x0081e80008000005 */
[----:B0-----:R-:W3:Y:S04]  /*47a00*/  LDL.LU R16, [R1+0x2154] ;  /* 0x0021540001107983 */ /* 0x001ee80000300800 */
[----:B----4-:R-:W-:Y:S04]  /*47a10*/  STS.U8 [R8+UR5+0x5c00], R18 ;  /* 0x005c001208007988 */ /* 0x010fe80008000005 */
[----:B--2---:R-:W-:Y:S04]  /*47a20*/  STS.U8 [R8+UR5+0x5c40], R13 ;  /* 0x005c400d08007988 */ /* 0x004fe80008000005 */
[----:B---3--:R0:W-:Y:S04]  /*47a30*/  STS.U8 [R8+UR5+0x4200], R16 ;  /* 0x0042001008007988 */ /* 0x0081e80008000005 */
[----:B0-----:R-:W2:Y:S04]  /*47a40*/  LDL.LU R16, [R1+0x2150] ;  /* 0x0021500001107983 */ /* 0x001ea80000300800 */
[----:B------:R-:W3:Y:S04]  /*47a50*/  LDL.LU R18, [R1+0x208] ;  /* 0x0002080001127983 */ /* 0x000ee80000300800 */
[----:B------:R-:W4:Y:S04]  /*47a60*/  LDL.LU R13, [R1+0x1e4] ;  /* 0x0001e400010d7983 */ /* 0x000f280000300800 */
[----:B----4-:R0:W-:Y:S04]  /*47a70*/  STL [R1+0x2148], R13 ;  /* 0x0021480d01007387 */ /* 0x0101e80000100800 */
[----:B0-----:R-:W4:Y:S04]  /*47a80*/  LDL.LU R13, [R1+0x1e8] ;  /* 0x0001e800010d7983 */ /* 0x001f280000300800 */
[----:B------:R-:W-:Y:S04]  /*47a90*/  STS.U8 [R8+UR5+0x5e00], R14 ;  /* 0x005e000e08007988 */ /* 0x000fe80008000005 */
[----:B--2---:R-:W-:Y:S04]  /*47aa0*/  STS.U8 [R8+UR5+0x4240], R16 ;  /* 0x0042401008007988 */ /* 0x004fe80008000005 */
        /* <DEDUP_REMOVED lines=11> */
[----:B----4-:R0:W-:Y:S04]  /*47b60*/  STL [R1+0x214c], R13 ;  /* 0x00214c0d01007387 */ /* 0x0101e80000100800 */
[----:B0-----:R-:W2:Y:S04]  /*47b70*/  LDL.LU R13, [R1+0x204] ;  /* 0x00020400010d7983 */ /* 0x001ea80000300800 */
        /* <DEDUP_REMOVED lines=21> */
[----:B---3--:R-:W3:Y:S04]  /*47cd0*/  LDL.LU R19, [R1+0xa4] ;  /* 0x0000a40001137983 */ /* 0x008ee80000300800 */
[----:B------:R-:W3:Y:S04]  /*47ce0*/  LDL.LU R15, [R1+0x20] ;  /* 0x00002000010f7983 */ /* 0x000ee80000300800 */
[----:B------:R-:W3:Y:S04]  /*47cf0*/  LDL.LU R7, [R1+0x1c] ;  /* 0x00001c0001077983 */ /* 0x000ee80000300800 */
[----:B------:R0:W-:Y:S04]  /*47d00*/  STS.U8 [R8+UR5+0x5440], R11 ;  /* 0x0054400b08007988 */ /* 0x0001e80008000005 */
[----:B------:R-:W3:Y:S04]  /*47d10*/  LDL.LU R3, [R1+0x18] ;  /* 0x0000180001037983 */ /* 0x000ee80000300800 */
[----:B------:R1:W-:Y:S04]  /*47d20*/  STS.U8 [R8+UR5+0x5600], R6 ;  /* 0x0056000608007988 */ /* 0x0003e80008000005 */
[----:B------:R1:W-:Y:S04]  /*47d30*/  STS.U8 [R8+UR5+0x5640], R4 ;  /* 0x0056400408007988 */ /* 0x0003e80008000005 */
[----:B------:R1:W-:Y:S04]  /*47d40*/  STS.U8 [R8+UR5+0x5800], R5 ;  /* 0x0058000508007988 */ /* 0x0003e80008000005 */
[----:B------:R1:W-:Y:S04]  /*47d50*/  STS.U8 [R8+UR5+0x5840], R9 ;  /* 0x0058400908007988 */ /* 0x0003e80008000005 */
[----:B------:R1:W-:Y:S04]  /*47d60*/  STS.U8 [R8+UR5+0x5a00], R10 ;  /* 0x005a000a08007988 */ /* 0x0003e80008000005 */
[----:B0-----:R-:W3:Y:S04]  /*47d70*/  LDL.LU R11, [R1+0x14] ;  /* 0x00001400010b7983 */ /* 0x001ee80000300800 */
[----:B-1----:R-:W3:Y:S04]  /*47d80*/  LDL.LU R6, [R1+0x10] ;  /* 0x0000100001067983 */ /* 0x002ee80000300800 */
[----:B------:R-:W3:Y:S04]  /*47d90*/  LDL.LU R4, [R1+0xc] ;  /* 0x00000c0001047983 */ /* 0x000ee80000300800 */
[----:B------:R-:W3:Y:S04]  /*47da0*/  LDL.LU R5, [R1+0x8] ;  /* 0x0000080001057983 */ /* 0x000ee80000300800 */
[----:B------:R-:W3:Y:S04]  /*47db0*/  LDL.LU R9, [R1+0x4] ;  /* 0x0000040001097983 */ /* 0x000ee80000300800 */
[----:B------:R0:W-:Y:S04]  /*47dc0*/  STS.U8 [R8+UR5+0x5a40], R12 ;  /* 0x005a400c08007988 */ /* 0x0001e80008000005 */
[----:B------:R-:W3:Y:S04]  /*47dd0*/  LDL.LU R10, [R1] ;  /* 0x00000000010a7983 */ /* 0x000ee80000300800 */
[----:B------:R1:W-:Y:S04]  /*47de0*/  STS.U8 [R8+UR5+0x5e40], R18 ;  /* 0x005e401208007988 */ /* 0x0003e80008000005 */
[----:B0-----:R-:W3:Y:S04]  /*47df0*/  LDL.LU R12, [R1+0x28] ;  /* 0x00002800010c7983 */ /* 0x001ee80000300800 */
[----:B-1----:R-:W3:Y:S04]  /*47e00*/  LDL.LU R18, [R1+0x24] ;  /* 0x0000240001127983 */ /* 0x002ee80000300800 */
[----:B--2---:R0:W-:Y:S04]  /*47e10*/  STS.U8 [R8+UR5+0x6000], R13 ;  /* 0x0060000d08007988 */ /* 0x0041e80008000005 */
[----:B0-----:R-:W2:Y:S04]  /*47e20*/  LDL.LU R13, [R1+0x214c] ;  /* 0x00214c00010d7983 */ /* 0x001ea80000300800 */
[----:B--2---:R0:W-:Y:S04]  /*47e30*/  STS.U8 [R8+UR5+0x6040], R13 ;  /* 0x0060400d08007988 */ /* 0x0041e80008000005 */
[----:B0-----:R-:W2:Y:S04]  /*47e40*/  LDL.LU R13, [R1+0x2148] ;  /* 0x00214800010d7983 */ /* 0x001ea80000300800 */
[----:B----4-:R-:W-:Y:S04]  /*47e50*/  STS.U8 [R8+UR5+0x6240], R14 ;  /* 0x0062400e08007988 */ /* 0x010fe80008000005 */
[----:B------:R-:W-:Y:S04]  /*47e60*/  STS.U8 [R8+UR5+0x6440], R29 ;  /* 0x0064401d08007988 */ /* 0x000fe80008000005 */
[----:B--2---:R0:W-:Y:S04]  /*47e70*/  STS.U8 [R8+UR5+0x6200], R13 ;  /* 0x0062000d08007988 */ /* 0x0041e80008000005 */
[----:B0-----:R-:W2:Y:S04]  /*47e80*/  LDL.LU R13, [R1+0x2144] ;  /* 0x00214400010d7983 */ /* 0x001ea80000300800 */
[----:B------:R-:W4:Y:S04]  /*47e90*/  LDL.LU R14, [R1+0x2140] ;  /* 0x00214000010e7983 */ /* 0x000f280000300800 */
[----:B------:R-:W2:Y:S04]  /*47ea0*/  LDL.LU R29, [R1+0x98c] ;  /* 0x00098c00011d7983 */ /* 0x000ea80000300800 */
        /* <DEDUP_REMOVED lines=12> */
[----:B---3--:R-:W-:Y:S04]  /*47f70*/  STS.U8 [R8+UR5+0x7200], R19 ;  /* 0x0072001308007988 */ /* 0x008fe80008000005 */
        /* <DEDUP_REMOVED lines=11> */
[----:B--2---:R0:W-:Y:S04]  /*48030*/  STL [R1+0x213c], R29 ;  /* 0x00213c1d01007387 */ /* 0x0041e80000100800 */
        /* <DEDUP_REMOVED lines=25> */
[----:B----4-:R0:W-:Y:S04]  /*481d0*/  STS.U8 [R8+UR5+0x7e00], R14 ;  /* 0x007e000e08007988 */ /* 0x0101e80008000005 */
[----:B------:R1:W-:Y:S04]  /*481e0*/  STS.U8 [R8+UR5+0x7e40], R13 ;  /* 0x007e400d08007988 */ /* 0x0003e80008000005 */
[----:B0-----:R-:W4:Y:S04]  /*481f0*/  LDL.LU R14, [R1+0x9a8] ;  /* 0x0009a800010e7983 */ /* 0x001f280000300800 */
[----:B-1----:R-:W3:Y:S04]  /*48200*/  LDL.LU R13, [R1+0x9c8] ;  /* 0x0009c800010d7983 */ /* 0x002ee80000300800 */
[----:B------:R0:W-:Y:S02]  /*48210*/  STS.U8 [R8+UR5+0x6400], R16 ;  /* 0x0064001008007988 */ /* 0x0001e40008000005 */
[----:B0-----:R-:W-:-:S02]  /*48220*/  LOP3.LUT R16, R8, 0x10, RZ, 0x3c, !PT ;  /* 0x0000001008107812 */ /* 0x001fc400078e3cff */
[----:B------:R-:W4:Y:S04]  /*48230*/  LDL.LU R8, [R1+0x9ac] ;  /* 0x0009ac0001087983 */ /* 0x000f280000300800 */
[----:B--2---:R0:W-:Y:S04]  /*48240*/  STS.U8 [R16+UR5+0x80], R29 ;  /* 0x0000801d10007988 */ /* 0x0041e80008000005 */
[----:B0-----:R-:W2:Y:S04]  /*48250*/  LDL.LU R29, [R1+0x213c] ;  /* 0x00213c00011d7983 */ /* 0x001ea80000300800 */
        /* <DEDUP_REMOVED lines=60> */
[----:B0-----:R-:W4:Y:S04]  /*48620*/  LDL.LU R12, [R1+0x45c] ;  /* 0x00045c00010c7983 */ /* 0x001f280000300800 */
[----:B-1----:R-:W4:Y:S04]  /*48630*/  LDL.LU R18, [R1+0x458] ;  /* 0x0004580001127983 */ /* 0x002f280000300800 */
[----:B--2---:R0:W-:Y:S04]  /*48640*/  STS.U8 [R16+UR5+0x1cc0], R13 ;  /* 0x001cc00d10007988 */ /* 0x0041e80008000005 */
[----:B0-----:R-:W2:Y:S04]  /*48650*/  LDL.LU R13, [R1+0x2138] ;  /* 0x00213800010d7983 */ /* 0x001ea80000300800 */
[----:B--2---:R0:W-:Y:S04]  /*48660*/  STS.U8 [R16+UR5+0x1e80], R13 ;  /* 0x001e800d10007988 */ /* 0x0041e80008000005 */
[----:B0-----:R-:W2:Y:S04]  /*48670*/  LDL.LU R13, [R1+0x2134] ;  /* 0x00213400010d7983 */ /* 0x001ea80000300800 */
[----:B--2---:R0:W-:Y:S04]  /*48680*/  STS.U8 [R16+UR5+0x1ec0], R13 ;  /* 0x001ec00d10007988 */ /* 0x0041e80008000005 */
[----:B0-----:R-:W2:Y:S04]  /*48690*/  LDL.LU R13, [R1+0x2130] ;  /* 0x00213000010d7983 */ /* 0x001ea80000300800 */
[----:B--2---:R0:W-:Y:S04]  /*486a0*/  STS.U8 [R16+UR5+0x2080], R13 ;  /* 0x0020800d10007988 */ /* 0x0041e80008000005 */
[----:B0-----:R-:W2:Y:S04]  /*486b0*/  LDL.LU R13, [R1+0x418] ;  /* 0x00041800010d7983 */ /* 0x001ea80000300800 */
[----:B--2---:R0:W-:Y:S04]  /*486c0*/  STL [R1+0x2124], R13 ;  /* 0x0021240d01007387 */ /* 0x0041e80000100800 */
[----:B0-----:R-:W2:Y:S04]  /*486d0*/  LDL.LU R13, [R1+0x41c] ;  /* 0x00041c00010d7983 */ /* 0x001ea80000300800 */
[----:B--2---:R0:W-:Y:S04]  /*486e0*/  STL [R1+0x2128], R13 ;  /* 0x0021280d01007387 */ /* 0x0041e80000100800 */
[----:B0-----:R-:W2:Y:S04]  /*486f0*/  LDL.LU R13, [R1+0x438] ;  /* 0x00043800010d7983 */ /* 0x001ea80000300800 */
[----:B---3--:R-:W-:Y:S04]  /*48700*/  STS.U8 [R16+UR5+0x20c0], R8 ;  /* 0x0020c00810007988 */ /* 0x008fe80008000005 */
        /* <DEDUP_REMOVED lines=68> */
[----:B--2---:R-:W-:Y:S04]  /*48b50*/  STS.U8 [R16+UR5+0x3ec0], R13 ;  /* 0x003ec00d10007988 */ /* 0x004fe80008000005 */
[----:B------:R-:W-:Y:S04]  /*48b60*/  STS.U8 [R16+UR5+0x46c0], R17 ;  /* 0x0046c01110007988 */ /* 0x000fe80008000005 */
[----:B------:R0:W-:Y:S04]  /*48b70*/  STS.U8 [R16+UR5+0x4cc0], R21 ;  /* 0x004cc01510007988 */ /* 0x0001e80008000005 */
[----:B0-----:R-:W2:Y:S04]  /*48b80*/  LDL.LU R21, [R1+0x220] ;  /* 0x0002200001157983 */ /* 0x001ea80000300800 */
[----:B--2---:R0:W-:Y:S04]  /*48b90*/  STL [R1+0x2118], R21 ;  /* 0x0021181501007387 */ /* 0x0041e80000100800 */
[----:B0-----:R-:W2:Y:S04]  /*48ba0*/  LDL.LU R21, [R1+0x23c] ;  /* 0x00023c0001157983 */ /* 0x001ea80000300800 */
[----:B--2---:R0:W-:Y:S04]  /*48bb0*/  STL [R1+0x211c], R21 ;  /* 0x00211c1501007387 */ /* 0x0041e80000100800 */
[----:B0-----:R-:W2:Y:S04]  /*48bc0*/  LDL.LU R21, [R1+0x240] ;  /* 0x0002400001157983 */ /* 0x001ea80000300800 */
        /* <DEDUP_REMOVED lines=44> */
[----:B0-----:R-:W4:Y:S04]  /*48e90*/  LDL.LU R5, [R1+0x40] ;  /* 0x0000400001057983 */ /* 0x001f280000300800 */
[----:B-1----:R-:W4:Y:S04]  /*48ea0*/  LDL.LU R9, [R1+0x3c] ;  /* 0x00003c0001097983 */ /* 0x002f280000300800 */
[----:B------:R-:W4:Y:S04]  /*48eb0*/  LDL.LU R10, [R1+0x38] ;  /* 0x00003800010a7983 */ /* 0x000f280000300800 */
        /* <DEDUP_REMOVED lines=13> */
[----:B--2---:R0:W-:Y:S04]  /*48f90*/  STS.U8 [R16+UR5+0x5e80], R21 ;  /* 0x005e801510007988 */ /* 0x0041e80008000005 */
[----:B0-----:R-:W2:Y:S04]  /*48fa0*/  LDL.LU R21, [R1+0x2114] ;  /* 0x0021140001157983 */ /* 0x001ea80000300800 */
[----:B------:R-:W3:Y:S04]  /*48fb0*/  LDL.LU R20, [R1+0x2110] ;  /* 0x0021100001147983 */ /* 0x000ee80000300800 */
[----:B------:R-:W4:Y:S04]  /*48fc0*/  LDL.LU R11, [R1+0x210c] ;  /* 0x00210c00010b7983 */ /* 0x000f280000300800 */
[----:B------:R-:W2:Y:S04]  /*48fd0*/  LDL.LU R6, [R1+0x2108] ;  /* 0x0021080001067983 */ /* 0x000ea80000300800 */
[----:B------:R-:W3:Y:S04]  /*48fe0*/  LDL.LU R12, [R1+0x2104] ;  /* 0x00210400010c7983 */ /* 0x000ee80000300800 */
[----:B------:R-:W4:Y:S04]  /*48ff0*/  LDL.LU R18, [R1+0x2100] ;  /* 0x0021000001127983 */ /* 0x000f280000300800 */
[----:B------:R-:W2:Y:S01]  /*49000*/  LDL.LU R13, [R1+0x944] ;  /* 0x00094400010d7983 */ /* 0x000ea20000300800 */
[----:B------:R-:W0:Y:S03]  /*49010*/  S2R R8, SR_TID.X ;  /* 0x0000000000087919 */ /* 0x000e260000002100 */
        /* <DEDUP_REMOVED lines=19> */
[----:B------:R-:W-:Y:S01]  /*49150*/  STS.U8 [R16+UR5+0x78c0], R10 ;  /* 0x0078c00a10007988 */ /* 0x000fe20008000005 */
[----:B0-----:R-:W-:-:S03]  /*49160*/  LOP3.LUT R8, R8, 0x3f, RZ, 0xc0, !PT ;  /* 0x0000003f08087812 */ /* 0x001fc600078ec0ff */
[----:B--2---:R0:W-:Y:S04]  /*49170*/  STL [R1+0x20fc], R13 ;  /* 0x0020fc0d01007387 */ /* 0x0041e80000100800 */
[----:B0-----:R-:W2:Y:S04]  /*49180*/  LDL.LU R13, [R1+0x9c4] ;  /* 0x0009c400010d7983 */ /* 0x001ea80000300800 */
        /* <DEDUP_REMOVED lines=20> */
[----:B----4-:R0:W-:Y:S04]  /*492d0*/  STS.U8 [R16+UR5+0x7a80], R18 ;  /* 0x007a801210007988 */ /* 0x0101e80008000005 */
[----:B---3--:R1:W-:Y:S04]  /*492e0*/  STS.U8 [R16+UR5+0x7ac0], R12 ;  /* 0x007ac00c10007988 */ /* 0x0083e80008000005 */
[----:B------:R3:W-:Y:S04]  /*492f0*/  STS.U8 [R16+UR5+0x7c80], R6 ;  /* 0x007c800610007988 */ /* 0x0007e80008000005 */
[----:B------:R4:W-:Y:S04]  /*49300*/  STS.U8 [R16+UR5+0x7cc0], R11 ;  /* 0x007cc00b10007988 */ /* 0x0009e80008000005 */
[----:B------:R4:W-:Y:S04]  /*49310*/  STS.U8 [R16+UR5+0x7e80], R20 ;  /* 0x007e801410007988 */ /* 0x0009e80008000005 */
[----:B------:R4:W-:Y:S04]  /*49320*/  STS.U8 [R16+UR5+0x7ec0], R21 ;  /* 0x007ec01510007988 */ /* 0x0009e80008000005 */
[----:B0-----:R-:W2:Y:S01]  /*49330*/  LDL.LU R18, [R1+0x960] ;  /* 0x0009600001127983 */ /* 0x001ea20000300800 */
[----:B-1----:R-:W-:-:S03]  /*49340*/  LOP3.LUT R12, R8, 0x20, RZ, 0x3c, !PT ;  /* 0x00000020080c7812 */ /* 0x002fc600078e3cff */
[----:B------:R-:W2:Y:S04]  /*49350*/  LDL.LU R8, [R1+0x964] ;  /* 0x0009640001087983 */ /* 0x000ea80000300800 */
[----:B---3--:R-:W3:Y:S04]  /*49360*/  LDL.LU R6, [R1+0x980] ;  /* 0x0009800001067983 */ /* 0x008ee80000300800 */
[----:B----4-:R-:W4:Y:S04]  /*49370*/  LDL.LU R11, [R1+0x984] ;  /* 0x00098400010b7983 */ /* 0x010f280000300800 */
[----:B------:R-:W3:Y:S04]  /*49380*/  LDL.LU R20, [R1+0x9a0] ;  /* 0x0009a00001147983 */ /* 0x000ee80000300800 */
[----:B------:R-:W4:Y:S04]  /*49390*/  LDL.LU R21, [R1+0x9c0] ;  /* 0x0009c00001157983 */ /* 0x000f280000300800 */
[----:B------:R-:W3:Y:S04]  /*493a0*/  LDL.LU R16, [R1+0x9a4] ;  /* 0x0009a40001107983 */ /* 0x000ee80000300800 */
[----:B--2---:R0:W-:Y:S04]  /*493b0*/  STS.U8 [R12+UR5+0x100], R13 ;  /* 0x0001000d0c007988 */ /* 0x0041e80008000005 */
[----:B0-----:R-:W2:Y:S04]  /*493c0*/  LDL.LU R13, [R1+0x20fc] ;  /* 0x0020fc00010d7983 */ /* 0x001ea80000300800 */
[----:B----4-:R0:W-:Y:S04]  /*493d0*/  STS.U8 [R12+UR5+0x140], R21 ;  /* 0x000140150c007988 */ /* 0x0101e80008000005 */
[----:B0-----:R-:W4:Y:S04]  /*493e0*/  LDL.LU R21, [R1+0x7c4] ;  /* 0x0007c40001157983 */ /* 0x001f280000300800 */
[----:B----4-:R0:W-:Y:S04]  /*493f0*/  STL [R1+0x20f0], R21 ;  /* 0x0020f01501007387 */ /* 0x0101e80000100800 */
[----:B0-----:R-:W4:Y:S04]  /*49400*/  LDL.LU R21, [R1+0x7e0] ;  /* 0x0007e00001157983 */ /* 0x001f280000300800 */
[----:B----4-:R0:W-:Y:S04]  /*49410*/  STL [R1+0x20f4], R21 ;  /* 0x0020f41501007387 */ /* 0x0101e80000100800 */
[----:B0-----:R-:W4:Y:S04]  /*49420*/  LDL.LU R21, [R1+0x7e4] ;  /* 0x0007e40001157983 */ /* 0x001f280000300800 */
[----:B---3--:R-:W-:Y:S04]  /*49430*/  STS.U8 [R12+UR5+0x300], R16 ;  /* 0x000300100c007988 */ /* 0x008fe80008000005 */
[----:B------:R-:W-:Y:S04]  /*49440*/  STS.U8 [R12+UR5+0x340], R20 ;  /* 0x000340140c007988 */ /* 0x000fe80008000005 */
[----:B------:R-:W-:Y:S04]  /*49450*/  STS.U8 [R12+UR5+0x500], R11 ;  /* 0x0005000b0c007988 */ /* 0x000fe80008000005 */
[----:B------:R-:W-:Y:S04]  /*49460*/  STS.U8 [R12+UR5+0x540], R6 ;  /* 0x000540060c007988 */ /* 0x000fe80008000005 */
[----:B------:R-:W-:Y:S04]  /*49470*/  STS.U8 [R12+UR5+0x700], R8 ;  /* 0x000700080c007988 */ /* 0x000fe80008000005 */
        /* <DEDUP_REMOVED lines=100> */
[----:B------:R-:W3:Y:S04]  /*49ac0*/  LDL.LU R23, [R1+0x2f4] ;  /* 0x0002f40001177983 */ /* 0x000ee80000300800 */
        /* <DEDUP_REMOVED lines=22> */
[----:B---3--:R-:W-:Y:S04]  /*49c30*/  STS.U8 [R12+UR5+0x5100], R23 ;  /* 0x005100170c007988 */ /* 0x008fe80008000005 */
[----:B--2---:R0:W-:Y:S04]  /*49c40*/  STS.U8 [R12+UR5+0x3f00], R21 ;  /* 0x003f00150c007988 */ /* 0x0041e80008000005 */
[----:B0-----:R-:W2:Y:S04]  /*49c50*/  LDL.LU R21, [R1+0x20e4] ;  /* 0x0020e40001157983 */ /* 0x001ea80000300800 */
[----:B------:R-:W3:Y:S04]  /*49c60*/  LDL.LU R23, [R1+0x218] ;  /* 0x0002180001177983 */ /* 0x000ee80000300800 */
        /* <DEDUP_REMOVED lines=71> */
[----:B------:R0:W-:Y:S02]  /*4a0e0*/  STS.U8 [R12+UR5+0x6500], R8 ;  /* 0x006500080c007988 */ /* 0x0001e40008000005 */
[----:B0-----:R-:W0:Y:S02]  /*4a0f0*/  S2R R8, SR_TID.X ;  /* 0x0000000000087919 */ /* 0x001e240000002100 */
[----:B--2---:R1:W-:Y:S04]  /*4a100*/  STS.U8 [R12+UR5+0x5f00], R23 ;  /* 0x005f00170c007988 */ /* 0x0043e80008000005 */
[----:B-1----:R-:W2:Y:S04]  /*4a110*/  LDL.LU R23, [R1+0x20d4] ;  /* 0x0020d40001177983 */ /* 0x002ea80000300800 */
[----:B------:R-:W3:Y:S04]  /*4a120*/  LDL.LU R22, [R1+0x20d0] ;  /* 0x0020d00001167983 */ /* 0x000ee80000300800 */
[----:B------:R-:W4:Y:S04]  /*4a130*/  LDL.LU R7, [R1+0x20cc] ;  /* 0x0020cc0001077983 */ /* 0x000f280000300800 */
[----:B------:R-:W2:Y:S04]  /*4a140*/  LDL.LU R3, [R1+0x20c8] ;  /* 0x0020c80001037983 */ /* 0x000ea80000300800 */
[----:B------:R-:W3:Y:S04]  /*4a150*/  LDL.LU R9, [R1+0x20c4] ;  /* 0x0020c40001097983 */ /* 0x000ee80000300800 */
[----:B------:R-:W4:Y:S04]  /*4a160*/  LDL.LU R10, [R1+0x20c0] ;  /* 0x0020c000010a7983 */ /* 0x000f280000300800 */
[----:B------:R1:W-:Y:S04]  /*4a170*/  STS.U8 [R12+UR5+0x7740], R15 ;  /* 0x0077400f0c007988 */ /* 0x0003e80008000005 */
[----:B------:R0:W-:Y:S04]  /*4a180*/  STS.U8 [R12+UR5+0x7900], R4 ;  /* 0x007900040c007988 */ /* 0x0001e80008000005 */
[----:B------:R0:W-:Y:S04]  /*4a190*/  STS.U8 [R12+UR5+0x6540], R21 ;  /* 0x006540150c007988 */ /* 0x0001e80008000005 */
[----:B------:R0:W-:Y:S04]  /*4a1a0*/  STS.U8 [R12+UR5+0x6700], R16 ;  /* 0x006700100c007988 */ /* 0x0001e80008000005 */
[----:B------:R0:W-:Y:S04]  /*4a1b0*/  STS.U8 [R12+UR5+0x6740], R20 ;  /* 0x006740140c007988 */ /* 0x0001e80008000005 */
[----:B------:R0:W-:Y:S04]  /*4a1c0*/  STS.U8 [R12+UR5+0x6900], R11 ;  /* 0x0069000b0c007988 */ /* 0x0001e80008000005 */
[----:B-1----:R-:W2:Y:S04]  /*4a1d0*/  LDL.LU R15, [R1+0x9bc] ;  /* 0x0009bc00010f7983 */ /* 0x002ea80000300800 */
[----:B0-----:R-:W2:Y:S04]  /*4a1e0*/  LDL.LU R4, [R1+0x978] ;  /* 0x0009780001047983 */ /* 0x001ea80000300800 */
[----:B------:R-:W2:Y:S04]  /*4a1f0*/  LDL.LU R21, [R1+0x91c] ;  /* 0x00091c0001157983 */ /* 0x000ea80000300800 */
        /* <DEDUP_REMOVED lines=15> */
[----:B------:R-:W2:Y:S01]  /*4a2f0*/  LDL.LU R27, [R1+0x898] ;  /* 0x00089800011b7983 */ /* 0x000ea20000300800 */
[----:B------:R-:W-:-:S03]  /*4a300*/  LOP3.LUT R8, R8, 0x3f, RZ, 0xc0, !PT ;  /* 0x0000003f08087812 */ /* 0x000fc600078ec0ff */
[----:B------:R1:W-:Y:S04]  /*4a310*/  STS.U8 [R12+UR5+0x7140], R25 ;  /* 0x007140190c007988 */ /* 0x0003e80008000005 */
[----:B------:R1:W-:Y:S04]  /*4a320*/  STS.U8 [R12+UR5+0x7540], R0 ;  /* 0x007540000c007988 */ /* 0x0003e80008000005 */
[----:B------:R1:W-:Y:S04]  /*4a330*/  STS.U8 [R12+UR5+0x7940], R5 ;  /* 0x007940050c007988 */ /* 0x0003e80008000005 */
[----:B------:R1:W-:Y:S04]  /*4a340*/  STS.U8 [R12+UR5+0x6940], R6 ;  /* 0x006940060c007988 */ /* 0x0003e80008000005 */
[----:B0-----:R-:W2:Y:S04]  /*4a350*/  LDL.LU R26, [R1+0x87c] ;  /* 0x00087c00011a7983 */ /* 0x001ea80000300800 */
[----:B-1----:R-:W2:Y:S04]  /*4a360*/  LDL.LU R25, [R1+0x878] ;  /* 0x0008780001197983 */ /* 0x002ea80000300800 */
[----:B------:R-:W2:Y:S04]  /*4a370*/  LDL.LU R0, [R1+0x85c] ;  /* 0x00085c0001007983 */ /* 0x000ea80000300800 */
[----:B------:R-:W2:Y:S01]  /*4a380*/  LDL.LU R5, [R1+0x858] ;  /* 0x0008580001057983 */ /* 0x000ea20000300800 */
[----:B------:R-:W-:-:S03]  /*4a390*/  LOP3.LUT R6, R8, 0x30, RZ, 0x3c, !PT ;  /* 0x0000003008067812 */ /* 0x000fc600078e3cff */
[----:B------:R-:W-:Y:S04]  /*4a3a0*/  STS.U8 [R12+UR5+0x7300], R17 ;  /* 0x007300110c007988 */ /* 0x000fe80008000005 */
[----:B------:R-:W-:Y:S04]  /*4a3b0*/  STS.U8 [R12+UR5+0x7340], R2 ;  /* 0x007340020c007988 */ /* 0x000fe80008000005 */
[----:B------:R-:W-:Y:S04]  /*4a3c0*/  STS.U8 [R12+UR5+0x7500], R24 ;  /* 0x007500180c007988 */ /* 0x000fe80008000005 */
[----:B------:R-:W-:Y:S04]  /*4a3d0*/  STS.U8 [R12+UR5+0x7700], R19 ;  /* 0x007700130c007988 */ /* 0x000fe80008000005 */
[----:B---3--:R-:W-:Y:S04]  /*4a3e0*/  STS.U8 [R12+UR5+0x7b40], R9 ;  /* 0x007b40090c007988 */ /* 0x008fe80008000005 */
[----:B----4-:R0:W-:Y:S04]  /*4a3f0*/  STS.U8 [R12+UR5+0x7b00], R10 ;  /* 0x007b000a0c007988 */ /* 0x0101e80008000005 */
[----:B--2---:R1:W-:Y:S04]  /*4a400*/  STS.U8 [R12+UR5+0x7d00], R3 ;  /* 0x007d00030c007988 */ /* 0x0043e80008000005 */
[----:B------:R2:W-:Y:S04]  /*4a410*/  STS.U8 [R12+UR5+0x7d40], R7 ;  /* 0x007d40070c007988 */ /* 0x0005e80008000005 */
[----:B------:R3:W-:Y:S04]  /*4a420*/  STS.U8 [R12+UR5+0x7f00], R22 ;  /* 0x007f00160c007988 */ /* 0x0007e80008000005 */
[----:B------:R4:W-:Y:S04]  /*4a430*/  STS.U8 [R12+UR5+0x7f40], R23 ;  /* 0x007f40170c007988 */ /* 0x0009e80008000005 */
[----:B0-----:R-:W4:Y:S04]  /*4a440*/  LDL.LU R10, [R1+0x938] ;  /* 0x00093800010a7983 */ /* 0x001f280000300800 */
[----:B------:R-:W4:Y:S04]  /*4a450*/  LDL.LU R9, [R1+0x93c] ;  /* 0x00093c0001097983 */ /* 0x000f280000300800 */
[----:B------:R-:W4:Y:S04]  /*4a460*/  LDL.LU R8, [R1+0x958] ;  /* 0x0009580001087983 */ /* 0x000f280000300800 */
[----:B-1----:R-:W4:Y:S04]  /*4a470*/  LDL.LU R3, [R1+0x95c] ;  /* 0x00095c0001037983 */ /* 0x002f280000300800 */
[----:B--2---:R-:W2:Y:S04]  /*4a480*/  LDL.LU R7, [R1+0x97c] ;  /* 0x00097c0001077983 */ /* 0x004ea80000300800 */
[----:B---3--:R-:W3:Y:S04]  /*4a490*/  LDL.LU R22, [R1+0x998] ;  /* 0x0009980001167983 */ /* 0x008ee80000300800 */
[----:B----4-:R-:W4:Y:S04]  /*4a4a0*/  LDL.LU R23, [R1+0x9b8] ;  /* 0x0009b80001177983 */ /* 0x010f280000300800 */
[----:B------:R-:W4:Y:S04]  /*4a4b0*/  LDL.LU R12, [R1+0x99c] ;  /* 0x00099c00010c7983 */ /* 0x000f280000300800 */
[----:B------:R-:W4:Y:S04]  /*4a4c0*/  LDL.LU R17, [R1+0x83c] ;  /* 0x00083c0001117983 */ /* 0x000f280000300800 */
[----:B------:R-:W4:Y:S04]  /*4a4d0*/  LDL.LU R2, [R1+0x838] ;  /* 0x0008380001027983 */ /* 0x000f280000300800 */
[----:B------:R-:W4:Y:S04]  /*4a4e0*/  LDL.LU R24, [R1+0x81c] ;  /* 0x00081c0001187983 */ /* 0x000f280000300800 */
[----:B------:R-:W4:Y:S04]  /*4a4f0*/  LDL.LU R19, [R1+0x818] ;  /* 0x0008180001137983 */ /* 0x000f280000300800 */
[----:B------:R0:W-:Y:S04]  /*4a500*/  STS.U8 [R6+UR5+0x180], R15 ;  /* 0x0001800f06007988 */ /* 0x0001e80008000005 */
[----:B------:R1:W-:Y:S04]  /*4a510*/  STS.U8 [R6+UR5+0x5c0], R4 ;  /* 0x0005c00406007988 */ /* 0x0003e80008000005 */
[----:B------:R-:W-:Y:S04]  /*4a520*/  STS.U8 [R6+UR5+0xb80], R21 ;  /* 0x000b801506007988 */ /* 0x000fe80008000005 */
[----:B------:R-:W-:Y:S04]  /*4a530*/  STS.U8 [R6+UR5+0xbc0], R16 ;  /* 0x000bc01006007988 */ /* 0x000fe80008000005 */
[----:B------:R-:W-:Y:S04]  /*4a540*/  STS.U8 [R6+UR5+0xd80], R20 ;  /* 0x000d801406007988 */ /* 0x000fe80008000005 */
[----:B------:R-:W-:Y:S04]  /*4a550*/  STS.U8 [R6+UR5+0xdc0], R11 ;  /* 0x000dc00b06007988 */ /* 0x000fe80008000005 */
[----:B------:R-:W-:Y:S04]  /*4a560*/  STS.U8 [R6+UR5+0xf80], R18 ;  /* 0x000f801206007988 */ /* 0x000fe80008000005 */
[----:B------:R-:W-:Y:S04]  /*4a570*/  STS.U8 [R6+UR5+0xfc0], R13 ;  /* 0x000fc00d06007988 */ /* 0x000fe80008000005 */
[----:B0-----:R-:W4:Y:S04]  /*4a580*/  LDL.LU R15, [R1+0x7fc] ;  /* 0x0007fc00010f7983 */ /* 0x001f280000300800 */
[----:B-1----:R-:W4:Y:S04]  /*4a590*/  LDL.LU R4, [R1+0x7f8] ;  /* 0x0007f80001047983 */ /* 0x002f280000300800 */
[----:B------:R-:W-:Y:S04]  /*4a5a0*/  STS.U8 [R6+UR5+0x9c0], R10 ;  /* 0x0009c00a06007988 */ /* 0x000fe80008000005 */
[----:B------:R-:W-:Y:S04]  /*4a5b0*/  STS.U8 [R6+UR5+0x780], R3 ;  /* 0x0007800306007988 */ /* 0x000fe80008000005 */
[----:B--2---:R-:W-:Y:S04]  /*4a5c0*/  STS.U8 [R6+UR5+0x580], R7 ;  /* 0x0005800706007988 */ /* 0x004fe80008000005 */
[----:B---3--:R-:W-:Y:S04]  /*4a5d0*/  STS.U8 [R6+UR5+0x3c0], R22 ;  /* 0x0003c01606007988 */ /* 0x008fe80008000005 */
[----:B----4-:R-:W-:Y:S04]  /*4a5e0*/  STS.U8 [R6+UR5+0x1c0], R23 ;  /* 0x0001c01706007988 */ /* 0x010fe80008000005 */
[----:B------:R-:W-:Y:S04]  /*4a5f0*/  STS.U8 [R6+UR5+0x380], R12 ;  /* 0x0003800c06007988 */ /* 0x000fe80008000005 */
[----:B------:R-:W-:Y:S04]  /*4a600*/  STS.U8 [R6+UR5+0x7c0], R8 ;  /* 0x0007c00806007988 */ /* 0x000fe80008000005 */
[----:B------:R-:W-:Y:S04]  /*4a610*/  STS.U8 [R6+UR5+0x980], R9 ;  /* 0x0009800906007988 */ /* 0x000fe80008000005 */
[----:B------:R-:W-:Y:S04]  /*4a620*/  STS.U8 [R6+UR5+0x1180], R14 ;  /* 0x0011800e06007988 */ /* 0x000fe80008000005 */
[----:B------:R0:W-:Y:S04]  /*4a630*/  STS.U8 [R6+UR5+0x1780], R0 ;  /* 0x0017800006007988 */ /* 0x0001e80008000005 */
[----:B------:R1:W-:Y:S04]  /*4a640*/  STS.U8 [R6+UR5+0x17c0], R5 ;  /* 0x0017c00506007988 */ /* 0x0003e80008000005 */
[----:B0-----:R-:W2:Y:S04]  /*4a650*/  LDL.LU R0, [R1+0x7dc] ;  /* 0x0007dc0001007983 */ /* 0x001ea80000300800 */
[----:B-1----:R-:W3:Y:S04]  /*4a660*/  LDL.LU R5, [R1+0x7d8] ;  /* 0x0007d80001057983 */ /* 0x002ee80000300800 */
[----:B------:R-:W4:Y:S04]  /*4a670*/  LDL.LU R23, [R1+0x7bc] ;  /* 0x0007bc0001177983 */ /* 0x000f280000300800 */
[----:B------:R-:W4:Y:S04]  /*4a680*/  LDL.LU R12, [R1+0x7b8] ;  /* 0x0007b800010c7983 */ /* 0x000f280000300800 */
[----:B------:R-:W4:Y:S04]  /*4a690*/  LDL.LU R22, [R1+0x79c] ;  /* 0x00079c0001167983 */ /* 0x000f280000300800 */
[----:B------:R0:W-:Y:S04]  /*4a6a0*/  STS.U8 [R6+UR5+0x1bc0], R19 ;  /* 0x001bc01306007988 */ /* 0x0001e80008000005 */
[----:B------:R-:W4:Y:S04]  /*4a6b0*/  LDL.LU R7, [R1+0x798] ;  /* 0x0007980001077983 */ /* 0x000f280000300800 */
        /* <DEDUP_REMOVED lines=28> */
[----:B0-----:R-:W4:Y:S04]  /*4a880*/  LDL.LU R4, [R1+0x63c] ;  /* 0x00063c0001047983 */ /* 0x001f280000300800 */
[----:B-1----:R-:W4:Y:S04]  /*4a890*/  LDL.LU R17, [R1+0x638] ;  /* 0x0006380001117983 */ /* 0x002f280000300800 */
[----:B------:R-:W4:Y:S04]  /*4a8a0*/  LDL.LU R2, [R1+0x61c] ;  /* 0x00061c0001027983 */ /* 0x000f280000300800 */
[----:B------:R-:W4:Y:S04]  /*4a8b0*/  LDL.LU R24, [R1+0x618] ;  /* 0x0006180001187983 */ /* 0x000f280000300800 */
[----:B--2---:R0:W-:Y:S04]  /*4a8c0*/  STS.U8 [R6+UR5+0x1f80], R0 ;  /* 0x001f800006007988 */ /* 0x0041e80008000005 */
[----:B---3--:R1:W-:Y:S04]  /*4a8d0*/  STS.U8 [R6+UR5+0x1fc0], R5 ;  /* 0x001fc00506007988 */ /* 0x0083e80008000005 */
[----:B0-----:R-:W2:Y:S04]  /*4a8e0*/  LDL.LU R0, [R1+0x44c] ;  /* 0x00044c0001007983 */ /* 0x001ea80000300800 */
[----:B-1----:R-:W3:Y:S04]  /*4a8f0*/  LDL.LU R5, [R1+0x448] ;  /* 0x0004480001057983 */ /* 0x002ee80000300800 */
[----:B----4-:R-:W-:Y:S04]  /*4a900*/  STS.U8 [R6+UR5+0x2180], R23 ;  /* 0x0021801706007988 */ /* 0x010fe80008000005 */
[----:B------:R0:W-:Y:S04]  /*4a910*/  STS.U8 [R6+UR5+0x2580], R19 ;  /* 0x0025801306007988 */ /* 0x0001e80008000005 */
[----:B------:R-:W-:Y:S04]  /*4a920*/  STS.U8 [R6+UR5+0x21c0], R12 ;  /* 0x0021c00c06007988 */ /* 0x000fe80008000005 */
[----:B------:R-:W-:Y:S04]  /*4a930*/  STS.U8 [R6+UR5+0x2380], R22 ;  /* 0x0023801606007988 */ /* 0x000fe80008000005 */
[----:B------:R-:W-:Y:S04]  /*4a940*/  STS.U8 [R6+UR5+0x23c0], R7 ;  /* 0x0023c00706007988 */ /* 0x000fe80008000005 */
[----:B0-----:R-:W4:Y:S04]  /*4a950*/  LDL.LU R19, [R1+0x42c] ;  /* 0x00042c0001137983 */ /* 0x001f280000300800 */
[----:B------:R0:W-:Y:S04]  /*4a960*/  STS.U8 [R6+UR5+0x35c0], R15 ;  /* 0x0035c00f06007988 */ /* 0x0001e80008000005 */
[----:B------:R1:W-:Y:S04]  /*4a970*/  STS.U8 [R6+UR5+0x3780], R4 ;  /* 0x0037800406007988 */ /* 0x0003e80008000005 */
[----:B0-----:R-:W4:Y:S04]  /*4a980*/  LDL.LU R15, [R1+0x428] ;  /* 0x00042800010f7983 */ /* 0x001f280000300800 */
[----:B-1----:R-:W4:Y:S04]  /*4a990*/  LDL.LU R4, [R1+0x40c] ;  /* 0x00040c0001047983 */ /* 0x002f280000300800 */
[----:B------:R-:W4:Y:S04]  /*4a9a0*/  LDL.LU R23, [R1+0x408] ;  /* 0x0004080001177983 */ /* 0x000f280000300800 */
[----:B------:R-:W4:Y:S04]  /*4a9b0*/  LDL.LU R12, [R1+0x3ec] ;  /* 0x0003ec00010c7983 */ /* 0x000f280000300800 */
[----:B------:R-:W4:Y:S04]  /*4a9c0*/  LDL.LU R22, [R1+0x3e8] ;  /* 0x0003e80001167983 */ /* 0x000f280000300800 */
[----:B------:R-:W4:Y:S04]  /*4a9d0*/  LDL.LU R7, [R1+0x3cc] ;  /* 0x0003cc0001077983 */ /* 0x000f280000300800 */
[----:B---3--:R0:W-:Y:S04]  /*4a9e0*/  STS.U8 [R6+UR5+0x3bc0], R5 ;  /* 0x003bc00506007988 */ /* 0x0081e80008000005 */
[----:B0-----:R-:W3:Y:S04]  /*4a9f0*/  LDL.LU R5, [R1+0x3c8] ;  /* 0x0003c80001057983 */ /* 0x001ee80000300800 */
[----:B------:R0:W-:Y:S04]  /*4aa00*/  STS.U8 [R6+UR5+0x25c0], R3 ;  /* 0x0025c00306007988 */ /* 0x0001e80008000005 */
[----:B------:R1:W-:Y:S04]  /*4aa10*/  STS.U8 [R6+UR5+0x2780], R8 ;  /* 0x0027800806007988 */ /* 0x0003e80008000005 */
[----:B------:R2:W-:Y:S04]  /*4aa20*/  STS.U8 [R6+UR5+0x27c0], R9 ;  /* 0x0027c00906007988 */ /* 0x0005e80008000005 */
[----:B------:R2:W-:Y:S04]  /*4aa30*/  STS.U8 [R6+UR5+0x2980], R10 ;  /* 0x0029800a06007988 */ /* 0x0005e80008000005 */
[----:B------:R2:W-:Y:S04]  /*4aa40*/  STS.U8 [R6+UR5+0x29c0], R21 ;  /* 0x0029c01506007988 */ /* 0x0005e80008000005 */
[----:B------:R2:W-:Y:S04]  /*4aa50*/  STS.U8 [R6+UR5+0x2b80], R16 ;  /* 0x002b801006007988 */ /* 0x0005e80008000005 */
[----:B0-----:R-:W3:Y:S04]  /*4aa60*/  LDL.LU R3, [R1+0x3ac] ;  /* 0x0003ac0001037983 */ /* 0x001ee80000300800 */
[----:B-1----:R-:W3:Y:S04]  /*4aa70*/  LDL.LU R8, [R1+0x3a8] ;  /* 0x0003a80001087983 */ /* 0x002ee80000300800 */
        /* <DEDUP_REMOVED lines=28> */
[----:B----4-:R-:W4:Y:S04]  /*4ac40*/  LDL.LU R2, [R1+0x2a8] ;  /* 0x0002a80001027983 */ /* 0x010f280000300800 */
[----:B------:R1:W-:Y:S04]  /*4ac50*/  STS.U8 [R6+UR5+0x3b80], R0 ;  /* 0x003b800006007988 */ /* 0x0003e80008000005 */
[----:B------:R1:W-:Y:S04]  /*4ac60*/  STS.U8 [R6+UR5+0x3d80], R19 ;  /* 0x003d801306007988 */ /* 0x0003e80008000005 */
[----:B------:R1:W-:Y:S04]  /*4ac70*/  STS.U8 [R6+UR5+0x3dc0], R15 ;  /* 0x003dc00f06007988 */ /* 0x0003e80008000005 */
[----:B0-----:R-:W4:Y:S04]  /*4ac80*/  LDL.LU R24, [R1+0x28c] ;  /* 0x00028c0001187983 */ /* 0x001f280000300800 */
[----:B-1----:R-:W4:Y:S04]  /*4ac90*/  LDL.LU R0, [R1+0x288] ;  /* 0x0002880001007983 */ /* 0x002f280000300800 */
[----:B------:R-:W4:Y:S04]  /*4aca0*/  LDL.LU R19, [R1+0x26c] ;  /* 0x00026c0001137983 */ /* 0x000f280000300800 */
[----:B------:R0:W-:Y:S04]  /*4acb0*/  STS.U8 [R6+UR5+0x3f80], R4 ;  /* 0x003f800406007988 */ /* 0x0001e80008000005 */
[----:B------:R-:W4:Y:S04]  /*4acc0*/  LDL.LU R15, [R1+0x268] ;  /* 0x00026800010f7983 */ /* 0x000f280000300800 */
[----:B0-----:R-:W4:Y:S04]  /*4acd0*/  LDL.LU R4, [R1+0x250] ;  /* 0x0002500001047983 */ /* 0x001f280000300800 */
[----:B---3--:R0:W-:Y:S04]  /*4ace0*/  STS.U8 [R6+UR5+0x43c0], R5 ;  /* 0x0043c00506007988 */ /* 0x0081e80008000005 */
[----:B0-----:R-:W3:Y:S04]  /*4acf0*/  LDL.LU R5, [R1+0x24c] ;  /* 0x00024c0001057983 */ /* 0x001ee80000300800 */
[----:B--2---:R0:W-:Y:S04]  /*4ad00*/  STS.U8 [R6+UR5+0x4bc0], R11 ;  /* 0x004bc00b06007988 */ /* 0x0041e80008000005 */
[----:B------:R1:W-:Y:S04]  /*4ad10*/  STS.U8 [R6+UR5+0x4d80], R18 ;  /* 0x004d801206007988 */ /* 0x0003e80008000005 */
[----:B------:R2:W-:Y:S04]  /*4ad20*/  STS.U8 [R6+UR5+0x4fc0], R29 ;  /* 0x004fc01d06007988 */ /* 0x0005e80008000005 */
[----:B0-----:R-:W3:Y:S04]  /*4ad30*/  LDL.LU R11, [R1+0x230] ;  /* 0x00023000010b7983 */ /* 0x001ee80000300800 */
[----:B-1----:R-:W3:Y:S04]  /*4ad40*/  LDL.LU R18, [R1+0x22c] ;  /* 0x00022c0001127983 */ /* 0x002ee80000300800 */
[----:B------:R0:W-:Y:S04]  /*4ad50*/  STS.U8 [R6+UR5+0x5180], R28 ;  /* 0x0051801c06007988 */ /* 0x0001e80008000005 */
[----:B--2---:R-:W2:Y:S04]  /*4ad60*/  LDL.LU R29, [R1+0x210] ;  /* 0x00021000011d7983 */ /* 0x004ea80000300800 */
[----:B------:R1:W-:Y:S04]  /*4ad70*/  STS.U8 [R6+UR5+0x51c0], R27 ;  /* 0x0051c01b06007988 */ /* 0x0003e80008000005 */
[----:B------:R1:W-:Y:S04]  /*4ad80*/  STS.U8 [R6+UR5+0x5380], R26 ;  /* 0x0053801a06007988 */ /* 0x0003e80008000005 */
[----:B------:R-:W-:Y:S04]  /*4ad90*/  STS.U8 [R6+UR5+0x53c0], R25 ;  /* 0x0053c01906007988 */ /* 0x000fe80008000005 */
[----:B------:R-:W-:Y:S04]  /*4ada0*/  STS.U8 [R6+UR5+0x5580], R17 ;  /* 0x0055801106007988 */ /* 0x000fe80008000005 */
[----:B0-----:R-:W2:Y:S04]  /*4adb0*/  LDL.LU R28, [R1+0x20c] ;  /* 0x00020c00011c7983 */ /* 0x001ea80000300800 */
[----:B-1----:R-:W2:Y:S04]  /*4adc0*/  LDL.LU R27, [R1+0x1f0] ;  /* 0x0001f000011b7983 */ /* 0x002ea80000300800 */
[----:B------:R-:W2:Y:S04]  /*4add0*/  LDL.LU R26, [R1+0x1ec] ;  /* 0x0001ec00011a7983 */ /* 0x000ea80000300800 */
[----:B----4-:R-:W-:Y:S04]  /*4ade0*/  STS.U8 [R6+UR5+0x55c0], R2 ;  /* 0x0055c00206007988 */ /* 0x010fe80008000005 */
[----:B------:R0:W-:Y:S04]  /*4adf0*/  STS.U8 [R6+UR5+0x57c0], R0 ;  /* 0x0057c00006007988 */ /* 0x0001e80008000005 */
[----:B------:R1:W-:Y:S04]  /*4ae00*/  STS.U8 [R6+UR5+0x5780], R24 ;  /* 0x0057801806007988 */ /* 0x0003e80008000005 */
[----:B------:R4:W-:Y:S04]  /*4ae10*/  STS.U8 [R6+UR5+0x5980], R19 ;  /* 0x0059801306007988 */ /* 0x0009e80008000005 */
[----:B------:R4:W-:Y:S04]  /*4ae20*/  STS.U8 [R6+UR5+0x59c0], R15 ;  /* 0x0059c00f06007988 */ /* 0x0009e80008000005 */
[----:B0-----:R-:W2:Y:S04]  /*4ae30*/  LDL.LU R0, [R1+0x1d0] ;  /* 0x0001d00001007983 */ /* 0x001ea80000300800 */
[----:B------:R-:W2:Y:S04]  /*4ae40*/  LDL.LU R25, [R1+0x1cc] ;  /* 0x0001cc0001197983 */ /* 0x000ea80000300800 */
[----:B------:R-:W2:Y:S04]  /*4ae50*/  LDL.LU R17, [R1+0x1b0] ;  /* 0x0001b00001117983 */ /* 0x000ea80000300800 */
[----:B------:R-:W2:Y:S04]  /*4ae60*/  LDL.LU R2, [R1+0x1ac] ;  /* 0x0001ac0001027983 */ /* 0x000ea80000300800 */
[----:B-1----:R-:W2:Y:S04]  /*4ae70*/  LDL.LU R24, [R1+0x190] ;  /* 0x0001900001187983 */ /* 0x002ea80000300800 */
[----:B----4-:R-:W4:Y:S04]  /*4ae80*/  LDL.LU R19, [R1+0x18c] ;  /* 0x00018c0001137983 */ /* 0x010f280000300800 */
[----:B------:R0:W-:Y:S04]  /*4ae90*/  STS.U8 [R6+UR5+0x5b80], R4 ;  /* 0x005b800406007988 */ /* 0x0001e80008000005 */
[----:B------:R-:W4:Y:S04]  /*4aea0*/  LDL.LU R15, [R1+0x170] ;  /* 0x00017000010f7983 */ /* 0x000f280000300800 */
[----:B0-----:R-:W4:Y:S04]  /*4aeb0*/  LDL.LU R4, [R1+0x16c] ;  /* 0x00016c0001047983 */ /* 0x001f280000300800 */
        /* <DEDUP_REMOVED lines=10> */
[----:B---3--:R0:W-:Y:S04]  /*4af60*/  STS.U8 [R6+UR5+0x5bc0], R5 ;  /* 0x005bc00506007988 */ /* 0x0081e80008000005 */
[----:B0-----:R-:W3:Y:S04]  /*4af70*/  LDL.LU R5, [R1+0x150] ;  /* 0x0001500001057983 */ /* 0x001ee80000300800 */
        /* <DEDUP_REMOVED lines=18> */
[----:B--2---:R0:W-:Y:S04]  /*4b0a0*/  STS.U8 [R6+UR5+0x5f80], R29 ;  /* 0x005f801d06007988 */ /* 0x0041e80008000005 */
[----:B------:R-:W2:Y:S04]  /*4b0b0*/  LDL.LU R11, [R1+0x30] ;  /* 0x00003000010b7983 */ /* 0x000ea80000300800 */
[----:B------:R-:W2:Y:S04]  /*4b0c0*/  LDL.LU R18, [R1+0x2c] ;  /* 0x00002c0001127983 */ /* 0x000ea80000300800 */
[----:B------:R1:W-:Y:S04]  /*4b0d0*/  STS.U8 [R6+UR5+0x5fc0], R28 ;  /* 0x005fc01c06007988 */ /* 0x0003e80008000005 */
[----:B0-----:R-:W2:Y:S04]  /*4b0e0*/  LDL.LU R29, [R1+0x20bc] ;  /* 0x0020bc00011d7983 */ /* 0x001ea80000300800 */
[----:B------:R0:W-:Y:S04]  /*4b0f0*/  STS.U8 [R6+UR5+0x6180], R27 ;  /* 0x0061801b06007988 */ /* 0x0001e80008000005 */
[----:B------:R0:W-:Y:S04]  /*4b100*/  STS.U8 [R6+UR5+0x61c0], R26 ;  /* 0x0061c01a06007988 */ /* 0x0001e80008000005 */
[----:B-1----:R-:W2:Y:S04]  /*4b110*/  LDL.LU R28, [R1+0x20b8] ;  /* 0x0020b800011c7983 */ /* 0x002ea80000300800 */
[----:B0-----:R-:W2:Y:S04]  /*4b120*/  LDL.LU R27, [R1+0x20b4] ;  /* 0x0020b400011b7983 */ /* 0x001ea80000300800 */
[----:B------:R-:W2:Y:S04]  /*4b130*/  LDL.LU R26, [R1+0x20b0] ;  /* 0x0020b000011a7983 */ /* 0x000ea80000300800 */
[----:B------:R0:W-:Y:S04]  /*4b140*/  STS.U8 [R6+UR5+0x6380], R0 ;  /* 0x0063800006007988 */ /* 0x0001e80008000005 */
[----:B------:R1:W-:Y:S04]  /*4b150*/  STS.U8 [R6+UR5+0x63c0], R25 ;  /* 0x0063c01906007988 */ /* 0x0003e80008000005 */
[----:B------:R1:W-:Y:S04]  /*4b160*/  STS.U8 [R6+UR5+0x6580], R17 ;  /* 0x0065801106007988 */ /* 0x0003e80008000005 */
[----:B------:R1:W-:Y:S04]  /*4b170*/  STS.U8 [R6+UR5+0x65c0], R2 ;  /* 0x0065c00206007988 */ /* 0x0003e80008000005 */
[----:B------:R1:W-:Y:S04]  /*4b180*/  STS.U8 [R6+UR5+0x6780], R24 ;  /* 0x0067801806007988 */ /* 0x0003e80008000005 */
[----:B----4-:R4:W-:Y:S04]  /*4b190*/  STS.U8 [R6+UR5+0x67c0], R19 ;  /* 0x0067c01306007988 */ /* 0x0109e80008000005 */
[----:B0-----:R-:W2:Y:S04]  /*4b1a0*/  LDL.LU R0, [R1+0x9d8] ;  /* 0x0009d80001007983 */ /* 0x001ea80000300800 */
[----:B-1----:R-:W2:Y:S04]  /*4b1b0*/  LDL.LU R25, [R1+0x20ac] ;  /* 0x0020ac0001197983 */ /* 0x002ea80000300800 */
[----:B------:R-:W2:Y:S04]  /*4b1c0*/  LDL.LU R17, [R1+0x20a8] ;  /* 0x0020a80001117983 */ /* 0x000ea80000300800 */
[----:B------:R-:W2:Y:S04]  /*4b1d0*/  LDL.LU R2, [R1+0x20a4] ;  /* 0x0020a40001027983 */ /* 0x000ea80000300800 */
[----:B------:R-:W2:Y:S04]  /*4b1e0*/  LDL.LU R24, [R1+0x20a0] ;  /* 0x0020a00001187983 */ /* 0x000ea80000300800 */
[----:B----4-:R-:W4:Y:S04]  /*4b1f0*/  LDL.LU R19, [R1+0x209c] ;  /* 0x00209c0001137983 */ /* 0x010f280000300800 */
[----:B------:R0:W-:Y:S04]  /*4b200*/  STS.U8 [R6+UR5+0x6980], R15 ;  /* 0x0069800f06007988 */ /* 0x0001e80008000005 */
[----:B------:R1:W-:Y:S04]  /*4b210*/  STS.U8 [R6+UR5+0x69c0], R4 ;  /* 0x0069c00406007988 */ /* 0x0003e80008000005 */
[----:B0-----:R-:W4:Y:S04]  /*4b220*/  LDL.LU R15, [R1+0x2098] ;  /* 0x00209800010f7983 */ /* 0x001f280000300800 */
[----:B-1----:R-:W4:Y:S04]  /*4b230*/  LDL.LU R4, [R1+0x2094] ;  /* 0x0020940001047983 */ /* 0x002f280000300800 */
[----:B---3--:R0:W-:Y:S04]  /*4b240*/  STS.U8 [R6+UR5+0x6b80], R5 ;  /* 0x006b800506007988 */ /* 0x0081e80008000005 */
[----:B0-----:R-:W3:Y:S04]  /*4b250*/  LDL.LU R5, [R1+0x2090] ;  /* 0x0020900001057983 */ /* 0x001ee80000300800 */
[----:B------:R0:W-:Y:S04]  /*4b260*/  STS.U8 [R6+UR5+0x73c0], R13 ;  /* 0x0073c00d06007988 */ /* 0x0001e80008000005 */
[----:B------:R1:W-:Y:S04]  /*4b270*/  STS.U8 [R6+UR5+0x7580], R14 ;  /* 0x0075800e06007988 */ /* 0x0003e80008000005 */
[----:B0-----:R-:W3:Y:S04]  /*4b280*/  LDL.LU R13, [R1+0x64] ;  /* 0x00006400010d7983 */ /* 0x001ee80000300800 */
[----:B-1----:R-:W3:Y:S04]  /*4b290*/  LDL.LU R14, [R1+0x60] ;  /* 0x00006000010e7983 */ /* 0x002ee80000300800 */
[----:B------:R-:W-:Y:S04]  /*4b2a0*/  STS.U8 [R6+UR5+0x6bc0], R23 ;  /* 0x006bc01706007988 */ /* 0x000fe80008000005 */
[----:B------:R-:W-:Y:S04]  /*4b2b0*/  STS.U8 [R6+UR5+0x6d80], R12 ;  /* 0x006d800c06007988 */ /* 0x000fe80008000005 */
[----:B------:R-:W-:Y:S04]  /*4b2c0*/  STS.U8 [R6+UR5+0x6dc0], R22 ;  /* 0x006dc01606007988 */ /* 0x000fe80008000005 */
[----:B------:R-:W-:Y:S04]  /*4b2d0*/  STS.U8 [R6+UR5+0x6f80], R7 ;  /* 0x006f800706007988 */ /* 0x000fe80008000005 */
[----:B------:R0:W-:Y:S04]  /*4b2e0*/  STS.U8 [R6+UR5+0x6fc0], R3 ;  /* 0x006fc00306007988 */ /* 0x0001e80008000005 */
[----:B------:R-:W-:Y:S04]  /*4b2f0*/  STS.U8 [R6+UR5+0x7180], R8 ;  /* 0x0071800806007988 */ /* 0x000fe80008000005 */
        /* <DEDUP_REMOVED lines=9> */
[----:B----4-:R-:W-:Y:S04]  /*4b390*/  STS.U8 [R6+UR5+0x7dc0], R19 ;  /* 0x007dc01306007988 */ /* 0x010fe80008000005 */
[----:B------:R-:W-:Y:S04]  /*4b3a0*/  STS.U8 [R6+UR5+0x7d80], R15 ;  /* 0x007d800f06007988 */ /* 0x000fe80008000005 */
[----:B------:R-:W-:Y:S01]  /*4b3b0*/  STS.U8 [R6+UR5+0x7bc0], R4 ;  /* 0x007bc00406007988 */ /* 0x000fe20008000005 */
[----:B0-----:R-:W-:-:S03]  /*4b3c0*/  IMAD R3, R25, 0x100, R17 ;  /* 0x0000010019037824 */ /* 0x001fc600078e0211 */
[----:B---3--:R-:W-:Y:S01]  /*4b3d0*/  STS.U8 [R6+UR5+0x7b80], R5 ;  /* 0x007b800506007988 */ /* 0x008fe20008000005 */
[----:B------:R-:W-:Y:S06]  /*4b3e0*/  BAR.SYNC.DEFER_BLOCKING 0x0 ;  /* 0x0000000000007b1d */ /* 0x000fec0000010000 */
[----:B------:R-:W0:Y:S04]  /*4b3f0*/  LDSM.16.M88.4 R8, [R2] ;  /* 0x000000000208783b */ /* 0x000e280000000200 */
[----:B------:R-:W1:Y:S04]  /*4b400*/  LDSM.16.M88.4 R4, [R2+0x400] ;  /* 0x000400000204783b */ /* 0x000e680000000200 */
[----:B0-----:R-:W-:Y:S04]  /*4b410*/  STL.64 [R1+0x260], R8 ;  /* 0x0002600801007387 */ /* 0x001fe80000100a00 */
[----:B------:R-:W-:Y:S04]  /*4b420*/  STL.64 [R1+0x268], R10 ;  /* 0x0002680a01007387 */ /* 0x000fe80000100a00 */
[----:B-1----:R-:W-:Y:S01]  /*4b430*/  STL.64 [R1+0x2d0], R4 ;  /* 0x0002d00401007387 */ /* 0x002fe20000100a00 */
[----:B------:R-:W-:-:S03]  /*4b440*/  IMAD.MOV.U32 R18, RZ, RZ, R4 ;  /* 0x000000ffff127224 */ /* 0x000fc600078e0004 */
[----:B------:R-:W-:Y:S01]  /*4b450*/  STL.64 [R1+0x2d8], R6 ;  /* 0x0002d80601007387 */ /* 0x000fe20000100a00 */
[----:B------:R-:W-:-:S03]  /*4b460*/  IMAD.MOV.U32 R0, RZ, RZ, R5 ;  /* 0x000000ffff007224 */ /* 0x000fc600078e0005 */
[----:B------:R-:W0:Y:S04]  /*4b470*/  LDSM.16.M88.4 R4, [R2+0x800] ;  /* 0x000800000204783b */ /* 0x000e280000000200 */
[----:B------:R-:W1:Y:S01]  /*4b480*/  LDSM.16.M88.4 R8, [R2+0xc00] ;  /* 0x000c00000208783b */ /* 0x000e620000000200 */
[----:B0-----:R-:W-:Y:S02]  /*4b490*/  IMAD.MOV.U32 R21, RZ, RZ, R4 ;  /* 0x000000ffff157224 */ /* 0x001fe400078e0004 */
[----:B------:R-:W-:Y:S01]  /*4b4a0*/  IMAD.MOV.U32 R20, RZ, RZ, R5 ;  /* 0x000000ffff147224 */ /* 0x000fe200078e0005 */
[----:B------:R-:W-:Y:S04]  /*4b4b0*/  STL.64 [R1+0x410], R4 ;  /* 0x0004100401007387 */ /* 0x000fe80000100a00 */
[----:B------:R0:W-:Y:S01]  /*4b4c0*/  STL.64 [R1+0x418], R6 ;  /* 0x0004180601007387 */ /* 0x0001e20000100a00 */
[----:B-1----:R-:W-:-:S03]  /*4b4d0*/  IMAD.MOV.U32 R19, RZ, RZ, R8 ;  /* 0x000000ffff137224 */ /* 0x002fc600078e0008 */
[----:B------:R-:W-:Y:S04]  /*4b4e0*/  STL.64 [R1+0x2088], R20 ;  /* 0x0020881401007387 */ /* 0x000fe80000100a00 */
[----:B------:R-:W-:Y:S04]  /*4b4f0*/  STL.64 [R1+0x430], R8 ;  /* 0x0004300801007387 */ /* 0x000fe80000100a00 */
[----:B------:R-:W1:Y:S04]  /*4b500*/  LDSM.16.M88.4 R20, [R2+0x1000] ;  /* 0x001000000214783b */ /* 0x000e680000000200 */
[----:B------:R-:W-:Y:S01]  /*4b510*/  STL.64 [R1+0x438], R10 ;  /* 0x0004380a01007387 */ /* 0x000fe20000100a00 */
[----:B0-----:R-:W-:-:S03]  /*4b520*/  IMAD.MOV.U32 R7, RZ, RZ, R9 ;  /* 0x000000ffff077224 */ /* 0x001fc600078e0009 */
[----:B------:R-:W0:Y:S01]  /*4b530*/  LDSM.16.M88.4 R8, [R2+0x1400] ;  /* 0x001400000208783b */ /* 0x000e220000000200 */
[----:B------:R-:W-:-:S03]  /*4b540*/  IMAD R5, R14, 0x100, R13 ;  /* 0x000001000e057824 */ /* 0x000fc600078e020d */
[----:B------:R-:W2:Y:S01]  /*4b550*/  LDSM.16.M88.4 R12, [R2+0x1800] ;  /* 0x00180000020c783b */ /* 0x000ea20000000200 */
[----:B------:R-:W-:Y:S02]  /*4b560*/  IMAD R6, R29, 0x100, R28 ;  /* 0x000001001d067824 */ /* 0x000fe400078e021c */
[----:B------:R-:W-:Y:S01]  /*4b570*/  IMAD R4, R27, 0x100, R26 ;  /* 0x000001001b047824 */ /* 0x000fe200078e021a */
[----:B-1----:R-:W-:Y:S04]  /*4b580*/  STL.64 [R1+0x440], R20 ;  /* 0x0004401401007387 */ /* 0x002fe80000100a00 */
[----:B------:R-:W-:Y:S04]  /*4b590*/  STL.64 [R1+0x448], R22 ;  /* 0x0004481601007387 */ /* 0x000fe80000100a00 */
[----:B------:R-:W1:Y:S04]  /*4b5a0*/  LDSM.16.M88.4 R20, [R2+0x1c00] ;  /* 0x001c00000214783b */ /* 0x000e680000000200 */
[----:B0-----:R-:W-:Y:S04]  /*4b5b0*/  STL.64 [R1+0x450], R8 ;  /* 0x0004500801007387 */ /* 0x001fe80000100a00 */
[----:B------:R-:W-:Y:S04]  /*4b5c0*/  STL.64 [R1+0x458], R10 ;  /* 0x0004580a01007387 */ /* 0x000fe80000100a00 */
[----:B------:R-:W3:Y:S04]  /*4b5d0*/  LDL.LU R28, [R1+0x260] ;  /* 0x00026000011c7983 */ /* 0x000ee80000300800 */
[----:B------:R-:W4:Y:S04]  /*4b5e0*/  LDL.LU R29, [R1+0x264] ;  /* 0x00026400011d7983 */ /* 0x000f280000300800 */
[----:B------:R-:W4:Y:S04]  /*4b5f0*/  LDL.LU.64 R24, [R1+0x5e0] ;  /* 0x0005e00001187983 */ /* 0x000f280000300a00 */
[----:B------:R-:W4:Y:S04]  /*4b600*/  LDL.LU.64 R26, [R1+0x5e8] ;  /* 0x0005e800011a7983 */ /* 0x000f280000300a00 */
[----:B--2---:R0:W-:Y:S01]  /*4b610*/  STL.64 [R1+0x270], R12 ;  /* 0x0002700c01007387 */ /* 0x0041e20000100a00 */
[----:B------:R-:W-:-:S03]  /*4b620*/  IMAD.MOV.U32 R17, RZ, RZ, R12 ;  /* 0x000000ffff117224 */ /* 0x000fc600078e000c */
[----:B------:R2:W-:Y:S01]  /*4b630*/  STL.64 [R1+0x278], R14 ;  /* 0x0002780e01007387 */ /* 0x0005e20000100a00 */
[----:B------:R-:W-:-:S03]  /*4b640*/  IMAD.MOV.U32 R16, RZ, RZ, R13 ;  /* 0x000000ffff107224 */ /* 0x000fc600078e000d */
[----:B0-----:R-:W4:Y:S04]  /*4b650*/  LDL.LU.64 R12, [R1+0x490] ;  /* 0x00049000010c7983 */ /* 0x001f280000300a00 */
[----:B--2---:R-:W2:Y:S01]  /*4b660*/  LDL.LU.64 R14, [R1+0x498] ;  /* 0x00049800010e7983 */ /* 0x004ea20000300a00 */
[----:B------:R-:W-:-:S03]  /*4b670*/  F2FP.F16.E4M3.UNPACK_B R9, R6 ;  /* 0x00000006ff09723e */ /* 0x000fc600020006ff */
[----:B------:R-:W-:Y:S01]  /*4b680*/  STL.64 [R1+0x2080], R16 ;  /* 0x0020801001007387 */ /* 0x000fe20000100a00 */
[----:B------:R-:W-:Y:S02]  /*4b690*/  F2FP.F16.E4M3.UNPACK_B R10, R4 ;  /* 0x00000004ff0a723e */ /* 0x000fe400020006ff */
[----:B------:R-:W-:Y:S02]  /*4b6a0*/  F2FP.F16.E4M3.UNPACK_B R4, R18 ;  /* 0x00000012ff04723e */ /* 0x000fe400020006ff */
[----:B------:R-:W-:Y:S02]  /*4b6b0*/  F2FP.F16.E4M3.UNPACK_B R8, R3 ;  /* 0x00000003ff08723e */ /* 0x000fe400020006ff */
[----:B------:R-:W-:Y:S02]  /*4b6c0*/  F2FP.F16.E4M3.UNPACK_B R11, R5 ;  /* 0x00000005ff0b723e */ /* 0x000fe400020006ff */
[----:B------:R-:W-:Y:S02]  /*4b6d0*/  F2FP.F16.E4M3.UNPACK_B R5, R0 ;  /* 0x00000000ff05723e */ /* 0x000fe400020006ff */
[----:B---3--:R-:W-:Y:S01]  /*4b6e0*/  F2FP.F16.E4M3.UNPACK_B R6, R28 ;  /* 0x0000001cff06723e */ /* 0x008fe200020006ff */
[----:B------:R0:W-:Y:S04]  /*4b6f0*/  STL [R1+0x1fc0], R28 ;  /* 0x001fc01c01007387 */ /* 0x0001e80000100800 */
[----:B----4-:R3:W-:Y:S01]  /*4b700*/  STL [R1+0x1fc4], R29 ;  /* 0x001fc41d01007387 */ /* 0x0107e20000100800 */
[----:B0-----:R-:W-:Y:S01]  /*4b710*/  IMAD.MOV.U32 R28, RZ, RZ, R7 ;  /* 0x000000ffff1c7224 */ /* 0x001fe200078e0007 */
[----:B------:R-:W-:Y:S01]  /*4b720*/  F2FP.F16.E4M3.UNPACK_B R7, R29 ;  /* 0x0000001dff07723e */ /* 0x000fe200020006ff */
[----:B---3--:R-:W-:-:S02]  /*4b730*/  IMAD.MOV.U32 R29, RZ, RZ, R19 ;  /* 0x000000ffff1d7224 */ /* 0x008fc400078e0013 */
[----:B------:R-:W0:Y:S04]  /*4b740*/  LDSM.16.M88.4 R16, [R2+0x2000] ;  /* 0x002000000210783b */ /* 0x000e280000000200 */
[C---:B------:R-:W-:Y:S06]  /*4b750*/  HMMA.16816.F32 R24, R8.reuse, R6, R24 ;  /* 0x000000060818723c */ /* 0x040fec0000001818 */
[----:B--2---:R-:W-:Y:S01]  /*4b760*/  HMMA.16816.F32 R12, R8, R4, R12 ;  /* 0x00000004080c723c */ /* 0x004fe2000000180c */
[----:B-1----:R1:W-:Y:S04]  /*4b770*/  STL.64 [R1+0x290], R20 ;  /* 0x0002901401007387 */ /* 0x0023e80000100a00 */
[----:B------:R-:W-:Y:S04]  /*4b780*/  STL.64 [R1+0x298], R22 ;  /* 0x0002981601007387 */ /* 0x000fe80000100a00 */
[----:B------:R-:W2:Y:S04]  /*4b790*/  LDSM.16.M88.4 R4, [R2+0x2400] ;  /* 0x002400000204783b */ /* 0x000ea80000000200 */
[----:B-1----:R-:W3:Y:S04]  /*4b7a0*/  LDL.LU.64 R20, [R1+0x2088] ;  /* 0x0020880001147983 */ /* 0x002ee80000300a00 */
[----:B------:R1:W-:Y:S04]  /*4b7b0*/  STL.64 [R1+0x1fa0], R26 ;  /* 0x001fa01a01007387 */ /* 0x0003e80000100a00 */
[----:B-1----:R-:W4:Y:S04]  /*4b7c0*/  LDL R26, [R1+0x450] ;  /* 0x00045000011a7983 */ /* 0x002f280000100800 */
[----:B------:R-:W4:Y:S04]  /*4b7d0*/  LDL R27, [R1+0x454] ;  /* 0x00045400011b7983 */ /* 0x000f280000100800 */
[----:B------:R1:W-:Y:S04]  /*4b7e0*/  STL.64 [R1+0x1f98], R24 ;  /* 0x001f981801007387 */ /* 0x0003e80000100a00 */
[----:B-1----:R-:W4:Y:S04]  /*4b7f0*/  LDL R24, [R1+0x440] ;  /* 0x0004400001187983 */ /* 0x002f280000100800 */
[----:B------:R-:W4:Y:S04]  /*4b800*/  LDL R25, [R1+0x444] ;  /* 0x0004440001197983 */ /* 0x000f280000100800 */
[----:B0-----:R0:W-:Y:S04]  /*4b810*/  STL.64 [R1+0x370], R16 ;  /* 0x0003701001007387 */ /* 0x0011e80000100a00 */
[----:B------:R1:W-:Y:S04]  /*4b820*/  STL.64 [R1+0x378], R18 ;  /* 0x0003781201007387 */ /* 0x0003e80000100a00 */
[----:B0-----:R-:W4:Y:S04]  /*4b830*/  LDL.LU.64 R16, [R1+0x480] ;  /* 0x0004800001107983 */ /* 0x001f280000300a00 */
[----:B-1----:R-:W4:Y:S04]  /*4b840*/  LDL.LU.64 R18, [R1+0x488] ;  /* 0x0004880001127983 */ /* 0x002f280000300a00 */
[----:B------:R-:W-:Y:S04]  /*4b850*/  STL [R1+0x2010], R12 ;  /* 0x0020100c01007387 */ /* 0x000fe80000100800 */
[----:B------:R0:W-:Y:S04]  /*4b860*/  STL [R1+0x200c], R13 ;  /* 0x00200c0d01007387 */ /* 0x0001e80000100800 */
[----:B------:R-:W-:Y:S04]  /*4b870*/  STL [R1+0x1fac], R14 ;  /* 0x001fac0e01007387 */ /* 0x000fe80000100800 */
[----:B------:R1:W-:Y:S04]  /*4b880*/  STL [R1+0x1fa8], R15 ;  /* 0x001fa80f01007387 */ /* 0x0003e80000100800 */
[----:B0-----:R-:W4:Y:S04]  /*4b890*/  LDL.LU.64 R12, [R1+0x5d0] ;  /* 0x0005d000010c7983 */ /* 0x001f280000300a00 */
[----:B-1----:R-:W4:Y:S04]  /*4b8a0*/  LDL.LU.64 R14, [R1+0x5d8] ;  /* 0x0005d800010e7983 */ /* 0x002f280000300a00 */
[----:B--2---:R-:W-:Y:S04]  /*4b8b0*/  STL.64 [R1+0x360], R4 ;  /* 0x0003600401007387 */ /* 0x004fe80000100a00 */
[----:B------:R-:W-:Y:S04]  /*4b8c0*/  STL.64 [R1+0x368], R6 ;  /* 0x0003680601007387 */ /* 0x000fe80000100a00 */
[----:B------:R-:W0:Y:S04]  /*4b8d0*/  LDSM.16.M88.4 R4, [R2+0x2800] ;  /* 0x002800000204783b */ /* 0x000e280000000200 */
[----:B0-----:R0:W-:Y:S04]  /*4b8e0*/  STL.64 [R1+0x400], R4 ;  /* 0x0004000401007387 */ /* 0x0011e80000100a00 */
[----:B------:R3:W-:Y:S01]  /*4b8f0*/  STL.64 [R1+0x408], R6 ;  /* 0x0004080601007387 */ /* 0x0007e20000100a00 */
[----:B------:R-:W-:-:S02]  /*4b900*/  IMAD.MOV.U32 R3, RZ, RZ, R4 ;  /* 0x000000ffff037224 */ /* 0x000fc400078e0004 */
[----:B------:R-:W-:Y:S01]  /*4b910*/  IMAD.MOV.U32 R0, RZ, RZ, R5 ;  /* 0x000000ffff007224 */ /* 0x000fe200078e0005 */
[----:B0-----:R-:W-:Y:S02]  /*4b920*/  F2FP.F16.E4M3.UNPACK_B R4, R29 ;  /* 0x0000001dff04723e */ /* 0x001fe400020006ff */
[----:B------:R-:W-:Y:S02]  /*4b930*/  F2FP.F16.E4M3.UNPACK_B R5, R28 ;  /* 0x0000001cff05723e */ /* 0x000fe400020006ff */
[----:B---3--:R-:W-:Y:S02]  /*4b940*/  F2FP.F16.E4M3.UNPACK_B R6, R21 ;  /* 0x00000015ff06723e */ /* 0x008fe400020006ff */
[----:B------:R-:W-:Y:S02]  /*4b950*/  F2FP.F16.E4M3.UNPACK_B R7, R20 ;  /* 0x00000014ff07723e */ /* 0x000fe400020006ff */
[----:B------:R-:W2:Y:S04]  /*4b960*/  LDL.LU.64 R20, [R1+0x5c0] ;  /* 0x0005c00001147983 */ /* 0x000ea80000300a00 */
[----:B------:R-:W2:Y:S01]  /*4b970*/  LDL.LU.64 R22, [R1+0x5c8] ;  /* 0x0005c80001167983 */ /* 0x000ea20000300a00 */
[C---:B----4-:R-:W-:Y:S06]  /*4b980*/  HMMA.16816.F32 R12, R8.reuse, R6, R12 ;  /* 0x00000006080c723c */ /* 0x050fec000000180c */
[----:B------:R-:W-:-:S15]  /*4b990*/  HMMA.16816.F32 R4, R8, R4, R16 ;  /* 0x000000040804723c */ /* 0x000fde0000001810 */
[----:B------:R-:W-:-:S02]  /*4b9a0*/  NOP ;  /* 0x0000000000007918 */ /* 0x000fc40000000000 */
[----:B------:R-:W-:Y:S04]  /*4b9b0*/  STL.64 [R1], R12 ;  /* 0x0000000c01007387 */ /* 0x000fe80000100a00 */
[----:B------:R-:W-:Y:S04]  /*4b9c0*/  STL.64 [R1+0x8], R14 ;  /* 0x0000080e01007387 */ /* 0x000fe80000100a00 */
[----:B------:R-:W0:Y:S04]  /*4b9d0*/  LDSM.16.M88.4 R12, [R2+0x2c00] ;  /* 0x002c0000020c783b */ /* 0x000e280000000200 */
[----:B0-----:R-:W-:Y:S04]  /*4b9e0*/  STL.64 [R1+0x350], R12 ;  /* 0x0003500c01007387 */ /* 0x001fe80000100a00 */
[----:B------:R-:W-:Y:S04]  /*4b9f0*/  STL.64 [R1+0x30], R4 ;  /* 0x0000300401007387 */ /* 0x000fe80000100a00 */
[----:B------:R-:W-:Y:S04]  /*4ba00*/  STL.64 [R1+0x38], R6 ;  /* 0x0000380601007387 */ /* 0x000fe80000100a00 */
[----:B------:R-:W-:Y:S04]  /*4ba10*/  STL.64 [R1+0x358], R14 ;  /* 0x0003580e01007387 */ /* 0x000fe80000100a00 */
[----:B------:R-:W3:Y:S04]  /*4ba20*/  LDL.LU.64 R16, [R1+0x470] ;  /* 0x0004700001107983 */ /* 0x000ee80000300a00 */
[----:B------:R-:W3:Y:S04]  /*4ba30*/  LDL.LU.64 R18, [R1+0x478] ;  /* 0x0004780001127983 */ /* 0x000ee80000300a00 */
[----:B------:R-:W0:Y:S04]  /*4ba40*/  LDSM.16.M88.4 R4, [R2+0x3000] ;  /* 0x003000000204783b */ /* 0x000e280000000200 */
[----:B0-----:R-:W-:Y:S04]  /*4ba50*/  STL.64 [R1+0x3f0], R4 ;  /* 0x0003f00401007387 */ /* 0x001fe80000100a00 */
[----:B------:R0:W-:Y:S01]  /*4ba60*/  STL.64 [R1+0x3f8], R6 ;  /* 0x0003f80601007387 */ /* 0x0001e20000100a00 */
[----:B------:R-:W-:-:S02]  /*4ba70*/  IMAD.MOV.U32 R28, RZ, RZ, R4 ;  /* 0x000000ffff1c7224 */ /* 0x000fc400078e0004 */
[----:B------:R-:W-:Y:S01]  /*4ba80*/  IMAD.MOV.U32 R12, RZ, RZ, R5 ;  /* 0x000000ffff0c7224 */ /* 0x000fe200078e0005 */
[----:B------:R-:W4:Y:S04]  /*4ba90*/  LDL R15, [R1+0x370] ;  /* 0x00037000010f7983 */ /* 0x000f280000100800 */
[----:B------:R-:W4:Y:S01]  /*4baa0*/  LDL R14, [R1+0x374] ;  /* 0x00037400010e7983 */ /* 0x000f220000100800 */
[----:B0-----:R-:W-:Y:S02]  /*4bab0*/  F2FP.F16.E4M3.UNPACK_B R6, R24 ;  /* 0x00000018ff06723e */ /* 0x001fe400020006ff */
[----:B------:R-:W-:Y:S02]  /*4bac0*/  F2FP.F16.E4M3.UNPACK_B R7, R25 ;  /* 0x00000019ff07723e */ /* 0x000fe400020006ff */
[----:B------:R-:W-:-:S02]  /*4bad0*/  F2FP.F16.E4M3.UNPACK_B R4, R26 ;  /* 0x0000001aff04723e */ /* 0x000fc400020006ff */
[----:B------:R-:W-:-:S03]  /*4bae0*/  F2FP.F16.E4M3.UNPACK_B R5, R27 ;  /* 0x0000001bff05723e */ /* 0x000fc600020006ff */
[----:B--2---:R-:W-:Y:S01]  /*4baf0*/  HMMA.16816.F32 R20, R8, R6, R20 ;  /* 0x000000060814723c */ /* 0x004fe20000001814 */
[----:B------:R-:W2:Y:S04]  /*4bb00*/  LDL R6, [R1+0x290] ;  /* 0x0002900001067983 */ /* 0x000ea80000100800 */
[----:B------:R-:W4:-:S15]  /*4bb10*/  LDL R7, [R1+0x294] ;  /* 0x0002940001077983 */ /* 0x000f1e0000100800 */
[----:B------:R-:W-:-:S04]  /*4bb20*/  NOP ;  /* 0x0000000000007918 */ /* 0x000fc80000000000 */
[----:B------:R-:W-:Y:S02]  /*4bb30*/  IMAD.MOV.U32 R27, RZ, RZ, R20 ;  /* 0x000000ffff1b7224 */ /* 0x000fe400078e0014 */
[----:B------:R-:W-:Y:S02]  /*4bb40*/  IMAD.MOV.U32 R26, RZ, RZ, R21 ;  /* 0x000000ffff1a7224 */ /* 0x000fe400078e0015 */
[----:B------:R-:W-:Y:S02]  /*4bb50*/  IMAD.MOV.U32 R25, RZ, RZ, R22 ;  /* 0x000000ffff197224 */ /* 0x000fe400078e0016 */
[----:B------:R-:W-:Y:S01]  /*4bb60*/  IMAD.MOV.U32 R24, RZ, RZ, R23 ;  /* 0x000000ffff187224 */ /* 0x000fe200078e0017 */
[----:B------:R-:W-:Y:S04]  /*4bb70*/  STL.64 [R1+0x1fd8], R26 ;  /* 0x001fd81a01007387 */ /* 0x000fe80000100a00 */
[----:B------:R-:W-:Y:S04]  /*4bb80*/  STL.64 [R1+0x1fd0], R24 ;  /* 0x001fd01801007387 */ /* 0x000fe80000100a00 */
[----:B------:R-:W4:Y:S04]  /*4bb90*/  LDL.LU.64 R20, [R1+0x5b0] ;  /* 0x0005b00001147983 */ /* 0x000f280000300a00 */
[----:B------:R-:W4:Y:S01]  /*4bba0*/  LDL.LU.64 R22, [R1+0x5b8] ;  /* 0x0005b80001167983 */ /* 0x000f220000300a00 */
[----:B---3--:R-:W-:-:S15]  /*4bbb0*/  HMMA.16816.F32 R16, R8, R4, R16 ;  /* 0x000000040810723c */ /* 0x008fde0000001810 */
[----:B------:R-:W-:-:S08]  /*4bbc0*/  NOP ;  /* 0x0000000000007918 */ /* 0x000fd00000000000 */
[----:B------:R-:W-:Y:S04]  /*4bbd0*/  STL.64 [R1+0x60], R16 ;  /* 0x0000601001007387 */ /* 0x000fe80000100a00 */
[----:B------:R-:W-:Y:S04]  /*4bbe0*/  STL.64 [R1+0x68], R18 ;  /* 0x0000681201007387 */ /* 0x000fe80000100a00 */
[----:B------:R-:W0:Y:S04]  /*4bbf0*/  LDSM.16.M88.4 R16, [R2+0x3400] ;  /* 0x003400000210783b */ /* 0x000e280000000200 */
[----:B0-----:R0:W-:Y:S01]  /*4bc00*/  STL.64 [R1+0x340], R16 ;  /* 0x0003401001007387 */ /* 0x0011e20000100a00 */
[----:B------:R-:W-:-:S03]  /*4bc10*/  IMAD.MOV.U32 R26, RZ, RZ, R16 ;  /* 0x000000ffff1a7224 */ /* 0x000fc600078e0010 */
[----:B------:R-:W-:Y:S01]  /*4bc20*/  STL.64 [R1+0x348], R18 ;  /* 0x0003481201007387 */ /* 0x000fe20000100a00 */
[----:B------:R-:W-:-:S03]  /*4bc30*/  IMAD.MOV.U32 R25, RZ, RZ, R17 ;  /* 0x000000ffff197224 */ /* 0x000fc600078e0011 */
[----:B0-----:R-:W3:Y:S01]  /*4bc40*/  LDL.LU.64 R16, [R1+0x2080] ;  /* 0x0020800001107983 */ /* 0x001ee20000300a00 */
[----:B------:R-:W-:Y:S01]  /*4bc50*/  IMAD.MOV.U32 R29, RZ, RZ, R13 ;  /* 0x000000ffff1d7224 */ /* 0x000fe200078e000d */
[----:B---3--:R-:W-:Y:S02]  /*4bc60*/  F2FP.F16.E4M3.UNPACK_B R4, R17 ;  /* 0x00000011ff04723e */ /* 0x008fe400020006ff */
[----:B------:R-:W-:Y:S02]  /*4bc70*/  F2FP.F16.E4M3.UNPACK_B R5, R16 ;  /* 0x00000010ff05723e */ /* 0x000fe400020006ff */
[----:B------:R-:W0:Y:S02]  /*4bc80*/  LDSM.16.M88.4 R16, [R2+0x3800] ;  /* 0x003800000210783b */ /* 0x000e240000000200 */
[----:B0-----:R-:W-:Y:S02]  /*4bc90*/  IMAD.MOV.U32 R24, RZ, RZ, R16 ;  /* 0x000000ffff187224 */ /* 0x001fe400078e0010 */
[----:B------:R0:W-:Y:S04]  /*4bca0*/  STL.64 [R1+0x3e0], R16 ;  /* 0x0003e01001007387 */ /* 0x0001e80000100a00 */
[----:B------:R1:W-:Y:S01]  /*4bcb0*/  STL.64 [R1+0x3e8], R18 ;  /* 0x0003e81201007387 */ /* 0x0003e20000100a00 */
[----:B------:R-:W-:-:S03]  /*4bcc0*/  IMAD.MOV.U32 R13, RZ, RZ, R17 ;  /* 0x000000ffff0d7224 */ /* 0x000fc600078e0011 */
[----:B0-----:R-:W3:Y:S04]  /*4bcd0*/  LDL.LU.64 R16, [R1+0x590] ;  /* 0x0005900001107983 */ /* 0x001ee80000300a00 */
[----:B-1----:R-:W3:Y:S04]  /*4bce0*/  LDL.LU.64 R18, [R1+0x598] ;  /* 0x0005980001127983 */ /* 0x002ee80000300a00 */
[----:B------:R-:W-:Y:S04]  /*4bcf0*/  STL [R1+0x2068], R26 ;  /* 0x0020681a01007387 */ /* 0x000fe80000100800 */
[----:B------:R0:W-:Y:S04]  /*4bd00*/  STL.64 [R1+0x2060], R24 ;  /* 0x0020601801007387 */ /* 0x0001e80000100a00 */
[----:B0-----:R-:W3:Y:S04]  /*4bd10*/  LDL.LU.64 R24, [R1+0x5a0] ;  /* 0x0005a00001187983 */ /* 0x001ee80000300a00 */
[----:B------:R-:W3:Y:S01]  /*4bd20*/  LDL.LU.64 R26, [R1+0x5a8] ;  /* 0x0005a800011a7983 */ /* 0x000ee20000300a00 */
[----:B--2---:R-:W-:-:S02]  /*4bd30*/  F2FP.F16.E4M3.UNPACK_B R6, R6 ;  /* 0x00000006ff06723e */ /* 0x004fc400020006ff */
[----:B----4-:R-:W-:Y:S01]  /*4bd40*/  F2FP.F16.E4M3.UNPACK_B R7, R7 ;  /* 0x00000007ff07723e */ /* 0x010fe200020006ff */
[----:B------:R-:W-:-:S15]  /*4bd50*/  HMMA.16816.F32 R20, R8, R4, R20 ;  /* 0x000000040814723c */ /* 0x000fde0000001814 */
[----:B------:R-:W-:-:S08]  /*4bd60*/  NOP ;  /* 0x0000000000007918 */ /* 0x000fd00000000000 */
[----:B------:R0:W-:Y:S04]  /*4bd70*/  STL.64 [R1+0x50], R20 ;  /* 0x0000501401007387 */ /* 0x0001e80000100a00 */
[----:B------:R1:W-:Y:S04]  /*4bd80*/  STL.64 [R1+0x58], R22 ;  /* 0x0000581601007387 */ /* 0x0003e80000100a00 */
[----:B0-----:R-:W2:Y:S04]  /*4bd90*/  LDL.LU.64 R20, [R1+0x580] ;  /* 0x0005800001147983 */ /* 0x001ea80000300a00 */
[----:B-1----:R-:W2:Y:S01]  /*4bda0*/  LDL.LU.64 R22, [R1+0x588] ;  /* 0x0005880001167983 */ /* 0x002ea20000300a00 */
[----:B------:R-:W-:-:S02]  /*4bdb0*/  F2FP.F16.E4M3.UNPACK_B R4, R15 ;  /* 0x0000000fff04723e */ /* 0x000fc400020006ff */
[----:B------:R-:W-:Y:S01]  /*4bdc0*/  F2FP.F16.E4M3.UNPACK_B R5, R14 ;  /* 0x0000000eff05723e */ /* 0x000fe200020006ff */
[----:B---3--:R-:W-:Y:S01]  /*4bdd0*/  HMMA.16816.F32 R24, R8, R6, R24 ;  /* 0x000000060818723c */ /* 0x008fe20000001818 */
[----:B------:R-:W3:Y:S04]  /*4bde0*/  LDL R6, [R1+0x360] ;  /* 0x0003600001067983 */ /* 0x000ee80000100800 */
[----:B------:R-:W4:-:S15]  /*4bdf0*/  LDL R7, [R1+0x364] ;  /* 0x0003640001077983 */ /* 0x000f1e0000100800 */
[----:B------:R-:W-:-:S03]  /*4be00*/  NOP ;  /* 0x0000000000007918 */ /* 0x000fc60000000000 */
[----:B------:R-:W-:Y:S04]  /*4be10*/  STL.64 [R1+0x40], R24 ;  /* 0x0000401801007387 */ /* 0x000fe80000100a00 */
[----:B------:R-:W-:Y:S04]  /*4be20*/  STL.64 [R1+0x48], R26 ;  /* 0x0000481a01007387 */ /* 0x000fe80000100a00 */
[----:B------:R-:W0:Y:S04]  /*4be30*/  LDSM.16.M88.4 R24, [R2+0x3c00] ;  /* 0x003c00000218783b */ /* 0x000e280000000200 */
[----:B0-----:R0:W-:Y:S01]  /*4be40*/  STL.64 [R1+0x330], R24 ;  /* 0x0003301801007387 */ /* 0x0011e20000100a00 */
[----:B------:R-:W-:-:S03]  /*4be50*/  IMAD.MOV.U32 R15, RZ, RZ, R24 ;  /* 0x000000ffff0f7224 */ /* 0x000fc600078e0018 */
[----:B------:R1:W-:Y:S01]  /*4be60*/  STL.64 [R1+0x338], R26 ;  /* 0x0003381a01007387 */ /* 0x0003e20000100a00 */
[----:B------:R-:W-:-:S03]  /*4be70*/  IMAD.MOV.U32 R14, RZ, RZ, R25 ;  /* 0x000000ffff0e7224 */ /* 0x000fc600078e0019 */
[----:B0-----:R-:W2:Y:S04]  /*4be80*/  LDL.LU.64 R24, [R1+0x460] ;  /* 0x0004600001187983 */ /* 0x001ea80000300a00 */
[----:B-1----:R-:W2:Y:S04]  /*4be90*/  LDL.LU.64 R26, [R1+0x468] ;  /* 0x00046800011a7983 */ /* 0x002ea80000300a00 */
[----:B------:R-:W-:Y:S04]  /*4bea0*/  STL.64 [R1+0x2078], R14 ;  /* 0x0020780e01007387 */ /* 0x000fe80000100a00 */
[----:B------:R-:W-:Y:S04]  /*4beb0*/  STL.64 [R1+0x2070], R12 ;  /* 0x0020700c01007387 */ /* 0x000fe80000100a00 */
[----:B------:R-:W0:Y:S01]  /*4bec0*/  LDSM.16.M88.4 R12, [R2+0x4000] ;  /* 0x00400000020c783b */ /* 0x000e220000000200 */
[----:B------:R-:W-:Y:S07]  /*4bed0*/  HMMA.16816.F32 R16, R8, R4, R16 ;  /* 0x000000040810723c */ /* 0x000fee0000001810 */
[----:B------:R-:W-:-:S02]  /*4bee0*/  F2FP.F16.E4M3.UNPACK_B R4, R3 ;  /* 0x00000003ff04723e */ /* 0x000fc400020006ff */
[----:B------:R-:W-:-:S14]  /*4bef0*/  F2FP.F16.E4M3.UNPACK_B R5, R0 ;  /* 0x00000000ff05723e */ /* 0x000fdc00020006ff */
[----:B------:R-:W-:Y:S04]  /*4bf00*/  STL.64 [R1+0x1f70], R18 ;  /* 0x001f701201007387 */ /* 0x000fe80000100a00 */
[----:B------:R-:W-:Y:S01]  /*4bf10*/  STL.64 [R1+0x1f68], R16 ;  /* 0x001f681001007387 */ /* 0x000fe20000100a00 */
[----:B0-----:R-:W-:Y:S02]  /*4bf20*/  IMAD.MOV.U32 R3, RZ, RZ, R12 ;  /* 0x000000ffff037224 */ /* 0x001fe400078e000c */
[----:B------:R-:W-:Y:S01]  /*4bf30*/  IMAD.MOV.U32 R0, RZ, RZ, R13 ;  /* 0x000000ffff007224 */ /* 0x000fe200078e000d */
[----:B---3--:R-:W-:Y:S02]  /*4bf40*/  F2FP.F16.E4M3.UNPACK_B R6, R6 ;  /* 0x00000006ff06723e */ /* 0x008fe400020006ff */
[----:B----4-:R-:W-:-:S07]  /*4bf50*/  F2FP.F16.E4M3.UNPACK_B R7, R7 ;  /* 0x00000007ff07723e */ /* 0x010fce00020006ff */
[----:B--2---:R-:W-:Y:S01]  /*4bf60*/  HMMA.16816.F32 R20, R8, R6, R20 ;  /* 0x000000060814723c */ /* 0x004fe20000001814 */
[----:B------:R-:W2:-:S15]  /*4bf70*/  LDL R7, [R1+0x350] ;  /* 0x0003500001077983 */ /* 0x000e9e0000100800 */
[----:B------:R-:W-:-:S07]  /*4bf80*/  NOP ;  /* 0x0000000000007918 */ /* 0x000fce0000000000 */
[----:B------:R-:W-:Y:S04]  /*4bf90*/  STL.64 [R1+0x1f80], R22 ;  /* 0x001f801601007387 */ /* 0x000fe80000100a00 */
[----:B------:R-:W-:Y:S04]  /*4bfa0*/  STL.64 [R1+0x1f78], R20 ;  /* 0x001f781401007387 */ /* 0x000fe80000100a00 */
[----:B------:R-:W-:Y:S04]  /*4bfb0*/  STL.64 [R1+0x2c0], R12 ;  /* 0x0002c00c01007387 */ /* 0x000fe80000100a00 */
[----:B------:R0:W-:Y:S02]  /*4bfc0*/  STL.64 [R1+0x2c8], R14 ;  /* 0x0002c80e01007387 */ /* 0x0001e40000100a00 */
[----:B0-----:R-:W-:Y:S02]  /*4bfd0*/  HMMA.16816.F32 R12, R8, R4, R24 ;  /* 0x00000004080c723c */ /* 0x001fe40000001818 */
[----:B------:R-:W3:Y:S04]  /*4bfe0*/  LDL.LU.64 R24, [R1+0x570] ;  /* 0x0005700001187983 */ /* 0x000ee80000300a00 */
[----:B------:R-:W3:-:S15]  /*4bff0*/  LDL.LU.64 R26, [R1+0x578] ;  /* 0x00057800011a7983 */ /* 0x000ede0000300a00 */
[----:B------:R-:W-:-:S02]  /*4c000*/  NOP ;  /* 0x0000000000007918 */ /* 0x000fc40000000000 */
[----:B------:R-:W-:Y:S04]  /*4c010*/  STL.64 [R1+0x20], R12 ;  /* 0x0000200c01007387 */ /* 0x000fe80000100a00 */
[----:B------:R-:W-:Y:S04]  /*4c020*/  STL.64 [R1+0x28], R14 ;  /* 0x0000280e01007387 */ /* 0x000fe80000100a00 */
[----:B------:R-:W0:Y:S04]  /*4c030*/  LDSM.16.M88.4 R12, [R2+0x4400] ;  /* 0x00440000020c783b */ /* 0x000e280000000200 */
[----:B------:R-:W4:Y:S04]  /*4c040*/  LDL.LU.64 R16, [R1+0xe0] ;  /* 0x0000e00001107983 */ /* 0x000f280000300a00 */
[----:B------:R-:W4:Y:S01]  /*4c050*/  LDL.LU.64 R18, [R1+0xe8] ;  /* 0x0000e80001127983 */ /* 0x000f220000300a00 */
[----:B0-----:R-:W-:-:S02]  /*4c060*/  IMAD.MOV.U32 R21, RZ, RZ, R12 ;  /* 0x000000ffff157224 */ /* 0x001fc400078e000c */
[----:B------:R-:W-:Y:S01]  /*4c070*/  IMAD.MOV.U32 R20, RZ, RZ, R13 ;  /* 0x000000ffff147224 */ /* 0x000fe200078e000d */
[----:B------:R-:W-:Y:S04]  /*4c080*/  STL.64 [R1+0x2b0], R12 ;  /* 0x0002b00c01007387 */ /* 0x000fe80000100a00 */
[----:B------:R0:W-:Y:S04]  /*4c090*/  STL.64 [R1+0x2b8], R14 ;  /* 0x0002b80e01007387 */ /* 0x0001e80000100a00 */
[----:B0-----:R-:W4:Y:S04]  /*4c0a0*/  LDL.LU.64 R14, [R1+0x2078] ;  /* 0x00207800010e7983 */ /* 0x001f280000300a00 */
[----:B------:R-:W4:Y:S04]  /*4c0b0*/  LDL.LU.64 R12, [R1+0x2070] ;  /* 0x00207000010c7983 */ /* 0x000f280000300a00 */
[----:B------:R-:W-:Y:S04]  /*4c0c0*/  STL.64 [R1+0x2048], R20 ;  /* 0x0020481401007387 */ /* 0x000fe80000100a00 */
[----:B------:R-:W0:Y:S04]  /*4c0d0*/  LDSM.16.M88.4 R20, [R2+0x4800] ;  /* 0x004800000214783b */ /* 0x000e280000000200 */
[----:B0-----:R0:W-:Y:S04]  /*4c0e0*/  STL.64 [R1+0x320], R20 ;  /* 0x0003201401007387 */ /* 0x0011e80000100a00 */
[----:B------:R1:W-:Y:S04]  /*4c0f0*/  STL.64 [R1+0x328], R22 ;  /* 0x0003281601007387 */ /* 0x0003e80000100a00 */
[----:B0-----:R-:W4:Y:S04]  /*4c100*/  LDL.LU.64 R20, [R1+0xb0] ;  /* 0x0000b00001147983 */ /* 0x001f280000300a00 */
[----:B-1----:R-:W4:Y:S01]  /*4c110*/  LDL.LU.64 R22, [R1+0xb8] ;  /* 0x0000b80001167983 */ /* 0x002f220000300a00 */
[----:B--2---:R-:W-:-:S02]  /*4c120*/  F2FP.F16.E4M3.UNPACK_B R6, R7 ;  /* 0x00000007ff06723e */ /* 0x004fc400020006ff */
[----:B------:R-:W-:-:S07]  /*4c130*/  F2FP.F16.E4M3.UNPACK_B R7, R29 ;  /* 0x0000001dff07723e */ /* 0x000fce00020006ff */
[----:B---3--:R-:W-:Y:S01]  /*4c140*/  HMMA.16816.F32 R24, R8, R6, R24 ;  /* 0x000000060818723c */ /* 0x008fe20000001818 */
[----:B----4-:R-:W-:Y:S04]  /*4c150*/  STL.64 [R1+0x2058], R22 ;  /* 0x0020581601007387 */ /* 0x010fe80000100a00 */
[----:B------:R0:W-:Y:S04]  /*4c160*/  STL.64 [R1+0x2050], R20 ;  /* 0x0020501401007387 */ /* 0x0001e80000100a00 */
[----:B0-----:R-:W2:Y:S04]  /*4c170*/  LDL.LU.64 R20, [R1+0x560] ;  /* 0x0005600001147983 */ /* 0x001ea80000300a00 */
[----:B------:R-:W2:Y:S10]  /*4c180*/  LDL.LU.64 R22, [R1+0x568] ;  /* 0x0005680001167983 */ /* 0x000eb40000300a00 */
[----:B------:R-:W-:Y:S04]  /*4c190*/  STL.64 [R1+0x10], R24 ;  /* 0x0000101801007387 */ /* 0x000fe80000100a00 */
[----:B------:R-:W-:Y:S04]  /*4c1a0*/  STL.64 [R1+0x18], R26 ;  /* 0x0000181a01007387 */ /* 0x000fe80000100a00 */
[----:B------:R-:W0:Y:S04]  /*4c1b0*/  LDSM.16.M88.4 R24, [R2+0x4c00] ;  /* 0x004c00000218783b */ /* 0x000e280000000200 */
[----:B0-----:R-:W-:Y:S04]  /*4c1c0*/  STL.64 [R1+0x310], R24 ;  /* 0x0003101801007387 */ /* 0x001fe80000100a00 */
[----:B------:R0:W-:Y:S04]  /*4c1d0*/  STL.64 [R1+0x318], R26 ;  /* 0x0003181a01007387 */ /* 0x0001e80000100a00 */
[----:B0-----:R-:W3:Y:S04]  /*4c1e0*/  LDL.LU R26, [R1+0x2068] ;  /* 0x00206800011a7983 */ /* 0x001ee80000300800 */
[----:B------:R-:W4:Y:S01]  /*4c1f0*/  LDL.LU.64 R24, [R1+0x2060] ;  /* 0x0020600001187983 */ /* 0x000f220000300a00 */
[----:B------:R-:W-:-:S02]  /*4c200*/  F2FP.F16.E4M3.UNPACK_B R4, R28 ;  /* 0x0000001cff04723e */ /* 0x000fc400020006ff */
[----:B------:R-:W-:-:S07]  /*4c210*/  F2FP.F16.E4M3.UNPACK_B R5, R12 ;  /* 0x0000000cff05723e */ /* 0x000fce00020006ff */
[----:B------:R-:W-:Y:S01]  /*4c220*/  HMMA.16816.F32 R4, R8, R4, R16 ;  /* 0x000000040804723c */ /* 0x000fe20000001810 */
[----:B------:R-:W2:Y:S04]  /*4c230*/  LDL.LU.64 R16, [R1+0xd0] ;  /* 0x0000d00001107983 */ /* 0x000ea80000300a00 */
[----:B------:R-:W2:-:S15]  /*4c240*/  LDL.LU.64 R18, [R1+0xd8] ;  /* 0x0000d80001127983 */ /* 0x000e9e0000300a00 */
[----:B------:R-:W-:-:S03]  /*4c250*/  NOP ;  /* 0x0000000000007918 */ /* 0x000fc60000000000 */
[----:B------:R-:W-:Y:S04]  /*4c260*/  STL.64 [R1+0x80], R4 ;  /* 0x0000800401007387 */ /* 0x000fe80000100a00 */
[----:B------:R-:W-:Y:S04]  /*4c270*/  STL.64 [R1+0x88], R6 ;  /* 0x0000880601007387 */ /* 0x000fe80000100a00 */
[----:B------:R-:W0:Y:S02]  /*4c280*/  LDSM.16.M88.4 R4, [R2+0x5000] ;  /* 0x005000000204783b */ /* 0x000e240000000200 */
[----:B0-----:R-:W-:-:S02]  /*4c290*/  IMAD.MOV.U32 R12, RZ, RZ, R4 ;  /* 0x000000ffff0c7224 */ /* 0x001fc400078e0004 */
[----:B------:R3:W-:Y:S01]  /*4c2a0*/  STL.64 [R1+0x300], R4 ;  /* 0x0003000401007387 */ /* 0x0007e20000100a00 */
[----:B------:R-:W-:-:S03]  /*4c2b0*/  IMAD.MOV.U32 R27, RZ, RZ, R5 ;  /* 0x000000ffff1b7224 */ /* 0x000fc600078e0005 */
[----:B------:R-:W-:Y:S01]  /*4c2c0*/  STL.64 [R1+0x308], R6 ;  /* 0x0003080601007387 */ /* 0x000fe20000100a00 */
[----:B---3--:R-:W-:Y:S02]  /*4c2d0*/  F2FP.F16.E4M3.UNPACK_B R4, R26 ;  /* 0x0000001aff04723e */ /* 0x008fe400020006ff */
[----:B----4-:R-:W-:-:S07]  /*4c2e0*/  F2FP.F16.E4M3.UNPACK_B R5, R25 ;  /* 0x00000019ff05723e */ /* 0x010fce00020006ff */
[----:B--2---:R-:W-:-:S15]  /*4c2f0*/  HMMA.16816.F32 R20, R8, R4, R20 ;  /* 0x000000040814723c */ /* 0x004fde0000001814 */
[----:B------:R-:W-:-:S08]  /*4c300*/  NOP ;  /* 0x0000000000007918 */ /* 0x000fd00000000000 */
[----:B------:R-:W-:Y:S04]  /*4c310*/  STL.64 [R1+0xa0], R20 ;  /* 0x0000a01401007387 */ /* 0x000fe80000100a00 */
[----:B------:R0:W-:Y:S04]  /*4c320*/  STL.64 [R1+0xa8], R22 ;  /* 0x0000a81601007387 */ /* 0x0001e80000100a00 */
[----:B0-----:R-:W2:Y:S04]  /*4c330*/  LDL.LU.64 R22, [R1+0x2058] ;  /* 0x0020580001167983 */ /* 0x001ea80000300a00 */
[----:B------:R-:W2:Y:S01]  /*4c340*/  LDL.LU.64 R20, [R1+0x2050] ;  /* 0x0020500001147983 */ /* 0x000ea20000300a00 */
[----:B------:R-:W-:-:S02]  /*4c350*/  F2FP.F16.E4M3.UNPACK_B R6, R24 ;  /* 0x00000018ff06723e */ /* 0x000fc400020006ff */
[----:B------:R-:W-:-:S07]  /*4c360*/  F2FP.F16.E4M3.UNPACK_B R7, R13 ;  /* 0x0000000dff07723e */ /* 0x000fce00020006ff */
[----:B--2---:R-:W-:Y:S01]  /*4c370*/  HMMA.16816.F32 R4, R8, R6, R20 ;  /* 0x000000060804723c */ /* 0x004fe20000001814 */
[----:B------:R-:W0:-:S15]  /*4c380*/  LDSM.16.M88.4 R20, [R2+0x5400] ;  /* 0x005400000214783b */ /* 0x000e1e0000000200 */
[----:B------:R-:W-:-:S07]  /*4c390*/  NOP ;  /* 0x0000000000007918 */ /* 0x000fce0000000000 */
[----:B------:R1:W-:Y:S04]  /*4c3a0*/  STL.64 [R1+0xb0], R4 ;  /* 0x0000b00401007387 */ /* 0x0003e80000100a00 */
[----:B------:R-:W-:Y:S04]  /*4c3b0*/  STL.64 [R1+0xb8], R6 ;  /* 0x0000b80601007387 */ /* 0x000fe80000100a00 */
[----:B0-----:R-:W-:Y:S01]  /*4c3c0*/  STL.64 [R1+0x2a0], R20 ;  /* 0x0002a01401007387 */ /* 0x001fe20000100a00 */
[----:B------:R-:W-:-:S03]  /*4c3d0*/  IMAD.MOV.U32 R13, RZ, RZ, R20 ;  /* 0x000000ffff0d7224 */ /* 0x000fc600078e0014 */
[----:B------:R-:W-:Y:S01]  /*4c3e0*/  STL.64 [R1+0x2a8], R22 ;  /* 0x0002a81601007387 */ /* 0x000fe20000100a00 */
[----:B------:R-:W-:-:S03]  /*4c3f0*/  IMAD.MOV.U32 R29, RZ, RZ, R21 ;  /* 0x000000ffff1d7224 */ /* 0x000fc600078e0015 */
[----:B------:R-:W0:Y:S01]  /*4c400*/  LDSM.16.M88.4 R20, [R2+0x5800] ;  /* 0x005800000214783b */ /* 0x000e220000000200 */
[----:B-1----:R-:W-:Y:S02]  /*4c410*/  F2FP.F16.E4M3.UNPACK_B R4, R15 ;  /* 0x0000000fff04723e */ /* 0x002fe400020006ff */
[----:B------:R-:W-:-:S07]  /*4c420*/  F2FP.F16.E4M3.UNPACK_B R5, R14 ;  /* 0x0000000eff05723e */ /* 0x000fce00020006ff */
[----:B------:R-:W-:Y:S01]  /*4c430*/  HMMA.16816.F32 R16, R8, R4, R16 ;  /* 0x000000040810723c */ /* 0x000fe20000001810 */
[----:B0-----:R-:W-:Y:S01]  /*4c440*/  STL.64 [R1+0x2f0], R20 ;  /* 0x0002f01401007387 */ /* 0x001fe20000100a00 */
[----:B------:R-:W-:-:S03]  /*4c450*/  IMAD.MOV.U32 R28, RZ, RZ, R20 ;  /* 0x000000ffff1c7224 */ /* 0x000fc600078e0014 */
[----:B------:R-:W-:Y:S01]  /*4c460*/  STL.64 [R1+0x2f8], R22 ;  /* 0x0002f81601007387 */ /* 0x000fe20000100a00 */
[----:B------:R-:W-:-:S03]  /*4c470*/  IMAD.MOV.U32 R15, RZ, RZ, R21 ;  /* 0x000000ffff0f7224 */ /* 0x000fc600078e0015 */
[----:B------:R-:W0:-:S14]  /*4c480*/  LDSM.16.M88.4 R20, [R2+0x5c00] ;  /* 0x005c00000214783b */ /* 0x000e1c0000000200 */
[----:B------:R1:W-:Y:S04]  /*4c490*/  STL.64 [R1+0xd0], R16 ;  /* 0x0000d01001007387 */ /* 0x0003e80000100a00 */
[----:B------:R2:W-:Y:S01]  /*4c4a0*/  STL.64 [R1+0xd8], R18 ;  /* 0x0000d81201007387 */ /* 0x0005e20000100a00 */
[----:B------:R-:W-:-:S03]  /*4c4b0*/  F2FP.F16.E4M3.UNPACK_B R5, R0 ;  /* 0x00000000ff05723e */ /* 0x000fc600020006ff */
[----:B-1----:R-:W3:Y:S04]  /*4c4c0*/  LDL.LU.64 R16, [R1+0x550] ;  /* 0x0005500001107983 */ /* 0x002ee80000300a00 */
[----:B--2---:R-:W3:Y:S01]  /*4c4d0*/  LDL.LU.64 R18, [R1+0x558] ;  /* 0x0005580001127983 */ /* 0x004ee20000300a00 */
[----:B0-----:R-:W-:-:S03]  /*4c4e0*/  IMAD.MOV.U32 R14, RZ, RZ, R20 ;  /* 0x000000ffff0e7224 */ /* 0x001fc600078e0014 */
[----:B------:R0:W-:Y:S04]  /*4c4f0*/  STL.64 [R1+0x2e0], R20 ;  /* 0x0002e01401007387 */ /* 0x0001e80000100a00 */
[----:B------:R-:W-:Y:S01]  /*4c500*/  STL.64 [R1+0x2e8], R22 ;  /* 0x0002e81601007387 */ /* 0x000fe20000100a00 */
[----:B------:R-:W-:-:S03]  /*4c510*/  IMAD.MOV.U32 R0, RZ, RZ, R21 ;  /* 0x000000ffff007224 */ /* 0x000fc600078e0015 */
[----:B0-----:R-:W2:Y:S04]  /*4c520*/  LDL.LU.64 R20, [R1+0x2048] ;  /* 0x0020480001147983 */ /* 0x001ea80000300a00 */
[----:B------:R-:W-:Y:S04]  /*4c530*/  STL.64 [R1+0x2020], R14 ;  /* 0x0020200e01007387 */ /* 0x000fe80000100a00 */
[----:B------:R-:W-:Y:S04]  /*4c540*/  STL.64 [R1+0x2018], R12 ;  /* 0x0020180c01007387 */ /* 0x000fe80000100a00 */
[----:B------:R-:W0:Y:S01]  /*4c550*/  LDSM.16.M88.4 R12, [R2+0x6000] ;  /* 0x00600000020c783b */ /* 0x000e220000000200 */
[----:B------:R-:W-:-:S03]  /*4c560*/  F2FP.F16.E4M3.UNPACK_B R4, R3 ;  /* 0x00000003ff04723e */ /* 0x000fc600020006ff */
[----:B0-----:R0:W-:Y:S01]  /*4c570*/  STL.64 [R1+0x3d0], R12 ;  /* 0x0003d00c01007387 */ /* 0x0011e20000100a00 */
[----:B------:R-:W-:-:S03]  /*4c580*/  IMAD.MOV.U32 R26, RZ, RZ, R12 ;  /* 0x000000ffff1a7224 */ /* 0x000fc600078e000c */
[----:B------:R1:W-:Y:S01]  /*4c590*/  STL.64 [R1+0x3d8], R14 ;  /* 0x0003d80e01007387 */ /* 0x0003e20000100a00 */
[----:B------:R-:W-:-:S03]  /*4c5a0*/  IMAD.MOV.U32 R3, RZ, RZ, R13 ;  /* 0x000000ffff037224 */ /* 0x000fc600078e000d */
[----:B0-----:R-:W4:Y:S04]  /*4c5b0*/  LDL.LU.64 R12, [R1+0x530] ;  /* 0x00053000010c7983 */ /* 0x001f280000300a00 */
[----:B-1----:R-:W3:Y:S04]  /*4c5c0*/  LDL.LU.64 R14, [R1+0x538] ;  /* 0x00053800010e7983 */ /* 0x002ee80000300a00 */
[----:B---3--:R-:W-:Y:S04]  /*4c5d0*/  STL.64 [R1+0x2030], R14 ;  /* 0x0020300e01007387 */ /* 0x008fe80000100a00 */
[----:B----4-:R0:W-:Y:S04]  /*4c5e0*/  STL.64 [R1+0x2028], R12 ;  /* 0x0020280c01007387 */ /* 0x0101e80000100a00 */
[----:B0-----:R-:W3:Y:S04]  /*4c5f0*/  LDL.LU.64 R12, [R1+0x540] ;  /* 0x00054000010c7983 */ /* 0x001ee80000300a00 */
[----:B------:R-:W4:Y:S01]  /*4c600*/  LDL.LU.64 R14, [R1+0x548] ;  /* 0x00054800010e7983 */ /* 0x000f220000300a00 */
[----:B--2---:R-:W-:-:S02]  /*4c610*/  F2FP.F16.E4M3.UNPACK_B R6, R21 ;  /* 0x00000015ff06723e */ /* 0x004fc400020006ff */
[----:B------:R-:W-:Y:S01]  /*4c620*/  F2FP.F16.E4M3.UNPACK_B R7, R20 ;  /* 0x00000014ff07723e */ /* 0x000fe200020006ff */
[----:B----4-:R-:W-:Y:S04]  /*4c630*/  STL.64 [R1+0x2040], R14 ;  /* 0x0020400e01007387 */ /* 0x010fe80000100a00 */
[----:B---3--:R0:W-:Y:S02]  /*4c640*/  STL.64 [R1+0x2038], R12 ;  /* 0x0020380c01007387 */ /* 0x0081e40000100a00 */
[----:B0-----:R-:W-:Y:S02]  /*4c650*/  HMMA.16816.F32 R12, R8, R4, R16 ;  /* 0x00000004080c723c */ /* 0x001fe40000001810 */
[----:B------:R-:W2:Y:S04]  /*4c660*/  LDL R4, [R1+0x320] ;  /* 0x0003200001047983 */ /* 0x000ea80000100800 */
[----:B------:R-:W3:-:S15]  /*4c670*/  LDL R5, [R1+0x324] ;  /* 0x0003240001057983 */ /* 0x000ede0000100800 */
[----:B------:R-:W-:-:S02]  /*4c680*/  NOP ;  /* 0x0000000000007918 */ /* 0x000fc40000000000 */
[----:B------:R-:W-:Y:S04]  /*4c690*/  STL.64 [R1+0xe0], R12 ;  /* 0x0000e00c01007387 */ /* 0x000fe80000100a00 */
[----:B------:R-:W-:Y:S04]  /*4c6a0*/  STL.64 [R1+0xe8], R14 ;  /* 0x0000e80e01007387 */ /* 0x000fe80000100a00 */
[----:B------:R-:W0:Y:S04]  /*4c6b0*/  LDSM.16.M88.4 R12, [R2+0x6400] ;  /* 0x00640000020c783b */ /* 0x000e280000000200 */
[----:B------:R-:W4:Y:S04]  /*4c6c0*/  LDL.LU.64 R20, [R1+0x520] ;  /* 0x0005200001147983 */ /* 0x000f280000300a00 */
[----:B------:R-:W4:Y:S04]  /*4c6d0*/  LDL.LU.64 R22, [R1+0x528] ;  /* 0x0005280001167983 */ /* 0x000f280000300a00 */
[----:B------:R-:W4:Y:S04]  /*4c6e0*/  LDL.LU.64 R16, [R1+0xc0] ;  /* 0x0000c00001107983 */ /* 0x000f280000300a00 */
[----:B------:R-:W4:Y:S04]  /*4c6f0*/  LDL.LU.64 R18, [R1+0xc8] ;  /* 0x0000c80001127983 */ /* 0x000f280000300a00 */
[----:B0-----:R-:W-:Y:S04]  /*4c700*/  STL.64 [R1+0x3c0], R12 ;  /* 0x0003c00c01007387 */ /* 0x001fe80000100a00 */
[----:B------:R0:W-:Y:S01]  /*4c710*/  STL.64 [R1+0x3c8], R14 ;  /* 0x0003c80e01007387 */ /* 0x0001e20000100a00 */
[----:B------:R-:W-:-:S02]  /*4c720*/  IMAD.MOV.U32 R25, RZ, RZ, R12 ;  /* 0x000000ffff197224 */ /* 0x000fc400078e000c */
[----:B------:R-:W-:Y:S01]  /*4c730*/  IMAD.MOV.U32 R24, RZ, RZ, R13 ;  /* 0x000000ffff187224 */ /* 0x000fe200078e000d */
[----:B0-----:R-:W2:Y:S04]  /*4c740*/  LDL.LU.64 R14, [R1+0x2040] ;  /* 0x00204000010e7983 */ /* 0x001ea80000300a00 */
[----:B------:R-:W2:Y:S04]  /*4c750*/  LDL.LU.64 R12, [R1+0x2038] ;  /* 0x00203800010c7983 */ /* 0x000ea80000300a00 */
[----:B------:R0:W-:Y:S04]  /*4c760*/  STL [R1+0x2008], R26 ;  /* 0x0020081a01007387 */ /* 0x0001e80000100800 */
[----:B0-----:R-:W4:Y:S04]  /*4c770*/  LDL R26, [R1+0x314] ;  /* 0x00031400011a7983 */ /* 0x001f280000100800 */
[----:B------:R0:W-:Y:S04]  /*4c780*/  STL.64 [R1+0x2000], R24 ;  /* 0x0020001801007387 */ /* 0x0001e80000100a00 */
[----:B0-----:R-:W4:Y:S01]  /*4c790*/  LDL R25, [R1+0x310] ;  /* 0x0003100001197983 */ /* 0x001f220000100800 */
[----:B--2---:R-:W-:-:S15]  /*4c7a0*/  HMMA.16816.F32 R12, R8, R6, R12 ;  /* 0x00000006080c723c */ /* 0x004fde000000180c */
[----:B------:R-:W-:-:S08]  /*4c7b0*/  NOP ;  /* 0x0000000000007918 */ /* 0x000fd00000000000 */
[----:B------:R-:W-:Y:S04]  /*4c7c0*/  STL.64 [R1+0x100], R12 ;  /* 0x0001000c01007387 */ /* 0x000fe80000100a00 */
[----:B------:R-:W-:Y:S04]  /*4c7d0*/  STL.64 [R1+0x108], R14 ;  /* 0x0001080e01007387 */ /* 0x000fe80000100a00 */
[----:B------:R-:W0:Y:S04]  /*4c7e0*/  LDSM.16.M88.4 R12, [R2+0x6800] ;  /* 0x00680000020c783b */ /* 0x000e280000000200 */
[----:B0-----:R-:W-:Y:S04]  /*4c7f0*/  STL.64 [R1+0x3b0], R12 ;  /* 0x0003b00c01007387 */ /* 0x001fe80000100a00 */
[----:B------:R0:W-:Y:S04]  /*4c800*/  STL.64 [R1+0x3b8], R14 ;  /* 0x0003b80e01007387 */ /* 0x0001e80000100a00 */
[----:B0-----:R-:W2:Y:S04]  /*4c810*/  LDL.LU.64 R14, [R1+0x2030] ;  /* 0x00203000010e7983 */ /* 0x001ea80000300a00 */
[----:B------:R-:W2:Y:S01]  /*4c820*/  LDL.LU.64 R12, [R1+0x2028] ;  /* 0x00202800010c7983 */ /* 0x000ea20000300a00 */
[----:B------:R-:W-:-:S02]  /*4c830*/  F2FP.F16.E4M3.UNPACK_B R4, R4 ;  /* 0x00000004ff04723e */ /* 0x000fc400020006ff */
[----:B---3--:R-:W-:-:S07]  /*4c840*/  F2FP.F16.E4M3.UNPACK_B R5, R5 ;  /* 0x00000005ff05723e */ /* 0x008fce00020006ff */
        /* <DEDUP_REMOVED lines=8> */
[----:B------:R-:W3:Y:S01]  /*4c8d0*/  LDL.LU.64 R12, [R1+0x2018] ;  /* 0x00201800010c7983 */ /* 0x000ee20000300a00 */
[----:B----4-:R-:W-:-:S02]  /*4c8e0*/  F2FP.F16.E4M3.UNPACK_B R6, R25 ;  /* 0x00000019ff06723e */ /* 0x010fc400020006ff */
[----:B------:R-:W-:Y:S02]  /*4c8f0*/  F2FP.F16.E4M3.UNPACK_B R7, R26 ;  /* 0x0000001aff07723e */ /* 0x000fe400020006ff */
[----:B------:R-:W-:-:S05]  /*4c900*/  F2FP.F16.E4M3.UNPACK_B R5, R27 ;  /* 0x0000001bff05723e */ /* 0x000fca00020006ff */
[----:B------:R-:W-:Y:S01]  /*4c910*/  HMMA.16816.F32 R24, R8, R6, R20 ;  /* 0x000000060818723c */ /* 0x000fe20000001814 */
[----:B------:R-:W0:Y:S01]  /*4c920*/  LDSM.16.M88.4 R20, [R2+0x7000] ;  /* 0x007000000214783b */ /* 0x000e220000000200 */
[----:B---3--:R-:W-:-:S03]  /*4c930*/  F2FP.F16.E4M3.UNPACK_B R4, R12 ;  /* 0x0000000cff04723e */ /* 0x008fc600020006ff */
[----:B------:R-:W3:Y:S04]  /*4c940*/  LDL.LU R12, [R1+0x2010] ;  /* 0x00201000010c7983 */ /* 0x000ee80000300800 */
[----:B------:R-:W-:-:S14]  /*4c950*/  HMMA.16816.F32 R4, R8, R4, R16 ;  /* 0x000000040804723c */ /* 0x000fdc0000001810 */
[----:B------:R1:W-:Y:S04]  /*4c960*/  STL.64 [R1+0x130], R24 ;  /* 0x0001301801007387 */ /* 0x0003e80000100a00 */
[----:B------:R4:W-:Y:S04]  /*4c970*/  STL.64 [R1+0x138], R26 ;  /* 0x0001381a01007387 */ /* 0x0009e80000100a00 */
[----:B------:R-:W3:Y:S04]  /*4c980*/  LDL.LU.64 R16, [R1+0x510] ;  /* 0x0005100001107983 */ /* 0x000ee80000300a00 */
[----:B0-----:R-:W-:Y:S04]  /*4c990*/  STL.64 [R1+0x390], R20 ;  /* 0x0003901401007387 */ /* 0x001fe80000100a00 */
[----:B------:R-:W-:Y:S04]  /*4c9a0*/  STL.64 [R1+0x398], R22 ;  /* 0x0003981601007387 */ /* 0x000fe80000100a00 */
[----:B------:R-:W3:Y:S04]  /*4c9b0*/  LDL.LU.64 R18, [R1+0x518] ;  /* 0x0005180001127983 */ /* 0x000ee80000300a00 */
[----:B------:R-:W-:Y:S04]  /*4c9c0*/  STL.64 [R1+0x140], R4 ;  /* 0x0001400401007387 */ /* 0x000fe80000100a00 */
[----:B------:R-:W-:Y:S04]  /*4c9d0*/  STL.64 [R1+0x148], R6 ;  /* 0x0001480601007387 */ /* 0x000fe80000100a00 */
[----:B-1----:R-:W3:Y:S04]  /*4c9e0*/  LDL.LU.64 R24, [R1+0x90] ;  /* 0x0000900001187983 */ /* 0x002ee80000300a00 */
[----:B----4-:R-:W4:Y:S04]  /*4c9f0*/  LDL.LU.64 R26, [R1+0x98] ;  /* 0x00009800011a7983 */ /* 0x010f280000300a00 */
[----:B------:R-:W0:Y:S04]  /*4ca00*/  LDSM.16.M88.4 R4, [R2+0x7400] ;  /* 0x007400000204783b */ /* 0x000e280000000200 */
[----:B0-----:R-:W-:Y:S01]  /*4ca10*/  STL.64 [R1+0x380], R4 ;  /* 0x0003800401007387 */ /* 0x001fe20000100a00 */
[----:B------:R-:W-:-:S03]  /*4ca20*/  IMAD.MOV.U32 R23, RZ, RZ, R4 ;  /* 0x000000ffff177224 */ /* 0x000fc600078e0004 */
[----:B------:R-:W-:Y:S01]  /*4ca30*/  STL.64 [R1+0x388], R6 ;  /* 0x0003880601007387 */ /* 0x000fe20000100a00 */
[----:B------:R-:W-:-:S03]  /*4ca40*/  IMAD.MOV.U32 R22, RZ, RZ, R5 ;  /* 0x000000ffff167224 */ /* 0x000fc600078e0005 */
[----:B------:R-:W0:Y:S02]  /*4ca50*/  LDSM.16.M88.4 R4, [R2+0x7800] ;  /* 0x007800000204783b */ /* 0x000e240000000200 */
[----:B0-----:R-:W-:Y:S02]  /*4ca60*/  IMAD.MOV.U32 R21, RZ, RZ, R4 ;  /* 0x000000ffff157224 */ /* 0x001fe400078e0004 */
[----:B------:R0:W-:Y:S01]  /*4ca70*/  STL.64 [R1+0x420], R4 ;  /* 0x0004200401007387 */ /* 0x0001e20000100a00 */
[----:B------:R-:W-:-:S03]  /*4ca80*/  IMAD.MOV.U32 R20, RZ, RZ, R5 ;  /* 0x000000ffff147224 */ /* 0x000fc600078e0005 */
[----:B------:R1:W-:Y:S01]  /*4ca90*/  STL.64 [R1+0x428], R6 ;  /* 0x0004280601007387 */ /* 0x0003e20000100a00 */
[----:B0-----:R-:W-:Y:S02]  /*4caa0*/  F2FP.F16.E4M3.UNPACK_B R4, R13 ;  /* 0x0000000dff04723e */ /* 0x001fe400020006ff */
[----:B------:R-:W-:Y:S02]  /*4cab0*/  F2FP.F16.E4M3.UNPACK_B R5, R29 ;  /* 0x0000001dff05723e */ /* 0x000fe400020006ff */
[----:B-1----:R-:W-:Y:S02]  /*4cac0*/  F2FP.F16.E4M3.UNPACK_B R6, R28 ;  /* 0x0000001cff06723e */ /* 0x002fe400020006ff */
[----:B--2---:R-:W-:Y:S01]  /*4cad0*/  F2FP.F16.E4M3.UNPACK_B R7, R15 ;  /* 0x0000000fff07723e */ /* 0x004fe200020006ff */
[----:B------:R-:W-:Y:S04]  /*4cae0*/  STL.64 [R1+0x1fe8], R22 ;  /* 0x001fe81601007387 */ /* 0x000fe80000100a00 */
[----:B------:R0:W-:Y:S04]  /*4caf0*/  STL.64 [R1+0x1fe0], R20 ;  /* 0x001fe01401007387 */ /* 0x0001e80000100a00 */
[----:B------:R-:W2:Y:S04]  /*4cb00*/  LDL.LU R13, [R1+0x200c] ;  /* 0x00200c00010d7983 */ /* 0x000ea80000300800 */
[----:B0-----:R-:W2:Y:S04]  /*4cb10*/  LDL.LU.64 R20, [R1+0x500] ;  /* 0x0005000001147983 */ /* 0x001ea80000300a00 */
[----:B------:R-:W2:Y:S01]  /*4cb20*/  LDL.LU.64 R22, [R1+0x508] ;  /* 0x0005080001167983 */ /* 0x000ea20000300a00 */
[C---:B---3--:R-:W-:Y:S06]  /*4cb30*/  HMMA.16816.F32 R16, R8.reuse, R4, R16 ;  /* 0x000000040810723c */ /* 0x048fec0000001810 */
[----:B----4-:R-:W-:-:S15]  /*4cb40*/  HMMA.16816.F32 R24, R8, R6, R24 ;  /* 0x000000060818723c */ /* 0x010fde0000001818 */
[----:B------:R-:W-:-:S02]  /*4cb50*/  NOP ;  /* 0x0000000000007918 */ /* 0x000fc40000000000 */
[----:B------:R0:W-:Y:S04]  /*4cb60*/  STL.64 [R1+0x160], R16 ;  /* 0x0001601001007387 */ /* 0x0001e80000100a00 */
[----:B------:R1:W-:Y:S04]  /*4cb70*/  STL.64 [R1+0x168], R18 ;  /* 0x0001681201007387 */ /* 0x0003e80000100a00 */
[----:B0-----:R-:W3:Y:S04]  /*4cb80*/  LDL.LU.64 R16, [R1+0x4f0] ;  /* 0x0004f00001107983 */ /* 0x001ee80000300a00 */
[----:B-1----:R-:W3:Y:S04]  /*4cb90*/  LDL.LU.64 R18, [R1+0x4f8] ;  /* 0x0004f80001127983 */ /* 0x002ee80000300a00 */
[----:B------:R-:W-:Y:S04]  /*4cba0*/  STL.64 [R1+0x180], R24 ;  /* 0x0001801801007387 */ /* 0x000fe80000100a00 */
[----:B------:R-:W-:Y:S04]  /*4cbb0*/  STL.64 [R1+0x188], R26 ;  /* 0x0001881a01007387 */ /* 0x000fe80000100a00 */
[----:B------:R-:W0:Y:S04]  /*4cbc0*/  LDSM.16.M88.4 R24, [R2+0x7c00] ;  /* 0x007c00000218783b */ /* 0x000e280000000200 */
[----:B0-----:R-:W-:Y:S04]  /*4cbd0*/  STL.64 [R1+0x280], R24 ;  /* 0x0002801801007387 */ /* 0x001fe80000100a00 */
[----:B------:R0:W-:Y:S04]  /*4cbe0*/  STL [R1+0x288], R26 ;  /* 0x0002881a01007387 */ /* 0x0001e80000100800 */
[----:B0-----:R-:W4:Y:S01]  /*4cbf0*/  LDL.LU R26, [R1+0x2008] ;  /* 0x00200800011a7983 */ /* 0x001f220000300800 */
[----:B------:R-:W-:-:S02]  /*4cc00*/  F2FP.F16.E4M3.UNPACK_B R4, R14 ;  /* 0x0000000eff04723e */ /* 0x000fc400020006ff */
[----:B------:R-:W-:Y:S01]  /*4cc10*/  F2FP.F16.E4M3.UNPACK_B R5, R0 ;  /* 0x00000000ff05723e */ /* 0x000fe200020006ff */
[----:B------:R-:W-:Y:S02]  /*4cc20*/  IMAD.MOV.U32 R14, RZ, RZ, R24 ;  /* 0x000000ffff0e7224 */ /* 0x000fe400078e0018 */
[----:B------:R-:W-:Y:S02]  /*4cc30*/  IMAD.MOV.U32 R15, RZ, RZ, R25 ;  /* 0x000000ffff0f7224 */ /* 0x000fe400078e0019 */
[----:B------:R-:W3:Y:S04]  /*4cc40*/  LDL.LU.64 R24, [R1+0x2000] ;  /* 0x0020000001187983 */ /* 0x000ee80000300a00 */
[----:B------:R-:W-:Y:S01]  /*4cc50*/  STL.64 [R1+0x1fb8], R14 ;  /* 0x001fb80e01007387 */ /* 0x000fe20000100a00 */
[----:B------:R-:W-:Y:S01]  /*4cc60*/  IMAD.MOV.U32 R0, RZ, RZ, R27 ;  /* 0x000000ffff007224 */ /* 0x000fe200078e001b */
[----:B------:R-:W-:-:S02]  /*4cc70*/  F2FP.F16.E4M3.UNPACK_B R3, R3 ;  /* 0x00000003ff03723e */ /* 0x000fc400020006ff */
[----:B--2---:R0:W-:Y:S02]  /*4cc80*/  STL.64 [R1+0x1fb0], R12 ;  /* 0x001fb00c01007387 */ /* 0x0041e40000100a00 */
[----:B0-----:R-:W-:Y:S02]  /*4cc90*/  HMMA.16816.F32 R12, R8, R4, R20 ;  /* 0x00000004080c723c */ /* 0x001fe40000001814 */
[----:B------:R0:W-:Y:S04]  /*4cca0*/  STL [R1+0x1d48], R0 ;  /* 0x001d480001007387 */ /* 0x0001e80000100800 */
[----:B0-----:R-:W2:-:S15]  /*4ccb0*/  LDL R0, [R1+0x394] ;  /* 0x0003940001007983 */ /* 0x001e9e0000100800 */
[----:B------:R-:W-:-:S02]  /*4ccc0*/  NOP ;  /* 0x0000000000007918 */ /* 0x000fc40000000000 */
[----:B------:R-:W-:Y:S04]  /*4ccd0*/  STL.64 [R1+0x170], R12 ;  /* 0x0001700c01007387 */ /* 0x000fe80000100a00 */
[----:B------:R3:W-:Y:S01]  /*4cce0*/  STL.64 [R1+0x178], R14 ;  /* 0x0001780e01007387 */ /* 0x0007e20000100a00 */
[----:B----4-:R-:W-:-:S07]  /*4ccf0*/  F2FP.F16.E4M3.UNPACK_B R2, R26 ;  /* 0x0000001aff02723e */ /* 0x010fce00020006ff */
[----:B---3--:R-:W-:Y:S01]  /*4cd00*/  HMMA.16816.F32 R12, R8, R2, R16 ;  /* 0x00000002080c723c */ /* 0x008fe20000001810 */
[----:B------:R-:W3:Y:S04]  /*4cd10*/  LDL R2, [R1+0x3b0] ;  /* 0x0003b00001027983 */ /* 0x000ee80000100800 */
[----:B------:R-:W4:-:S15]  /*4cd20*/  LDL R3, [R1+0x3b4] ;  /* 0x0003b40001037983 */ /* 0x000f1e0000100800 */
[----:B------:R-:W-:-:S03]  /*4cd30*/  NOP ;  /* 0x0000000000007918 */ /* 0x000fc60000000000 */
[----:B------:R-:W-:Y:S04]  /*4cd40*/  STL.64 [R1+0x190], R12 ;  /* 0x0001900c01007387 */ /* 0x000fe80000100a00 */
[----:B------:R-:W-:Y:S04]  /*4cd50*/  STL.64 [R1+0x198], R14 ;  /* 0x0001980e01007387 */ /* 0x000fe80000100a00 */
[----:B------:R-:W2:Y:S04]  /*4cd60*/  LDL.LU.64 R20, [R1+0x4d0] ;  /* 0x0004d00001147983 */ /* 0x000ea80000300a00 */
[----:B------:R-:W3:Y:S01]  /*4cd70*/  LDL.LU.64 R22, [R1+0x4d8] ;  /* 0x0004d80001167983 */ /* 0x000ee20000300a00 */
[----:B------:R-:W-:-:S02]  /*4cd80*/  F2FP.F16.E4M3.UNPACK_B R4, R25 ;  /* 0x00000019ff04723e */ /* 0x000fc400020006ff */
[----:B------:R-:W-:Y:S01]  /*4cd90*/  F2FP.F16.E4M3.UNPACK_B R5, R24 ;  /* 0x00000018ff05723e */ /* 0x000fe200020006ff */
[----:B---3--:R-:W-:Y:S04]  /*4cda0*/  STL.64 [R1+0x1ff8], R22 ;  /* 0x001ff81601007387 */ /* 0x008fe80000100a00 */
[----:B--2---:R0:W-:Y:S04]  /*4cdb0*/  STL.64 [R1+0x1ff0], R20 ;  /* 0x001ff01401007387 */ /* 0x0041e80000100a00 */
[----:B0-----:R-:W2:Y:S04]  /*4cdc0*/  LDL.LU.64 R20, [R1+0x4e0] ;  /* 0x0004e00001147983 */ /* 0x001ea80000300a00 */
[----:B------:R-:W2:Y:S04]  /*4cdd0*/  LDL.LU.64 R22, [R1+0x4e8] ;  /* 0x0004e80001167983 */ /* 0x000ea80000300a00 */
[----:B------:R-:W3:Y:S04]  /*4cde0*/  LDL.LU.64 R24, [R1+0x4c0] ;  /* 0x0004c00001187983 */ /* 0x000ee80000300a00 */
[----:B------:R-:W3:Y:S04]  /*4cdf0*/  LDL.LU.64 R26, [R1+0x4c8] ;  /* 0x0004c800011a7983 */ /* 0x000ee80000300a00 */
[----:B------:R-:W3:Y:S04]  /*4ce00*/  LDL.LU.64 R12, [R1+0x4b0] ;  /* 0x0004b000010c7983 */ /* 0x000ee80000300a00 */
[----:B------:R-:W3:Y:S04]  /*4ce10*/  LDL.LU.64 R14, [R1+0x4b8] ;  /* 0x0004b800010e7983 */ /* 0x000ee80000300a00 */
[----:B------:R-:W3:Y:S04]  /*4ce20*/  LDL.LU.64 R16, [R1+0x4a0] ;  /* 0x0004a00001107983 */ /* 0x000ee80000300a00 */
[----:B------:R-:W3:Y:S04]  /*4ce30*/  LDL.LU.64 R18, [R1+0x4a8] ;  /* 0x0004a80001127983 */ /* 0x000ee80000300a00 */
[----:B------:R-:W4:Y:S04]  /*4ce40*/  LDL.LU R6, [R1+0x788] ;  /* 0x0007880001067983 */ /* 0x000f280000300800 */
[----:B----4-:R0:W-:Y:S04]  /*4ce50*/  STL [R1+0x1fcc], R6 ;  /* 0x001fcc0601007387 */ /* 0x0101e80000100800 */
[----:B0-----:R-:W4:Y:S04]  /*4ce60*/  LDL.LU R6, [R1+0x770] ;  /* 0x0007700001067983 */ /* 0x001f280000300800 */
[----:B------:R-:W3:Y:S01]  /*4ce70*/  LDL.LU R29, [R1+0x784] ;  /* 0x00078400011d7983 */ /* 0x000ee20000300800 */
[----:B--2---:R-:W-:Y:S03]  /*4ce80*/  HMMA.16816.F32 R20, R8, R4, R20 ;  /* 0x000000040814723c */ /* 0x004fe60000001814 */
[----:B---3--:R0:W-:Y:S04]  /*4ce90*/  STL [R1+0x1fc8], R29 ;  /* 0x001fc81d01007387 */ /* 0x0081e80000100800 */
[----:B0-----:R-:W2:Y:S04]  /*4cea0*/  LDL.LU R29, [R1+0x78c] ;  /* 0x00078c00011d7983 */ /* 0x001ea80000300800 */
[----:B------:R-:W3:Y:S04]  /*4ceb0*/  LDL.LU R28, [R1+0x794] ;  /* 0x00079400011c7983 */ /* 0x000ee80000300800 */
[----:B------:R-:W3:Y:S08]  /*4cec0*/  LDL.LU R7, [R1+0x790] ;  /* 0x0007900001077983 */ /* 0x000ef00000300800 */
[----:B------:R-:W-:Y:S04]  /*4ced0*/  STL.64 [R1+0x1b0], R20 ;  /* 0x0001b01401007387 */ /* 0x000fe80000100a00 */
[----:B------:R0:W-:Y:S04]  /*4cee0*/  STL.64 [R1+0x1b8], R22 ;  /* 0x0001b81601007387 */ /* 0x0001e80000100a00 */
[----:B0-----:R-:W4:Y:S04]  /*4cef0*/  LDL.LU.64 R22, [R1+0x1ff8] ;  /* 0x001ff80001167983 */ /* 0x001f280000300a00 */
[----:B------:R-:W4:Y:S01]  /*4cf00*/  LDL.LU.64 R20, [R1+0x1ff0] ;  /* 0x001ff00001147983 */ /* 0x000f220000300a00 */
[----:B------:R-:W-:-:S02]  /*4cf10*/  F2FP.F16.E4M3.UNPACK_B R2, R2 ;  /* 0x00000002ff02723e */ /* 0x000fc400020006ff */
[----:B------:R-:W-:Y:S01]  /*4cf20*/  F2FP.F16.E4M3.UNPACK_B R3, R3 ;  /* 0x00000003ff03723e */ /* 0x000fe200020006ff */
[----:B------:R-:W2:Y:S04]  /*4cf30*/  LDL R4, [R1+0x3a0] ;  /* 0x0003a00001047983 */ /* 0x000ea80000100800 */
[----:B------:R-:W3:Y:S02]  /*4cf40*/  LDL R5, [R1+0x3a4] ;  /* 0x0003a40001057983 */ /* 0x000ee40000100800 */
[----:B----4-:R-:W-:-:S15]  /*4cf50*/  HMMA.16816.F32 R20, R8, R2, R20 ;  /* 0x000000020814723c */ /* 0x010fde0000001814 */
[----:B------:R-:W-:-:S08]  /*4cf60*/  NOP ;  /* 0x0000000000007918 */ /* 0x000fd00000000000 */
[----:B------:R-:W-:Y:S04]  /*4cf70*/  STL.64 [R1+0x1c0], R20 ;  /* 0x0001c01401007387 */ /* 0x000fe80000100a00 */
[----:B------:R0:W-:Y:S04]  /*4cf80*/  STL.64 [R1+0x1c8], R22 ;  /* 0x0001c81601007387 */ /* 0x0001e80000100a00 */
[----:B0-----:R-:W4:Y:S04]  /*4cf90*/  LDL.LU.64 R22, [R1+0x1fe8] ;  /* 0x001fe80001167983 */ /* 0x001f280000300a00 */
[----:B------:R-:W4:Y:S04]  /*4cfa0*/  LDL.LU.64 R20, [R1+0x1fe0] ;  /* 0x001fe00001147983 */ /* 0x000f280000300a00 */
[----:B------:R-:W4:Y:S01]  /*4cfb0*/  LDL R3, [R1+0x390] ;  /* 0x0003900001037983 */ /* 0x000f220000100800 */
[----:B--2---:R-:W-:-:S02]  /*4cfc0*/  F2FP.F16.E4M3.UNPACK_B R4, R4 ;  /* 0x00000004ff04723e */ /* 0x004fc400020006ff */
[----:B---3--:R-:W-:-:S07]  /*4cfd0*/  F2FP.F16.E4M3.UNPACK_B R5, R5 ;  /* 0x00000005ff05723e */ /* 0x008fce00020006ff */
[----:B------:R-:W-:-:S15]  /*4cfe0*/  HMMA.16816.F32 R24, R8, R4, R24 ;  /* 0x000000040818723c */ /* 0x000fde0000001818 */
[----:B------:R-:W-:-:S08]  /*4cff0*/  NOP ;  /* 0x0000000000007918 */ /* 0x000fd00000000000 */
[----:B------:R-:W-:Y:S04]  /*4d000*/  STL.64 [R1+0x1e0], R24 ;  /* 0x0001e01801007387 */ /* 0x000fe80000100a00 */
[----:B------:R0:W-:Y:S04]  /*4d010*/  STL.64 [R1+0x1e8], R26 ;  /* 0x0001e81a01007387 */ /* 0x0001e80000100a00 */
[----:B0-----:R-:W2:Y:S04]  /*4d020*/  LDL.LU.64 R26, [R1+0x1fd8] ;  /* 0x001fd800011a7983 */ /* 0x001ea80000300a00 */
[----:B------:R-:W3:Y:S01]  /*4d030*/  LDL.LU.64 R24, [R1+0x1fd0] ;  /* 0x001fd00001187983 */ /* 0x000ee20000300a00 */
[----:B----4-:R-:W-:-:S02]  /*4d040*/  F2FP.F16.E4M3.UNPACK_B R2, R3 ;  /* 0x00000003ff02723e */ /* 0x010fc400020006ff */
[----:B------:R-:W-:-:S07]  /*4d050*/  F2FP.F16.E4M3.UNPACK_B R3, R0 ;  /* 0x00000000ff03723e */ /* 0x000fce00020006ff */
[----:B------:R-:W-:Y:S01]  /*4d060*/  HMMA.16816.F32 R12, R8, R2, R12 ;  /* 0x00000002080c723c */ /* 0x000fe2000000180c */
[----:B------:R-:W-:Y:S02]  /*4d070*/  F2FP.F16.E4M3.UNPACK_B R4, R23 ;  /* 0x00000017ff04723e */ /* 0x000fe400020006ff */
[----:B------:R-:W-:-:S07]  /*4d080*/  F2FP.F16.E4M3.UNPACK_B R5, R22 ;  /* 0x00000016ff05723e */ /* 0x000fce00020006ff */
[----:B------:R-:W-:-:S13]  /*4d090*/  HMMA.16816.F32 R16, R8, R4, R16 ;  /* 0x000000040810723c */ /* 0x000fda0000001810 */
[----:B------:R0:W-:Y:S04]  /*4d0a0*/  STL.64 [R1+0x1f0], R12 ;  /* 0x0001f00c01007387 */ /* 0x0001e80000100a00 */
[----:B------:R1:W-:Y:S04]  /*4d0b0*/  STL.64 [R1+0x1f8], R14 ;  /* 0x0001f80e01007387 */ /* 0x0003e80000100a00 */
[----:B0-----:R-:W4:Y:S04]  /*4d0c0*/  LDL.LU.64 R12, [R1+0x600] ;  /* 0x00060000010c7983 */ /* 0x001f280000300a00 */
[----:B-1----:R-:W4:Y:S04]  /*4d0d0*/  LDL.LU.64 R14, [R1+0x608] ;  /* 0x00060800010e7983 */ /* 0x002f280000300a00 */
[----:B------:R-:W4:Y:S04]  /*4d0e0*/  LDL.LU R4, [R1+0x76c] ;  /* 0x00076c0001047983 */ /* 0x000f280000300800 */
[----:B------:R-:W4:Y:S04]  /*4d0f0*/  LDL.LU R5, [R1+0x77c] ;  /* 0x00077c0001057983 */ /* 0x000f280000300800 */
[----:B------:R0:W-:Y:S04]  /*4d100*/  STL.64 [R1+0x220], R16 ;  /* 0x0002201001007387 */ /* 0x0001e80000100a00 */
[----:B------:R1:W-:Y:S01]  /*4d110*/  STL.64 [R1+0x228], R18 ;  /* 0x0002281201007387 */ /* 0x0003e20000100a00 */
[----:B------:R-:W-:-:S02]  /*4d120*/  F2FP.F16.E4M3.UNPACK_B R2, R21 ;  /* 0x00000015ff02723e */ /* 0x000fc400020006ff */
[----:B------:R-:W-:Y:S01]  /*4d130*/  F2FP.F16.E4M3.UNPACK_B R3, R20 ;  /* 0x00000014ff03723e */ /* 0x000fe200020006ff */
[----:B---3--:R-:W-:Y:S02]  /*4d140*/  IMAD.MOV.U32 R22, RZ, RZ, R25 ;  /* 0x000000ffff167224 */ /* 0x008fe400078e0019 */
[----:B------:R-:W-:Y:S02]  /*4d150*/  IMAD.MOV.U32 R23, RZ, RZ, R24 ;  /* 0x000000ffff177224 */ /* 0x000fe400078e0018 */
[----:B--2---:R-:W-:Y:S02]  /*4d160*/  IMAD.MOV.U32 R20, RZ, RZ, R27 ;  /* 0x000000ffff147224 */ /* 0x004fe400078e001b */
[----:B------:R-:W-:Y:S01]  /*4d170*/  IMAD.MOV.U32 R21, RZ, RZ, R26 ;  /* 0x000000ffff157224 */ /* 0x000fe200078e001a */
[----:B0-----:R-:W2:Y:S04]  /*4d180*/  LDL.LU R16, [R1+0x450] ;  /* 0x0004500001107983 */ /* 0x001ea80000300800 */
[----:B------:R-:W3:Y:S04]  /*4d190*/  LDL.LU R17, [R1+0x454] ;  /* 0x0004540001117983 */ /* 0x000ee80000300800 */
[----:B------:R-:W2:Y:S04]  /*4d1a0*/  LDL.LU.64 R24, [R1+0x5f0] ;  /* 0x0005f00001187983 */ /* 0x000ea80000300a00 */
[----:B------:R-:W2:Y:S04]  /*4d1b0*/  LDL.LU.64 R26, [R1+0x5f8] ;  /* 0x0005f800011a7983 */ /* 0x000ea80000300a00 */
[----:B------:R-:W3:Y:S04]  /*4d1c0*/  LDL.LU R0, [R1+0x444] ;  /* 0x0004440001007983 */ /* 0x000ee80000300800 */
[----:B-1----:R-:W3:Y:S04]  /*4d1d0*/  LDL.LU R18, [R1+0x270] ;  /* 0x0002700001127983 */ /* 0x002ee80000300800 */
[----:B------:R-:W3:Y:S01]  /*4d1e0*/  LDL.LU R19, [R1+0x274] ;  /* 0x0002740001137983 */ /* 0x000ee20000300800 */
[----:B----4-:R-:W-:-:S03]  /*4d1f0*/  IMAD R4, R4, 0x100, R6 ;  /* 0x0000010004047824 */ /* 0x010fc600078e0206 */
[----:B------:R-:W4:Y:S01]  /*4d200*/  LDL.LU R6, [R1+0x1fcc] ;  /* 0x001fcc0001067983 */ /* 0x000f220000300800 */
[----:B------:R-:W-:Y:S01]  /*4d210*/  HMMA.16816.F32 R12, R8, R2, R12 ;  /* 0x00000002080c723c */ /* 0x000fe2000000180c */
[----:B----4-:R-:W-:Y:S02]  /*4d220*/  IMAD R6, R6, 0x100, R29 ;  /* 0x0000010006067824 */ /* 0x010fe400078e021d */
[----:B------:R-:W4:Y:S01]  /*4d230*/  LDL.LU R29, [R1+0x1fc8] ;  /* 0x001fc800011d7983 */ /* 0x000f220000300800 */
[----:B------:R-:W-:Y:S02]  /*4d240*/  IMAD R7, R7, 0x100, R28 ;  /* 0x0000010007077824 */ /* 0x000fe400078e021c */
[----:B----4-:R-:W-:Y:S02]  /*4d250*/  IMAD R5, R5, 0x100, R29 ;  /* 0x0000010005057824 */ /* 0x010fe400078e021d */
[----:B------:R-:W4:Y:S04]  /*4d260*/  LDL.LU R29, [R1+0x1fc4] ;  /* 0x001fc400011d7983 */ /* 0x000f280000300800 */
[----:B------:R-:W3:Y:S11]  /*4d270*/  LDL.LU R28, [R1+0x1fc0] ;  /* 0x001fc000011c7983 */ /* 0x000ef60000300800 */
[----:B------:R-:W-:Y:S04]  /*4d280*/  STL.64 [R1+0x210], R12 ;  /* 0x0002100c01007387 */ /* 0x000fe80000100a00 */
[----:B------:R0:W-:Y:S04]  /*4d290*/  STL.64 [R1+0x218], R14 ;  /* 0x0002180e01007387 */ /* 0x0001e80000100a00 */
[----:B0-----:R-:W2:Y:S04]  /*4d2a0*/  LDL.LU.64 R14, [R1+0x1fb8] ;  /* 0x001fb800010e7983 */ /* 0x001ea80000300a00 */
[----:B------:R-:W4:Y:S01]  /*4d2b0*/  LDL.LU.64 R12, [R1+0x1fb0] ;  /* 0x001fb000010c7983 */ /* 0x000f220000300a00 */
[----:B--2---:R-:W-:-:S02]  /*4d2c0*/  F2FP.F16.E4M3.UNPACK_B R2, R14 ;  /* 0x0000000eff02723e */ /* 0x004fc400020006ff */
[----:B------:R-:W-:Y:S01]  /*4d2d0*/  F2FP.F16.E4M3.UNPACK_B R3, R15 ;  /* 0x0000000fff03723e */ /* 0x000fe200020006ff */
[----:B------:R-:W2:Y:S04]  /*4d2e0*/  LDL.LU R14, [R1+0x1fac] ;  /* 0x001fac00010e7983 */ /* 0x000ea80000300800 */
[----:B------:R-:W2:Y:S02]  /*4d2f0*/  LDL.LU R15, [R1+0x1fa8] ;  /* 0x001fa800010f7983 */ /* 0x000ea40000300800 */
[----:B------:R-:W-:Y:S02]  /*4d300*/  HMMA.16816.F32 R8, R8, R2, R24 ;  /* 0x000000020808723c */ /* 0x000fe40000001818 */
[----:B------:R-:W2:Y:S04]  /*4d310*/  LDL.LU.64 R26, [R1+0x1fa0] ;  /* 0x001fa000011a7983 */ /* 0x000ea80000300a00 */
[----:B------:R-:W2:Y:S04]  /*4d320*/  LDL.LU.64 R24, [R1+0x1f98] ;  /* 0x001f980001187983 */ /* 0x000ea80000300a00 */
[----:B------:R-:W2:Y:S04]  /*4d330*/  LDL.LU R2, [R1+0x2d0] ;  /* 0x0002d00001027983 */ /* 0x000ea80000300800 */
[----:B------:R-:W2:Y:S01]  /*4d340*/  LDL.LU R3, [R1+0x2d4] ;  /* 0x0002d40001037983 */ /* 0x000ea20000300800 */
[----:B------:R-:W-:-:S02]  /*4d350*/  F2FP.F16.E4M3.UNPACK_B R4, R4 ;  /* 0x00000004ff04723e */ /* 0x000fc400020006ff */
[----:B------:R-:W-:Y:S02]  /*4d360*/  F2FP.F16.E4M3.UNPACK_B R6, R6 ;  /* 0x00000006ff06723e */ /* 0x000fe400020006ff */
[----:B------:R-:W-:Y:S02]  /*4d370*/  F2FP.F16.E4M3.UNPACK_B R5, R5 ;  /* 0x00000005ff05723e */ /* 0x000fe400020006ff */
[----:B------:R-:W-:Y:S02]  /*4d380*/  F2FP.F16.E4M3.UNPACK_B R7, R7 ;  /* 0x00000007ff07723e */ /* 0x000fe400020006ff */
[----:B---3--:R-:W-:Y:S02]  /*4d390*/  F2FP.F16.E4M3.UNPACK_B R28, R28.H1 ;  /* 0x0000001cff1c723e */ /* 0x008fe400030006ff */
[----:B----4-:R-:W-:Y:S01]  /*4d3a0*/  F2FP.F16.E4M3.UNPACK_B R29, R29.H1 ;  /* 0x0000001dff1d723e */ /* 0x010fe200030006ff */
[----:B------:R0:W-:Y:S04]  /*4d3b0*/  STL.64 [R1+0x240], R8 ;  /* 0x0002400801007387 */ /* 0x0001e80000100a00 */
[----:B------:R1:W-:Y:S04]  /*4d3c0*/  STL.64 [R1+0x248], R10 ;  /* 0x0002480a01007387 */ /* 0x0003e80000100a00 */
[----:B0-----:R-:W3:Y:S04]  /*4d3d0*/  LDL.LU R8, [R1+0x410] ;  /* 0x0004100001087983 */ /* 0x001ee80000300800 */
[----:B------:R-:W4:Y:S04]  /*4d3e0*/  LDL.LU R9, [R1+0x414] ;  /* 0x0004140001097983 */ /* 0x000f280000300800 */
[----:B-1----:R-:W4:Y:S04]  /*4d3f0*/  LDL.LU R10, [R1+0x434] ;  /* 0x00043400010a7983 */ /* 0x002f280000300800 */
[----:B------:R-:W4:Y:S01]  /*4d400*/  LDL.LU R11, [R1+0x440] ;  /* 0x00044000010b7983 */ /* 0x000f220000300800 */
[----:B--2---:R-:W-:Y:S01]  /*4d410*/  HMMA.16816.F32 R24, R4, R28, R24 ;  /* 0x0000001c0418723c */ /* 0x004fe20000001818 */
[----:B------:R-:W-:-:S02]  /*4d420*/  F2FP.F16.E4M3.UNPACK_B R2, R2.H1 ;  /* 0x00000002ff02723e */ /* 0x000fc400030006ff */
[----:B------:R-:W-:Y:S01]  /*4d430*/  F2FP.F16.E4M3.UNPACK_B R3, R3.H1 ;  /* 0x00000003ff03723e */ /* 0x000fe200030006ff */
[----:B------:R-:W2:Y:S06]  /*4d440*/  LDL.LU R29, [R1+0x430] ;  /* 0x00043000011d7983 */ /* 0x000eac0000300800 */
[----:B------:R-:W-:-:S13]  /*4d450*/  HMMA.16816.F32 R12, R4, R2, R12 ;  /* 0x00000002040c723c */ /* 0x000fda000000180c */
[----:B------:R0:W-:Y:S04]  /*4d460*/  STL.64 [R1+0x230], R24 ;  /* 0x0002301801007387 */ /* 0x0001e80000100a00 */
[----:B------:R1:W-:Y:S04]  /*4d470*/  STL.64 [R1+0x238], R26 ;  /* 0x0002381a01007387 */ /* 0x0003e80000100a00 */
[----:B0-----:R-:W2:Y:S04]  /*4d480*/  LDL.LU R24, [R1+0x30] ;  /* 0x0000300001187983 */ /* 0x001ea80000300800 */
[----:B------:R-:W2:Y:S04]  /*4d490*/  LDL.LU R25, [R1+0x34] ;  /* 0x0000340001197983 */ /* 0x000ea80000300800 */
[----:B-1----:R-:W2:Y:S04]  /*4d4a0*/  LDL.LU R26, [R1+0x38] ;  /* 0x00003800011a7983 */ /* 0x002ea80000300800 */
[----:B------:R-:W2:Y:S04]  /*4d4b0*/  LDL.LU R27, [R1+0x3c] ;  /* 0x00003c00011b7983 */ /* 0x000ea80000300800 */
[----:B------:R0:W-:Y:S04]  /*4d4c0*/  STL.64 [R1+0x200], R12 ;  /* 0x0002000c01007387 */ /* 0x0001e80000100a00 */
[----:B------:R1:W-:Y:S04]  /*4d4d0*/  STL.64 [R1+0x208], R14 ;  /* 0x0002080e01007387 */ /* 0x0003e80000100a00 */
[----:B0-----:R-:W2:Y:S04]  /*4d4e0*/  LDL.LU R12, [R1] ;  /* 0x00000000010c7983 */ /* 0x001ea80000300800 */
[----:B------:R-:W2:Y:S04]  /*4d4f0*/  LDL.LU R13, [R1+0x4] ;  /* 0x00000400010d7983 */ /* 0x000ea80000300800 */
[----:B-1----:R-:W2:Y:S04]  /*4d500*/  LDL.LU R14, [R1+0x8] ;  /* 0x00000800010e7983 */ /* 0x002ea80000300800 */
[----:B------:R-:W2:Y:S01]  /*4d510*/  LDL.LU R15, [R1+0xc] ;  /* 0x00000c00010f7983 */ /* 0x000ea20000300800 */
[----:B---3--:R-:W-:-:S02]  /*4d520*/  F2FP.F16.E4M3.UNPACK_B R8, R8.H1 ;  /* 0x00000008ff08723e */ /* 0x008fc400030006ff */
[----:B----4-:R-:W-:Y:S02]  /*4d530*/  F2FP.F16.E4M3.UNPACK_B R9, R9.H1 ;  /* 0x00000009ff09723e */ /* 0x010fe400030006ff */
[----:B------:R-:W-:Y:S02]  /*4d540*/  F2FP.F16.E4M3.UNPACK_B R3, R10.H1 ;  /* 0x0000000aff03723e */ /* 0x000fe400030006ff */
[----:B--2---:R-:W-:-:S03]  /*4d550*/  F2FP.F16.E4M3.UNPACK_B R2, R29.H1 ;  /* 0x0000001dff02723e */ /* 0x004fc600030006ff */
[----:B------:R-:W-:-:S15]  /*4d560*/  HMMA.16816.F32 R12, R4, R8, R12 ;  /* 0x00000008040c723c */ /* 0x000fde000000180c */
[----:B------:R-:W-:-:S08]  /*4d570*/  NOP ;  /* 0x0000000000007918 */ /* 0x000fd00000000000 */
[----:B------:R-:W-:Y:S04]  /*4d580*/  STL.64 [R1+0x1d0], R12 ;  /* 0x0001d00c01007387 */ /* 0x000fe80000100a00 */
[----:B------:R0:W-:Y:S02]  /*4d590*/  STL.64 [R1+0x1d8], R14 ;  /* 0x0001d80e01007387 */ /* 0x0001e40000100a00 */
[----:B0-----:R-:W-:Y:S01]  /*4d5a0*/  HMMA.16816.F32 R12, R4, R2, R24 ;  /* 0x00000002040c723c */ /* 0x001fe20000001818 */
[----:B------:R-:W-:Y:S02]  /*4d5b0*/  F2FP.F16.E4M3.UNPACK_B R8, R11.H1 ;  /* 0x0000000bff08723e */ /* 0x000fe400030006ff */
[----:B------:R-:W-:-:S15]  /*4d5c0*/  F2FP.F16.E4M3.UNPACK_B R9, R0.H1 ;  /* 0x00000000ff09723e */ /* 0x000fde00030006ff */
[----:B------:R-:W-:-:S05]  /*4d5d0*/  NOP ;  /* 0x0000000000007918 */ /* 0x000fca0000000000 */
[----:B------:R-:W-:Y:S04]  /*4d5e0*/  STL.64 [R1+0x1a0], R12 ;  /* 0x0001a00c01007387 */ /* 0x000fe80000100a00 */
[----:B------:R0:W-:Y:S02]  /*4d5f0*/  STL.64 [R1+0x1a8], R14 ;  /* 0x0001a80e01007387 */ /* 0x0001e40000100a00 */
[----:B0-----:R-:W-:-:S15]  /*4d600*/  HMMA.16816.F32 R12, R4, R8, R20 ;  /* 0x00000008040c723c */ /* 0x001fde0000001814 */
[----:B------:R-:W-:-:S08]  /*4d610*/  NOP ;  /* 0x0000000000007918 */ /* 0x000fd00000000000 */
[----:B------:R-:W-:Y:S04]  /*4d620*/  STL.64 [R1+0x150], R12 ;  /* 0x0001500c01007387 */ /* 0x000fe80000100a00 */
[----:B------:R-:W-:Y:S04]  /*4d630*/  STL.64 [R1+0x158], R14 ;  /* 0x0001580e01007387 */ /* 0x000fe80000100a00 */
[----:B------:R-:W2:Y:S04]  /*4d640*/  LDL.LU R20, [R1+0x50] ;  /* 0x0000500001147983 */ /* 0x000ea80000300800 */
[----:B------:R-:W2:Y:S04]  /*4d650*/  LDL.LU R21, [R1+0x54] ;  /* 0x0000540001157983 */ /* 0x000ea80000300800 */
[----:B------:R-:W3:Y:S04]  /*4d660*/  LDL.LU R22, [R1+0x58] ;  /* 0x0000580001167983 */ /* 0x000ee80000300800 */
[----:B------:R-:W3:Y:S01]  /*4d670*/  LDL.LU R23, [R1+0x5c] ;  /* 0x00005c0001177983 */ /* 0x000ee20000300800 */
[----:B------:R-:W-:-:S02]  /*4d680*/  F2FP.F16.E4M3.UNPACK_B R2, R16.H1 ;  /* 0x00000010ff02723e */ /* 0x000fc400030006ff */
[----:B------:R-:W-:Y:S02]  /*4d690*/  F2FP.F16.E4M3.UNPACK_B R3, R17.H1 ;  /* 0x00000011ff03723e */ /* 0x000fe400030006ff */
[----:B------:R-:W-:Y:S02]  /*4d6a0*/  F2FP.F16.E4M3.UNPACK_B R8, R18.H1 ;  /* 0x00000012ff08723e */ /* 0x000fe400030006ff */
[----:B------:R-:W-:Y:S01]  /*4d6b0*/  F2FP.F16.E4M3.UNPACK_B R9, R19.H1 ;  /* 0x00000013ff09723e */ /* 0x000fe200030006ff */
[----:B---3--:R-:W-:Y:S04]  /*4d6c0*/  STL.64 [R1+0x1f90], R22 ;  /* 0x001f901601007387 */ /* 0x008fe80000100a00 */
[----:B--2---:R0:W-:Y:S04]  /*4d6d0*/  STL.64 [R1+0x1f88], R20 ;  /* 0x001f881401007387 */ /* 0x0041e80000100a00 */
[----:B0-----:R-:W2:Y:S04]  /*4d6e0*/  LDL.LU R20, [R1+0x60] ;  /* 0x0000600001147983 */ /* 0x001ea80000300800 */
[----:B------:R-:W2:Y:S04]  /*4d6f0*/  LDL.LU R21, [R1+0x64] ;  /* 0x0000640001157983 */ /* 0x000ea80000300800 */
[----:B------:R-:W2:Y:S04]  /*4d700*/  LDL.LU R22, [R1+0x68] ;  /* 0x0000680001167983 */ /* 0x000ea80000300800 */
[----:B------:R-:W2:Y:S04]  /*4d710*/  LDL.LU R23, [R1+0x6c] ;  /* 0x00006c0001177983 */ /* 0x000ea80000300800 */
[----:B------:R-:W3:Y:S04]  /*4d720*/  LDL.LU R10, [R1+0x294] ;  /* 0x00029400010a7983 */ /* 0x000ee80000300800 */
[----:B------:R-:W4:Y:S04]  /*4d730*/  LDL.LU R11, [R1+0x370] ;  /* 0x00037000010b7983 */ /* 0x000f280000300800 */
[----:B------:R-:W4:Y:S04]  /*4d740*/  LDL.LU R0, [R1+0x374] ;  /* 0x0003740001007983 */ /* 0x000f280000300800 */
[----:B------:R-:W4:Y:S04]  /*4d750*/  LDL.LU R16, [R1+0x40] ;  /* 0x0000400001107983 */ /* 0x000f280000300800 */
[----:B------:R-:W4:Y:S04]  /*4d760*/  LDL.LU R17, [R1+0x44] ;  /* 0x0000440001117983 */ /* 0x000f280000300800 */
[----:B------:R-:W4:Y:S04]  /*4d770*/  LDL.LU R18, [R1+0x48] ;  /* 0x0000480001127983 */ /* 0x000f280000300800 */
[----:B------:R-:W4:Y:S04]  /*4d780*/  LDL.LU R19, [R1+0x4c] ;  /* 0x00004c0001137983 */ /* 0x000f280000300800 */
[----:B------:R-:W2:Y:S04]  /*4d790*/  LDL.LU R12, [R1+0xa0] ;  /* 0x0000a000010c7983 */ /* 0x000ea80000300800 */
[----:B------:R-:W2:Y:S04]  /*4d7a0*/  LDL.LU R13, [R1+0xa4] ;  /* 0x0000a400010d7983 */ /* 0x000ea80000300800 */
[----:B------:R-:W3:Y:S04]  /*4d7b0*/  LDL.LU R14, [R1+0xa8] ;  /* 0x0000a800010e7983 */ /* 0x000ee80000300800 */
[----:B------:R-:W3:Y:S04]  /*4d7c0*/  LDL.LU R15, [R1+0xac] ;  /* 0x0000ac00010f7983 */ /* 0x000ee80000300800 */
[----:B---3--:R-:W-:Y:S04]  /*4d7d0*/  STL.64 [R1+0x1f50], R14 ;  /* 0x001f500e01007387 */ /* 0x008fe80000100a00 */
[----:B--2---:R0:W-:Y:S04]  /*4d7e0*/  STL.64 [R1+0x1f48], R12 ;  /* 0x001f480c01007387 */ /* 0x0041e80000100a00 */
[----:B0-----:R-:W2:Y:S04]  /*4d7f0*/  LDL.LU R12, [R1+0x10] ;  /* 0x00001000010c7983 */ /* 0x001ea80000300800 */
[----:B------:R-:W2:Y:S04]  /*4d800*/  LDL.LU R13, [R1+0x14] ;  /* 0x00001400010d7983 */ /* 0x000ea80000300800 */
[----:B------:R-:W3:Y:S04]  /*4d810*/  LDL.LU R14, [R1+0x18] ;  /* 0x00001800010e7983 */ /* 0x000ee80000300800 */
[----:B------:R-:W3:Y:S01]  /*4d820*/  LDL.LU R15, [R1+0x1c] ;  /* 0x00001c00010f7983 */ /* 0x000ee20000300800 */
[----:B------:R-:W-:Y:S03]  /*4d830*/  HMMA.16816.F32 R20, R4, R2, R20 ;  /* 0x000000020414723c */ /* 0x000fe60000001814 */
[----:B---3--:R-:W-:Y:S04]  /*4d840*/  STL.64 [R1+0x1f60], R14 ;  /* 0x001f600e01007387 */ /* 0x008fe80000100a00 */
[----:B--2---:R0:W-:Y:S04]  /*4d850*/  STL.64 [R1+0x1f58], R12 ;  /* 0x001f580c01007387 */ /* 0x0041e80000100a00 */
[----:B0-----:R-:W2:Y:S04]  /*4d860*/  LDL.LU R12, [R1+0x20] ;  /* 0x00002000010c7983 */ /* 0x001ea80000300800 */
[----:B------:R-:W2:Y:S04]  /*4d870*/  LDL.LU R13, [R1+0x24] ;  /* 0x00002400010d7983 */ /* 0x000ea80000300800 */
[----:B------:R-:W2:Y:S04]  /*4d880*/  LDL.LU R14, [R1+0x28] ;  /* 0x00002800010e7983 */ /* 0x000ea80000300800 */
[----:B------:R-:W2:Y:S04]  /*4d890*/  LDL.LU R15, [R1+0x2c] ;  /* 0x00002c00010f7983 */ /* 0x000ea80000300800 */
[----:B------:R-:W3:Y:S04]  /*4d8a0*/  LDL.LU R28, [R1+0x330] ;  /* 0x00033000011c7983 */ /* 0x000ee80000300800 */
[----:B------:R-:W3:Y:S04]  /*4d8b0*/  LDL.LU R29, [R1+0x334] ;  /* 0x00033400011d7983 */ /* 0x000ee80000300800 */
[----:B------:R-:W3:Y:S04]  /*4d8c0*/  LDL.LU R24, [R1+0xb0] ;  /* 0x0000b00001187983 */ /* 0x000ee80000300800 */
[----:B------:R-:W3:Y:S04]  /*4d8d0*/  LDL.LU R25, [R1+0xb4] ;  /* 0x0000b40001197983 */ /* 0x000ee80000300800 */
[----:B------:R-:W3:Y:S04]  /*4d8e0*/  LDL.LU R26, [R1+0xb8] ;  /* 0x0000b800011a7983 */ /* 0x000ee80000300800 */
[----:B------:R-:W3:Y:S04]  /*4d8f0*/  LDL.LU R27, [R1+0xbc] ;  /* 0x0000bc00011b7983 */ /* 0x000ee80000300800 */
[----:B------:R-:W-:Y:S04]  /*4d900*/  STL.64 [R1+0x120], R20 ;  /* 0x0001201401007387 */ /* 0x000fe80000100a00 */
[----:B------:R0:W-:Y:S04]  /*4d910*/  STL.64 [R1+0x128], R22 ;  /* 0x0001281601007387 */ /* 0x0001e80000100a00 */
[----:B0-----:R-:W4:Y:S04]  /*4d920*/  LDL.LU.64 R22, [R1+0x1f90] ;  /* 0x001f900001167983 */ /* 0x001f280000300a00 */
[----:B------:R-:W4:Y:S04]  /*4d930*/  LDL.LU.64 R20, [R1+0x1f88] ;  /* 0x001f880001147983 */ /* 0x000f280000300a00 */
[----:B------:R-:W2:Y:S02]  /*4d940*/  LDL.LU R3, [R1+0x290] ;  /* 0x0002900001037983 */ /* 0x000ea40000300800 */
[----:B--2---:R-:W-:-:S02]  /*4d950*/  F2FP.F16.E4M3.UNPACK_B R2, R3.H1 ;  /* 0x00000003ff02723e */ /* 0x004fc400030006ff */
[----:B------:R-:W-:Y:S01]  /*4d960*/  F2FP.F16.E4M3.UNPACK_B R3, R10.H1 ;  /* 0x0000000aff03723e */ /* 0x000fe200030006ff */
[C---:B----4-:R-:W-:Y:S06]  /*4d970*/  HMMA.16816.F32 R20, R4.reuse, R8, R20 ;  /* 0x000000080414723c */ /* 0x050fec0000001814 */
[----:B------:R-:W-:Y:S01]  /*4d980*/  HMMA.16816.F32 R16, R4, R2, R16 ;  /* 0x000000020410723c */ /* 0x000fe20000001810 */
[----:B------:R-:W-:Y:S02]  /*4d990*/  F2FP.F16.E4M3.UNPACK_B R8, R11.H1 ;  /* 0x0000000bff08723e */ /* 0x000fe400030006ff */
[----:B------:R-:W-:-:S14]  /*4d9a0*/  F2FP.F16.E4M3.UNPACK_B R9, R0.H1 ;  /* 0x00000000ff09723e */ /* 0x000fdc00030006ff */
[----:B------:R-:W-:Y:S04]  /*4d9b0*/  STL.64 [R1+0xf0], R20 ;  /* 0x0000f01401007387 */ /* 0x000fe80000100a00 */
[----:B------:R0:W-:Y:S03]  /*4d9c0*/  STL.64 [R1+0xf8], R22 ;  /* 0x0000f81601007387 */ /* 0x0001e60000100a00 */
[----:B------:R-:W-:Y:S01]  /*4d9d0*/  IMAD.MOV.U32 R0, RZ, RZ, R19 ;  /* 0x000000ffff007224 */ /* 0x000fe200078e0013 */
[----:B0-----:R-:W2:Y:S04]  /*4d9e0*/  LDL.LU.64 R22, [R1+0x1f80] ;  /* 0x001f800001167983 */ /* 0x001ea80000300a00 */
[----:B------:R-:W2:Y:S04]  /*4d9f0*/  LDL.LU.64 R20, [R1+0x1f78] ;  /* 0x001f780001147983 */ /* 0x000ea80000300a00 */
[----:B------:R-:W4:Y:S04]  /*4da00*/  LDL.LU R10, [R1+0x2c0] ;  /* 0x0002c000010a7983 */ /* 0x000f280000300800 */
[----:B------:R-:W4:Y:S04]  /*4da10*/  LDL.LU R11, [R1+0x2c4] ;  /* 0x0002c400010b7983 */ /* 0x000f280000300800 */
[----:B------:R-:W-:Y:S04]  /*4da20*/  STL.64 [R1+0xc0], R16 ;  /* 0x0000c01001007387 */ /* 0x000fe80000100a00 */
[----:B------:R0:W-:Y:S04]  /*4da30*/  STL [R1+0xc8], R18 ;  /* 0x0000c81201007387 */ /* 0x0001e80000100800 */
[----:B0-----:R-:W3:Y:S04]  /*4da40*/  LDL.LU.64 R18, [R1+0x1f70] ;  /* 0x001f700001127983 */ /* 0x001ee80000300a00 */
[----:B------:R-:W3:Y:S04]  /*4da50*/  LDL.LU.64 R16, [R1+0x1f68] ;  /* 0x001f680001107983 */ /* 0x000ee80000300a00 */
[----:B------:R-:W2:Y:S04]  /*4da60*/  LDL.LU R2, [R1+0x360] ;  /* 0x0003600001027983 */ /* 0x000ea80000300800 */
[----:B------:R-:W4:Y:S01]  /*4da70*/  LDL.LU R3, [R1+0x364] ;  /* 0x0003640001037983 */ /* 0x000f220000300800 */
[----:B---3--:R-:W-:Y:S03]  /*4da80*/  HMMA.16816.F32 R16, R4, R8, R16 ;  /* 0x000000080410723c */ /* 0x008fe60000001810 */
[----:B------:R-:W3:Y:S04]  /*4da90*/  LDL.LU R8, [R1+0x400] ;  /* 0x0004000001087983 */ /* 0x000ee80000300800 */
[----:B------:R-:W3:Y:S01]  /*4daa0*/  LDL.LU R9, [R1+0x404] ;  /* 0x0004040001097983 */ /* 0x000ee20000300800 */
[----:B--2---:R-:W-:-:S02]  /*4dab0*/  F2FP.F16.E4M3.UNPACK_B R2, R2.H1 ;  /* 0x00000002ff02723e */ /* 0x004fc400030006ff */
[----:B----4-:R-:W-:-:S07]  /*4dac0*/  F2FP.F16.E4M3.UNPACK_B R3, R3.H1 ;  /* 0x00000003ff03723e */ /* 0x010fce00030006ff */
[----:B------:R-:W-:Y:S06]  /*4dad0*/  HMMA.16816.F32 R20, R4, R2, R20 ;  /* 0x000000020414723c */ /* 0x000fec0000001814 */
[----:B------:R0:W-:Y:S04]  /*4dae0*/  STL.64 [R1+0x90], R16 ;  /* 0x0000901001007387 */ /* 0x0001e80000100a00 */
[----:B------:R1:W-:Y:S04]  /*4daf0*/  STL.64 [R1+0x98], R18 ;  /* 0x0000981201007387 */ /* 0x0003e80000100a00 */
[----:B0-----:R-:W2:Y:S04]  /*4db00*/  LDL.LU R16, [R1+0x340] ;  /* 0x0003400001107983 */ /* 0x001ea80000300800 */
[----:B------:R-:W4:Y:S04]  /*4db10*/  LDL.LU R17, [R1+0x344] ;  /* 0x0003440001117983 */ /* 0x000f280000300800 */
[----:B-1----:R-:W4:Y:S04]  /*4db20*/  LDL.LU R18, [R1+0x3e0] ;  /* 0x0003e00001127983 */ /* 0x002f280000300800 */
[----:B------:R-:W4:Y:S04]  /*4db30*/  LDL.LU R19, [R1+0x3e4] ;  /* 0x0003e40001137983 */ /* 0x000f280000300800 */
[----:B------:R-:W2:Y:S04]  /*4db40*/  LDL.LU R2, [R1+0x350] ;  /* 0x0003500001027983 */ /* 0x000ea80000300800 */
[----:B------:R-:W4:Y:S04]  /*4db50*/  LDL.LU R3, [R1+0x354] ;  /* 0x0003540001037983 */ /* 0x000f280000300800 */
[----:B------:R0:W-:Y:S04]  /*4db60*/  STL.64 [R1], R20 ;  /* 0x0000001401007387 */ /* 0x0001e80000100a00 */
[----:B------:R1:W-:Y:S04]  /*4db70*/  STL.64 [R1+0x8], R22 ;  /* 0x0000081601007387 */ /* 0x0003e80000100a00 */
[----:B0-----:R-:W4:Y:S04]  /*4db80*/  LDL.LU R20, [R1+0x80] ;  /* 0x0000800001147983 */ /* 0x001f280000300800 */
[----:B------:R-:W4:Y:S04]  /*4db90*/  LDL.LU R21, [R1+0x84] ;  /* 0x0000840001157983 */ /* 0x000f280000300800 */
[----:B-1----:R-:W4:Y:S04]  /*4dba0*/  LDL.LU R22, [R1+0x88] ;  /* 0x0000880001167983 */ /* 0x002f280000300800 */
[----:B------:R-:W4:Y:S01]  /*4dbb0*/  LDL.LU R23, [R1+0x8c] ;  /* 0x00008c0001177983 */ /* 0x000f220000300800 */
[----:B---3--:R-:W-:-:S02]  /*4dbc0*/  F2FP.F16.E4M3.UNPACK_B R8, R8.H1 ;  /* 0x00000008ff08723e */ /* 0x008fc400030006ff */
[----:B------:R-:W-:-:S07]  /*4dbd0*/  F2FP.F16.E4M3.UNPACK_B R9, R9.H1 ;  /* 0x00000009ff09723e */ /* 0x000fce00030006ff */
[----:B------:R-:W-:-:S15]  /*4dbe0*/  HMMA.16816.F32 R12, R4, R8, R12 ;  /* 0x00000008040c723c */ /* 0x000fde000000180c */
[----:B------:R-:W-:-:S08]  /*4dbf0*/  NOP ;  /* 0x0000000000007918 */ /* 0x000fd00000000000 */
[----:B------:R-:W-:Y:S04]  /*4dc00*/  STL.64 [R1+0x20], R12 ;  /* 0x0000200c01007387 */ /* 0x000fe80000100a00 */
[----:B------:R0:W-:Y:S04]  /*4dc10*/  STL.64 [R1+0x28], R14 ;  /* 0x0000280e01007387 */ /* 0x0001e80000100a00 */
[----:B0-----:R-:W3:Y:S04]  /*4dc20*/  LDL.LU.64 R14, [R1+0x1f60] ;  /* 0x001f6000010e7983 */ /* 0x001ee80000300a00 */
[----:B------:R-:W3:Y:S01]  /*4dc30*/  LDL.LU.64 R12, [R1+0x1f58] ;  /* 0x001f5800010c7983 */ /* 0x000ee20000300a00 */
[----:B--2---:R-:W-:-:S02]  /*4dc40*/  F2FP.F16.E4M3.UNPACK_B R2, R2.H1 ;  /* 0x00000002ff02723e */ /* 0x004fc400030006ff */
[----:B----4-:R-:W-:Y:S01]  /*4dc50*/  F2FP.F16.E4M3.UNPACK_B R3, R3.H1 ;  /* 0x00000003ff03723e */ /* 0x010fe200030006ff */
[----:B------:R-:W2:Y:S04]  /*4dc60*/  LDL.LU R8, [R1+0x3f0] ;  /* 0x0003f00001087983 */ /* 0x000ea80000300800 */
[----:B------:R-:W4:Y:S02]  /*4dc70*/  LDL.LU R9, [R1+0x3f4] ;  /* 0x0003f40001097983 */ /* 0x000f240000300800 */
[----:B---3--:R-:W-:-:S15]  /*4dc80*/  HMMA.16816.F32 R12, R4, R2, R12 ;  /* 0x00000002040c723c */ /* 0x008fde000000180c */
[----:B------:R-:W-:-:S08]  /*4dc90*/  NOP ;  /* 0x0000000000007918 */ /* 0x000fd00000000000 */
[----:B------:R-:W-:Y:S04]  /*4dca0*/  STL.64 [R1+0x10], R12 ;  /* 0x0000100c01007387 */ /* 0x000fe80000100a00 */
[----:B------:R0:W-:Y:S04]  /*4dcb0*/  STL.64 [R1+0x18], R14 ;  /* 0x0000180e01007387 */ /* 0x0001e80000100a00 */
[----:B0-----:R-:W3:Y:S04]  /*4dcc0*/  LDL.LU.64 R14, [R1+0x1f50] ;  /* 0x001f5000010e7983 */ /* 0x001ee80000300a00 */
[----:B------:R-:W3:Y:S01]  /*4dcd0*/  LDL.LU.64 R12, [R1+0x1f48] ;  /* 0x001f4800010c7983 */ /* 0x000ee20000300a00 */
[----:B--2---:R-:W-:-:S02]  /*4dce0*/  F2FP.F16.E4M3.UNPACK_B R8, R8.H1 ;  /* 0x00000008ff08723e */ /* 0x004fc400030006ff */
[----:B----4-:R-:W-:Y:S02]  /*4dcf0*/  F2FP.F16.E4M3.UNPACK_B R9, R9.H1 ;  /* 0x00000009ff09723e */ /* 0x010fe400030006ff */
[----:B------:R-:W-:Y:S02]  /*4dd00*/  F2FP.F16.E4M3.UNPACK_B R2, R16.H1 ;  /* 0x00000010ff02723e */ /* 0x000fe400030006ff */
[----:B------:R-:W-:-:S03]  /*4dd10*/  F2FP.F16.E4M3.UNPACK_B R3, R17.H1 ;  /* 0x00000011ff03723e */ /* 0x000fc600030006ff */
[----:B------:R-:W-:Y:S07]  /*4dd20*/  HMMA.16816.F32 R20, R4, R8, R20 ;  /* 0x000000080414723c */ /* 0x000fee0000001814 */
[----:B------:R-:W-:Y:S02]  /*4dd30*/  F2FP.F16.E4M3.UNPACK_B R8, R18.H1 ;  /* 0x00000012ff08723e */ /* 0x000fe400030006ff */
[----:B------:R-:W-:-:S14]  /*4dd40*/  F2FP.F16.E4M3.UNPACK_B R9, R19.H1 ;  /* 0x00000013ff09723e */ /* 0x000fdc00030006ff */
[----:B------:R0:W-:Y:S04]  /*4dd50*/  STL.64 [R1+0x30], R20 ;  /* 0x0000301401007387 */ /* 0x0001e80000100a00 */
[----:B------:R-:W-:Y:S01]  /*4dd60*/  STL.64 [R1+0x38], R22 ;  /* 0x0000381601007387 */ /* 0x000fe20000100a00 */
[----:B---3--:R-:W-:-:S15]  /*4dd70*/  HMMA.16816.F32 R12, R4, R2, R12 ;  /* 0x00000002040c723c */ /* 0x008fde000000180c */
[----:B------:R-:W-:-:S08]  /*4dd80*/  NOP ;  /* 0x0000000000007918 */ /* 0x000fd00000000000 */
[----:B------:R-:W-:Y:S04]  /*4dd90*/  STL.64 [R1+0x80], R12 ;  /* 0x0000800c01007387 */ /* 0x000fe80000100a00 */
[----:B------:R1:W-:Y:S04]  /*4dda0*/  STL.64 [R1+0x88], R14 ;  /* 0x0000880e01007387 */ /* 0x0003e80000100a00 */
[----:B0-----:R-:W2:Y:S01]  /*4ddb0*/  LDL.LU R20, [R1+0xd0] ;  /* 0x0000d00001147983 */ /* 0x001ea20000300800 */
[----:B-1----:R-:W-:Y:S07]  /*4ddc0*/  HMMA.16816.F32 R12, R4, R8, R24 ;  /* 0x00000008040c723c */ /* 0x002fee0000001818 */
[----:B------:R-:W-:-:S02]  /*4ddd0*/  F2FP.F16.E4M3.UNPACK_B R8, R10.H1 ;  /* 0x0000000aff08723e */ /* 0x000fc400030006ff */
[----:B------:R-:W-:-:S14]  /*4dde0*/  F2FP.F16.E4M3.UNPACK_B R9, R11.H1 ;  /* 0x0000000bff09723e */ /* 0x000fdc00030006ff */
[----:B------:R0:W-:Y:S04]  /*4ddf0*/  STL.64 [R1+0x70], R12 ;  /* 0x0000700c01007387 */ /* 0x0001e80000100a00 */
[----:B------:R1:W-:Y:S04]  /*4de00*/  STL.64 [R1+0x78], R14 ;  /* 0x0000780e01007387 */ /* 0x0003e80000100a00 */
        /* <DEDUP_REMOVED lines=9> */
[----:B0-----:R-:W2:Y:S04]  /*4dea0*/  LDL.LU R12, [R1+0x130] ;  /* 0x00013000010c7983 */ /* 0x001ea80000300800 */
[----:B------:R-:W2:Y:S04]  /*4deb0*/  LDL.LU R13, [R1+0x134] ;  /* 0x00013400010d7983 */ /* 0x000ea80000300800 */
[----:B-1----:R-:W3:Y:S04]  /*4dec0*/  LDL.LU R14, [R1+0x138] ;  /* 0x00013800010e7983 */ /* 0x002ee80000300800 */
[----:B------:R-:W3:Y:S04]  /*4ded0*/  LDL.LU R15, [R1+0x13c] ;  /* 0x00013c00010f7983 */ /* 0x000ee80000300800 */
[----:B---3--:R-:W-:Y:S04]  /*4dee0*/  STL.64 [R1+0x1f20], R14 ;  /* 0x001f200e01007387 */ /* 0x008fe80000100a00 */
[----:B--2---:R0:W-:Y:S04]  /*4def0*/  STL.64 [R1+0x1f18], R12 ;  /* 0x001f180c01007387 */ /* 0x0041e80000100a00 */
[----:B0-----:R-:W2:Y:S04]  /*4df00*/  LDL.LU R12, [R1+0x110] ;  /* 0x00011000010c7983 */ /* 0x001ea80000300800 */
        /* <DEDUP_REMOVED lines=9> */
[----:B------:R-:W-:-:S02]  /*4dfa0*/  F2FP.F16.E4M3.UNPACK_B R2, R28.H1 ;  /* 0x0000001cff02723e */ /* 0x000fc400030006ff */
[----:B------:R-:W-:Y:S01]  /*4dfb0*/  F2FP.F16.E4M3.UNPACK_B R3, R29.H1 ;  /* 0x0000001dff03723e */ /* 0x000fe200030006ff */
[----:B---3--:R-:W-:Y:S04]  /*4dfc0*/  STL.64 [R1+0x1f40], R14 ;  /* 0x001f400e01007387 */ /* 0x008fe80000100a00 */
[----:B--2---:R0:W-:Y:S04]  /*4dfd0*/  STL.64 [R1+0x1f38], R12 ;  /* 0x001f380c01007387 */ /* 0x0041e80000100a00 */
[----:B0-----:R-:W2:Y:S04]  /*4dfe0*/  LDL.LU R12, [R1+0xe0] ;  /* 0x0000e000010c7983 */ /* 0x001ea80000300800 */
[----:B------:R-:W2:Y:S04]  /*4dff0*/  LDL.LU R13, [R1+0xe4] ;  /* 0x0000e400010d7983 */ /* 0x000ea80000300800 */
[----:B------:R-:W2:Y:S04]  /*4e000*/  LDL.LU R14, [R1+0xe8] ;  /* 0x0000e800010e7983 */ /* 0x000ea80000300800 */
[----:B------:R-:W2:Y:S01]  /*4e010*/  LDL.LU R15, [R1+0xec] ;  /* 0x0000ec00010f7983 */ /* 0x000ea20000300800 */
[----:B------:R-:W-:Y:S07]  /*4e020*/  HMMA.16816.F32 R20, R4, R2, R20 ;  /* 0x000000020414723c */ /* 0x000fee0000001814 */
[----:B------:R-:W-:-:S02]  /*4e030*/  F2FP.F16.E4M3.UNPACK_B R2, R26.H1 ;  /* 0x0000001aff02723e */ /* 0x000fc400030006ff */
[----:B----4-:R-:W-:-:S14]  /*4e040*/  F2FP.F16.E4M3.UNPACK_B R3, R27.H1 ;  /* 0x0000001bff03723e */ /* 0x010fdc00030006ff */
[----:B------:R0:W-:Y:S04]  /*4e050*/  STL.64 [R1+0x60], R20 ;  /* 0x0000601401007387 */ /* 0x0001e80000100a00 */
[----:B------:R1:W-:Y:S04]  /*4e060*/  STL.64 [R1+0x68], R22 ;  /* 0x0000681601007387 */ /* 0x0003e80000100a00 */
[----:B------:R-:W3:Y:S04]  /*4e070*/  LDL.LU R18, [R1+0x2a0] ;  /* 0x0002a00001127983 */ /* 0x000ee80000300800 */
[----:B------:R-:W4:Y:S04]  /*4e080*/  LDL.LU R19, [R1+0x2a4] ;  /* 0x0002a40001137983 */ /* 0x000f280000300800 */
[----:B0-----:R-:W4:Y:S04]  /*4e090*/  LDL.LU R20, [R1+0x160] ;  /* 0x0001600001147983 */ /* 0x001f280000300800 */
[----:B------:R-:W4:Y:S04]  /*4e0a0*/  LDL.LU R21, [R1+0x164] ;  /* 0x0001640001157983 */ /* 0x000f280000300800 */
[----:B-1----:R-:W4:Y:S04]  /*4e0b0*/  LDL.LU R22, [R1+0x168] ;  /* 0x0001680001167983 */ /* 0x002f280000300800 */
[----:B------:R-:W4:Y:S04]  /*4e0c0*/  LDL.LU R23, [R1+0x16c] ;  /* 0x00016c0001177983 */ /* 0x000f280000300800 */
[----:B------:R-:W4:Y:S04]  /*4e0d0*/  LDL.LU R24, [R1+0x2f0] ;  /* 0x0002f00001187983 */ /* 0x000f280000300800 */
[----:B------:R-:W4:Y:S04]  /*4e0e0*/  LDL.LU R25, [R1+0x2f4] ;  /* 0x0002f40001197983 */ /* 0x000f280000300800 */
[----:B------:R-:W4:Y:S04]  /*4e0f0*/  LDL.LU R26, [R1+0x3d0] ;  /* 0x0003d000011a7983 */ /* 0x000f280000300800 */
[----:B------:R-:W4:Y:S01]  /*4e100*/  LDL.LU R27, [R1+0x3d4] ;  /* 0x0003d400011b7983 */ /* 0x000f220000300800 */
[----:B--2---:R-:W-:-:S15]  /*4e110*/  HMMA.16816.F32 R12, R4, R8, R12 ;  /* 0x00000008040c723c */ /* 0x004fde000000180c */
[----:B------:R-:W-:-:S08]  /*4e120*/  NOP ;  /* 0x0000000000007918 */ /* 0x000fd00000000000 */
[----:B------:R-:W-:Y:S04]  /*4e130*/  STL.64 [R1+0x50], R12 ;  /* 0x0000500c01007387 */ /* 0x000fe80000100a00 */
[----:B------:R0:W-:Y:S04]  /*4e140*/  STL.64 [R1+0x58], R14 ;  /* 0x0000580e01007387 */ /* 0x0001e80000100a00 */
[----:B0-----:R-:W2:Y:S04]  /*4e150*/  LDL.LU.64 R14, [R1+0x1f40] ;  /* 0x001f4000010e7983 */ /* 0x001ea80000300a00 */
[----:B------:R-:W2:Y:S04]  /*4e160*/  LDL.LU.64 R12, [R1+0x1f38] ;  /* 0x001f3800010c7983 */ /* 0x000ea80000300a00 */
[----:B------:R-:W3:Y:S04]  /*4e170*/  LDL.LU R8, [R1+0x320] ;  /* 0x0003200001087983 */ /* 0x000ee80000300800 */
        /* <DEDUP_REMOVED lines=8> */
[----:B------:R-:W2:Y:S01]  /*4e200*/  LDL.LU.64 R12, [R1+0x1f28] ;  /* 0x001f2800010c7983 */ /* 0x000ea20000300a00 */
[----:B---3--:R-:W-:-:S02]  /*4e210*/  F2FP.F16.E4M3.UNPACK_B R8, R8.H1 ;  /* 0x00000008ff08723e */ /* 0x008fc400030006ff */
[----:B----4-:R-:W-:Y:S02]  /*4e220*/  F2FP.F16.E4M3.UNPACK_B R9, R9.H1 ;  /* 0x00000009ff09723e */ /* 0x010fe400030006ff */
[----:B------:R-:W-:Y:S02]  /*4e230*/  F2FP.F16.E4M3.UNPACK_B R2, R10.H1 ;  /* 0x0000000aff02723e */ /* 0x000fe400030006ff */
[----:B------:R-:W-:-:S03]  /*4e240*/  F2FP.F16.E4M3.UNPACK_B R3, R11.H1 ;  /* 0x0000000bff03723e */ /* 0x000fc600030006ff */
[----:B--2---:R-:W-:Y:S01]  /*4e250*/  HMMA.16816.F32 R8, R4, R8, R12 ;  /* 0x000000080408723c */ /* 0x004fe2000000180c */
[----:B------:R-:W2:Y:S04]  /*4e260*/  LDL.LU.64 R14, [R1+0x1f20] ;  /* 0x001f2000010e7983 */ /* 0x000ea80000300a00 */
[----:B------:R-:W2:-:S15]  /*4e270*/  LDL.LU.64 R12, [R1+0x1f18] ;  /* 0x001f1800010c7983 */ /* 0x000e9e0000300a00 */
[----:B------:R-:W-:-:S03]  /*4e280*/  NOP ;  /* 0x0000000000007918 */ /* 0x000fc60000000000 */
[----:B------:R-:W-:Y:S04]  /*4e290*/  STL.64 [R1+0x1dc0], R10 ;  /* 0x001dc00a01007387 */ /* 0x000fe80000100a00 */
[----:B------:R0:W-:Y:S04]  /*4e2a0*/  STL.64 [R1+0x1db8], R8 ;  /* 0x001db80801007387 */ /* 0x0001e80000100a00 */
[----:B0-----:R-:W3:Y:S04]  /*4e2b0*/  LDL.LU R8, [R1+0x180] ;  /* 0x0001800001087983 */ /* 0x001ee80000300800 */
[----:B------:R-:W3:Y:S04]  /*4e2c0*/  LDL.LU R9, [R1+0x184] ;  /* 0x0001840001097983 */ /* 0x000ee80000300800 */
[----:B------:R-:W3:Y:S04]  /*4e2d0*/  LDL.LU R10, [R1+0x188] ;  /* 0x00018800010a7983 */ /* 0x000ee80000300800 */
[----:B------:R-:W3:Y:S01]  /*4e2e0*/  LDL.LU R11, [R1+0x18c] ;  /* 0x00018c00010b7983 */ /* 0x000ee20000300800 */
[----:B--2---:R-:W-:-:S15]  /*4e2f0*/  HMMA.16816.F32 R12, R4, R2, R12 ;  /* 0x00000002040c723c */ /* 0x004fde000000180c */
[----:B------:R-:W-:-:S08]  /*4e300*/  NOP ;  /* 0x0000000000007918 */ /* 0x000fd00000000000 */
[----:B------:R-:W-:Y:S04]  /*4e310*/  STL.64 [R1+0x1dd0], R14 ;  /* 0x001dd00e01007387 */ /* 0x000fe80000100a00 */
[----:B------:R0:W-:Y:S04]  /*4e320*/  STL.64 [R1+0x1dc8], R12 ;  /* 0x001dc80c01007387 */ /* 0x0001e80000100a00 */
[----:B0-----:R-:W2:Y:S04]  /*4e330*/  LDL.LU R12, [R1+0x140] ;  /* 0x00014000010c7983 */ /* 0x001ea80000300800 */
[----:B------:R-:W2:Y:S04]  /*4e340*/  LDL.LU R13, [R1+0x144] ;  /* 0x00014400010d7983 */ /* 0x000ea80000300800 */
[----:B------:R-:W2:Y:S04]  /*4e350*/  LDL.LU R14, [R1+0x148] ;  /* 0x00014800010e7983 */ /* 0x000ea80000300800 */
[----:B------:R-:W2:Y:S01]  /*4e360*/  LDL.LU R15, [R1+0x14c] ;  /* 0x00014c00010f7983 */ /* 0x000ea20000300800 */
[----:B------:R-:W-:-:S02]  /*4e370*/  F2FP.F16.E4M3.UNPACK_B R16, R16.H1 ;  /* 0x00000010ff10723e */ /* 0x000fc400030006ff */
[----:B------:R-:W-:Y:S02]  /*4e380*/  F2FP.F16.E4M3.UNPACK_B R17, R17.H1 ;  /* 0x00000011ff11723e */ /* 0x000fe400030006ff */
[----:B------:R-:W-:Y:S02]  /*4e390*/  F2FP.F16.E4M3.UNPACK_B R2, R18.H1 ;  /* 0x00000012ff02723e */ /* 0x000fe400030006ff */
[----:B------:R-:W-:Y:S02]  /*4e3a0*/  F2FP.F16.E4M3.UNPACK_B R3, R19.H1 ;  /* 0x00000013ff03723e */ /* 0x000fe400030006ff */
[----:B------:R-:W-:Y:S02]  /*4e3b0*/  F2FP.F16.E4M3.UNPACK_B R24, R24.H1 ;  /* 0x00000018ff18723e */ /* 0x000fe400030006ff */
[----:B------:R-:W-:-:S03]  /*4e3c0*/  F2FP.F16.E4M3.UNPACK_B R25, R25.H1 ;  /* 0x00000019ff19723e */ /* 0x000fc600030006ff */
[C---:B------:R-:W-:Y:S06]  /*4e3d0*/  HMMA.16816.F32 R20, R4.reuse, R2, R20 ;  /* 0x000000020414723c */ /* 0x040fec0000001814 */
[C---:B---3--:R-:W-:Y:S06]  /*4e3e0*/  HMMA.16816.F32 R8, R4.reuse, R24, R8 ;  /* 0x000000180408723c */ /* 0x048fec0000001808 */
[----:B--2---:R-:W-:-:S15]  /*4e3f0*/  HMMA.16816.F32 R16, R4, R16, R12 ;  /* 0x000000100410723c */ /* 0x004fde000000180c */
[----:B------:R-:W-:-:S08]  /*4e400*/  NOP ;  /* 0x0000000000007918 */ /* 0x000fd00000000000 */
[----:B------:R-:W-:Y:S04]  /*4e410*/  STL [R1+0x1db4], R16 ;  /* 0x001db41001007387 */ /* 0x000fe80000100800 */
[----:B------:R-:W-:Y:S04]  /*4e420*/  STL [R1+0x1db0], R17 ;  /* 0x001db01101007387 */ /* 0x000fe80000100800 */
[----:B------:R-:W-:Y:S04]  /*4e430*/  STL [R1+0x1dac], R18 ;  /* 0x001dac1201007387 */ /* 0x000fe80000100800 */
[----:B------:R-:W-:Y:S04]  /*4e440*/  STL [R1+0x1da8], R19 ;  /* 0x001da81301007387 */ /* 0x000fe80000100800 */
[----:B------:R-:W-:Y:S04]  /*4e450*/  STL.64 [R1+0x1de0], R22 ;  /* 0x001de01601007387 */ /* 0x000fe80000100a00 */
[----:B------:R-:W-:Y:S04]  /*4e460*/  STL.64 [R1+0x1dd8], R20 ;  /* 0x001dd81401007387 */ /* 0x000fe80000100a00 */
[----:B------:R-:W-:Y:S04]  /*4e470*/  STL.64 [R1+0xb0], R8 ;  /* 0x0000b00801007387 */ /* 0x000fe80000100a00 */
[----:B------:R-:W-:Y:S04]  /*4e480*/  STL.64 [R1+0xb8], R10 ;  /* 0x0000b80a01007387 */ /* 0x000fe80000100a00 */
        /* <DEDUP_REMOVED lines=16> */
[----:B------:R-:W4:Y:S04]  /*4e590*/  LDL.LU R16, [R1+0x170] ;  /* 0x0001700001107983 */ /* 0x000f280000300800 */
[----:B------:R-:W4:Y:S04]  /*4e5a0*/  LDL.LU R17, [R1+0x174] ;  /* 0x0001740001117983 */ /* 0x000f280000300800 */
[----:B------:R-:W4:Y:S04]  /*4e5b0*/  LDL.LU R18, [R1+0x178] ;  /* 0x0001780001127983 */ /* 0x000f280000300800 */
[----:B------:R-:W4:Y:S04]  /*4e5c0*/  LDL.LU R19, [R1+0x17c] ;  /* 0x00017c0001137983 */ /* 0x000f280000300800 */
[----:B---3--:R-:W-:Y:S04]  /*4e5d0*/  STL.64 [R1+0x1ee0], R14 ;  /* 0x001ee00e01007387 */ /* 0x008fe80000100a00 */
[----:B--2---:R0:W-:Y:S04]  /*4e5e0*/  STL.64 [R1+0x1ed8], R12 ;  /* 0x001ed80c01007387 */ /* 0x0041e80000100a00 */
[----:B0-----:R-:W2:Y:S04]  /*4e5f0*/  LDL.LU R12, [R1+0x1c0] ;  /* 0x0001c000010c7983 */ /* 0x001ea80000300800 */
[----:B------:R-:W2:Y:S04]  /*4e600*/  LDL.LU R13, [R1+0x1c4] ;  /* 0x0001c400010d7983 */ /* 0x000ea80000300800 */
[----:B------:R-:W3:Y:S04]  /*4e610*/  LDL.LU R14, [R1+0x1c8] ;  /* 0x0001c800010e7983 */ /* 0x000ee80000300800 */
[----:B------:R-:W3:Y:S01]  /*4e620*/  LDL.LU R15, [R1+0x1cc] ;  /* 0x0001cc00010f7983 */ /* 0x000ee20000300800 */
[----:B------:R-:W-:-:S03]  /*4e630*/  F2FP.F16.E4M3.UNPACK_B R3, R29.H1 ;  /* 0x0000001dff03723e */ /* 0x000fc600030006ff */
[----:B------:R-:W4:Y:S04]  /*4e640*/  LDL.LU R11, [R1+0x3c0] ;  /* 0x0003c000010b7983 */ /* 0x000f280000300800 */
[----:B------:R-:W4:Y:S04]  /*4e650*/  LDL.LU R29, [R1+0x3c4] ;  /* 0x0003c400011d7983 */ /* 0x000f280000300800 */
        /* <DEDUP_REMOVED lines=13> */
[----:B------:R-:W-:Y:S02]  /*4e730*/  F2FP.F16.E4M3.UNPACK_B R24, R26.H1 ;  /* 0x0000001aff18723e */ /* 0x000fe400030006ff */
[----:B------:R-:W-:Y:S01]  /*4e740*/  F2FP.F16.E4M3.UNPACK_B R25, R27.H1 ;  /* 0x0000001bff19723e */ /* 0x000fe200030006ff */
[----:B---3--:R-:W-:Y:S04]  /*4e750*/  STL.64 [R1+0x1f10], R14 ;  /* 0x001f100e01007387 */ /* 0x008fe80000100a00 */
[----:B--2---:R4:W-:Y:S04]  /*4e760*/  STL.64 [R1+0x1f08], R12 ;  /* 0x001f080c01007387 */ /* 0x0049e80000100a00 */
[----:B------:R-:W2:Y:S04]  /*4e770*/  LDL.LU R20, [R1+0x9e0] ;  /* 0x0009e00001147983 */ /* 0x000ea80000300800 */
[----:B------:R-:W2:Y:S04]  /*4e780*/  LDL.LU R21, [R1+0x9dc] ;  /* 0x0009dc0001157983 */ /* 0x000ea80000300800 */
[----:B------:R-:W3:Y:S04]  /*4e790*/  LDL.LU R22, [R1+0x9f0] ;  /* 0x0009f00001167983 */ /* 0x000ee80000300800 */
[----:B------:R-:W3:Y:S04]  /*4e7a0*/  LDL.LU R26, [R1+0x9ec] ;  /* 0x0009ec00011a7983 */ /* 0x000ee80000300800 */
[----:B------:R-:W2:Y:S04]  /*4e7b0*/  LDL.LU R23, [R1+0x9e8] ;  /* 0x0009e80001177983 */ /* 0x000ea80000300800 */
[----:B------:R-:W2:Y:S04]  /*4e7c0*/  LDL.LU R27, [R1+0x9e4] ;  /* 0x0009e400011b7983 */ /* 0x000ea80000300800 */
[----:B------:R-:W3:Y:S04]  /*4e7d0*/  LDL.LU R8, [R1+0x9f8] ;  /* 0x0009f80001087983 */ /* 0x000ee80000300800 */
[----:B------:R-:W3:Y:S04]  /*4e7e0*/  LDL.LU R28, [R1+0x9f4] ;  /* 0x0009f400011c7983 */ /* 0x000ee80000300800 */
[----:B------:R-:W3:Y:S04]  /*4e7f0*/  LDL.LU R9, [R1+0x280] ;  /* 0x0002800001097983 */ /* 0x000ee80000300800 */
[----:B------:R-:W3:Y:S01]  /*4e800*/  LDL.LU R10, [R1+0x284] ;  /* 0x00028400010a7983 */ /* 0x000ee20000300800 */
[----:B----4-:R-:W-:-:S15]  /*4e810*/  HMMA.16816.F32 R12, R4, R2, R16 ;  /* 0x00000002040c723c */ /* 0x010fde0000001810 */
[----:B------:R-:W-:-:S09]  /*4e820*/  NOP ;  /* 0x0000000000007918 */ /* 0x000fd20000000000 */
[----:B------:R-:W-:Y:S02]  /*4e830*/  IMAD.MOV.U32 R18, RZ, RZ, R14 ;  /* 0x000000ffff127224 */ /* 0x000fe400078e000e */
[----:B------:R-:W-:Y:S02]  /*4e840*/  IMAD.MOV.U32 R19, RZ, RZ, R15 ;  /* 0x000000ffff137224 */ /* 0x000fe400078e000f */
[----:B------:R-:W-:Y:S02]  /*4e850*/  IMAD.MOV.U32 R16, RZ, RZ, R12 ;  /* 0x000000ffff107224 */ /* 0x000fe400078e000c */
[----:B------:R-:W-:Y:S01]  /*4e860*/  IMAD.MOV.U32 R17, RZ, RZ, R13 ;  /* 0x000000ffff117224 */ /* 0x000fe200078e000d */
[----:B------:R-:W4:Y:S04]  /*4e870*/  LDL.LU.64 R14, [R1+0x1f10] ;  /* 0x001f1000010e7983 */ /* 0x000f280000300a00 */
[----:B------:R-:W4:Y:S04]  /*4e880*/  LDL.LU.64 R12, [R1+0x1f08] ;  /* 0x001f0800010c7983 */ /* 0x000f280000300a00 */
[----:B------:R-:W-:Y:S04]  /*4e890*/  STL.64 [R1+0x1df0], R18 ;  /* 0x001df01201007387 */ /* 0x000fe80000100a00 */
[----:B------:R0:W-:Y:S01]  /*4e8a0*/  STL.64 [R1+0x1de8], R16 ;  /* 0x001de81001007387 */ /* 0x0001e20000100a00 */
[----:B------:R-:W-:-:S02]  /*4e8b0*/  F2FP.F16.E4M3.UNPACK_B R2, R11.H1 ;  /* 0x0000000bff02723e */ /* 0x000fc400030006ff */
[----:B------:R-:W-:Y:S01]  /*4e8c0*/  F2FP.F16.E4M3.UNPACK_B R3, R29.H1 ;  /* 0x0000001dff03723e */ /* 0x000fe200030006ff */
[----:B0-----:R-:W2:Y:S04]  /*4e8d0*/  LDL.LU R16, [R1+0x220] ;  /* 0x0002200001107983 */ /* 0x001ea80000300800 */
[----:B------:R-:W2:Y:S04]  /*4e8e0*/  LDL.LU R17, [R1+0x224] ;  /* 0x0002240001117983 */ /* 0x000ea80000300800 */
[----:B------:R-:W2:Y:S04]  /*4e8f0*/  LDL.LU R18, [R1+0x228] ;  /* 0x0002280001127983 */ /* 0x000ea80000300800 */
[----:B------:R-:W2:Y:S04]  /*4e900*/  LDL.LU R19, [R1+0x22c] ;  /* 0x00022c0001137983 */ /* 0x000ea80000300800 */
[----:B------:R-:W3:Y:S04]  /*4e910*/  LDL R11, [R1+0x268] ;  /* 0x00026800010b7983 */ /* 0x000ee80000100800 */
[----:B------:R-:W3:Y:S01]  /*4e920*/  LDL R29, [R1+0x26c] ;  /* 0x00026c00011d7983 */ /* 0x000ee20000100800 */
[----:B----4-:R-:W-:-:S15]  /*4e930*/  HMMA.16816.F32 R12, R4, R24, R12 ;  /* 0x00000018040c723c */ /* 0x010fde000000180c */
[----:B------:R-:W-:-:S08]  /*4e940*/  NOP ;  /* 0x0000000000007918 */ /* 0x000fd00000000000 */
[----:B------:R-:W-:Y:S04]  /*4e950*/  STL.64 [R1+0x110], R12 ;  /* 0x0001100c01007387 */ /* 0x000fe80000100a00 */
[----:B------:R0:W-:Y:S04]  /*4e960*/  STL.64 [R1+0x118], R14 ;  /* 0x0001180e01007387 */ /* 0x0001e80000100a00 */
[----:B0-----:R-:W4:Y:S04]  /*4e970*/  LDL.LU.64 R14, [R1+0x1f00] ;  /* 0x001f0000010e7983 */ /* 0x001f280000300a00 */
[----:B------:R-:W4:Y:S04]  /*4e980*/  LDL.LU.64 R12, [R1+0x1ef8] ;  /* 0x001ef800010c7983 */ /* 0x000f280000300a00 */
[----:B------:R-:W2:Y:S04]  /*4e990*/  LDL.LU R24, [R1+0x3b0] ;  /* 0x0003b00001187983 */ /* 0x000ea80000300800 */
[----:B------:R-:W3:Y:S01]  /*4e9a0*/  LDL.LU R25, [R1+0x3b4] ;  /* 0x0003b40001197983 */ /* 0x000ee20000300800 */
[----:B----4-:R-:W-:-:S15]  /*4e9b0*/  HMMA.16816.F32 R12, R4, R2, R12 ;  /* 0x00000002040c723c */ /* 0x010fde000000180c */
[----:B------:R-:W-:-:S08]  /*4e9c0*/  NOP ;  /* 0x0000000000007918 */ /* 0x000fd00000000000 */
[----:B------:R-:W-:Y:S04]  /*4e9d0*/  STL.64 [R1+0x140], R12 ;  /* 0x0001400c01007387 */ /* 0x000fe80000100a00 */
[----:B------:R0:W-:Y:S04]  /*4e9e0*/  STL.64 [R1+0x148], R14 ;  /* 0x0001480e01007387 */ /* 0x0001e80000100a00 */
[----:B0-----:R-:W4:Y:S04]  /*4e9f0*/  LDL.LU.64 R14, [R1+0x1ef0] ;  /* 0x001ef000010e7983 */ /* 0x001f280000300a00 */
[----:B------:R-:W4:Y:S01]  /*4ea00*/  LDL.LU.64 R12, [R1+0x1ee8] ;  /* 0x001ee800010c7983 */ /* 0x000f220000300a00 */
[----:B--2---:R-:W-:-:S02]  /*4ea10*/  F2FP.F16.E4M3.UNPACK_B R24, R24.H1 ;  /* 0x00000018ff18723e */ /* 0x004fc400030006ff */
[----:B---3--:R-:W-:Y:S01]  /*4ea20*/  F2FP.F16.E4M3.UNPACK_B R25, R25.H1 ;  /* 0x00000019ff19723e */ /* 0x008fe200030006ff */
[----:B------:R-:W2:Y:S04]  /*4ea30*/  LDL.LU R2, [R1+0x3a0] ;  /* 0x0003a00001027983 */ /* 0x000ea80000300800 */
[----:B------:R-:W3:Y:S02]  /*4ea40*/  LDL.LU R3, [R1+0x3a4] ;  /* 0x0003a40001037983 */ /* 0x000ee40000300800 */
        /* <DEDUP_REMOVED lines=25> */
[----:B------:R-:W4:Y:S04]  /*4ebe0*/  LDL.LU.64 R12, [R1+0x1eb8] ;  /* 0x001eb800010c7983 */ /* 0x000f280000300a00 */
[----:B------:R-:W4:Y:S04]  /*4ebf0*/  LDL.LU R24, [R1+0x420] ;  /* 0x0004200001187983 */ /* 0x000f280000300800 */
[----:B------:R-:W4:Y:S01]  /*4ec00*/  LDL.LU R25, [R1+0x424] ;  /* 0x0004240001197983 */ /* 0x000f220000300800 */
[----:B--2---:R-:W-:-:S02]  /*4ec10*/  F2FP.F16.E4M3.UNPACK_B R2, R2.H1 ;  /* 0x00000002ff02723e */ /* 0x004fc400030006ff */
[----:B---3--:R-:W-:-:S07]  /*4ec20*/  F2FP.F16.E4M3.UNPACK_B R3, R3.H1 ;  /* 0x00000003ff03723e */ /* 0x008fce00030006ff */
[----:B------:R-:W-:Y:S01]  /*4ec30*/  HMMA.16816.F32 R16, R4, R2, R16 ;  /* 0x000000020410723c */ /* 0x000fe20000001810 */
[----:B------:R-:W-:Y:S02]  /*4ec40*/  IMAD R27, R27, 0x100, R23 ;  /* 0x000001001b1b7824 */ /* 0x000fe400078e0217 */
[----:B------:R-:W-:Y:S02]  /*4ec50*/  IMAD R26, R26, 0x100, R22 ;  /* 0x000001001a1a7824 */ /* 0x000fe400078e0216 */
[----:B------:R-:W-:Y:S02]  /*4ec60*/  IMAD R28, R28, 0x100, R8 ;  /* 0x000001001c1c7824 */ /* 0x000fe400078e0208 */
[----:B------:R-:W-:Y:S01]  /*4ec70*/  IMAD R2, R21, 0x100, R20 ;  /* 0x0000010015027824 */ /* 0x000fe200078e0214 */
[----:B------:R-:W-:-:S15]  /*4ec80*/  F2FP.F16.E4M3.UNPACK_B R26, R26 ;  /* 0x0000001aff1a723e */ /* 0x000fde00020006ff */
[----:B------:R0:W-:Y:S04]  /*4ec90*/  STL.64 [R1+0x1f0], R16 ;  /* 0x0001f01001007387 */ /* 0x0001e80000100a00 */
[----:B------:R1:W-:Y:S01]  /*4eca0*/  STL.64 [R1+0x1f8], R18 ;  /* 0x0001f81201007387 */ /* 0x0003e20000100a00 */
[----:B----4-:R-:W-:Y:S02]  /*4ecb0*/  F2FP.F16.E4M3.UNPACK_B R24, R24.H1 ;  /* 0x00000018ff18723e */ /* 0x010fe400030006ff */
[----:B------:R-:W-:-:S07]  /*4ecc0*/  F2FP.F16.E4M3.UNPACK_B R25, R25.H1 ;  /* 0x00000019ff19723e */ /* 0x000fce00030006ff */
[----:B------:R-:W-:Y:S07]  /*4ecd0*/  HMMA.16816.F32 R12, R4, R24, R12 ;  /* 0x00000018040c723c */ /* 0x000fee000000180c */
[----:B------:R-:W-:Y:S02]  /*4ece0*/  F2FP.F16.E4M3.UNPACK_B R25, R27 ;  /* 0x0000001bff19723e */ /* 0x000fe400020006ff */
[----:B------:R-:W-:Y:S02]  /*4ecf0*/  F2FP.F16.E4M3.UNPACK_B R27, R28 ;  /* 0x0000001cff1b723e */ /* 0x000fe400020006ff */
[----:B------:R-:W-:-:S12]  /*4ed00*/  F2FP.F16.E4M3.UNPACK_B R24, R2 ;  /* 0x00000002ff18723e */ /* 0x000fd800020006ff */
        /* <DEDUP_REMOVED lines=9> */
[----:B--2---:R-:W-:Y:S04]  /*4eda0*/  STL.64 [R1+0x1e58], R20 ;  /* 0x001e581401007387 */ /* 0x004fe80000100a00 */
        /* <DEDUP_REMOVED lines=27> */
[----:B------:R-:W-:-:S07]  /*4ef60*/  F2FP.F16.E4M3.UNPACK_B R3, R10.H1 ;  /* 0x0000000aff03723e */ /* 0x000fce00030006ff */
[----:B----4-:R-:W-:Y:S01]  /*4ef70*/  HMMA.16816.F32 R4, R4, R2, R24 ;  /* 0x000000020404723c */ /* 0x010fe20000001818 */
        /* <DEDUP_REMOVED lines=10> */
[----:B------:R-:W4:Y:S04]  /*4f020*/  LDL R12, [R1+0x298] ;  /* 0x00029800010c7983 */ /* 0x000f280000100800 */
[----:B------:R-:W4:Y:S04]  /*4f030*/  LDL R13, [R1+0x29c] ;  /* 0x00029c00010d7983 */ /* 0x000f280000100800 */
[----:B------:R-:W4:Y:S04]  /*4f040*/  LDL.LU R8, [R1+0xc0] ;  /* 0x0000c00001087983 */ /* 0x000f280000300800 */
[----:B------:R-:W4:Y:S04]  /*4f050*/  LDL.LU R9, [R1+0xc4] ;  /* 0x0000c40001097983 */ /* 0x000f280000300800 */
[----:B------:R-:W4:Y:S04]  /*4f060*/  LDL.LU R10, [R1+0xc8] ;  /* 0x0000c800010a7983 */ /* 0x000f280000300800 */
[----:B------:R-:W4:Y:S04]  /*4f070*/  LDL R14, [R1+0x378] ;  /* 0x00037800010e7983 */ /* 0x000f280000100800 */
[----:B------:R-:W4:Y:S04]  /*4f080*/  LDL R15, [R1+0x37c] ;  /* 0x00037c00010f7983 */ /* 0x000f280000100800 */
[----:B------:R-:W2:Y:S04]  /*4f090*/  LDL.LU.64 R26, [R1+0x1eb0] ;  /* 0x001eb000011a7983 */ /* 0x000ea80000300a00 */
[----:B------:R-:W2:Y:S01]  /*4f0a0*/  LDL.LU.64 R24, [R1+0x1ea8] ;  /* 0x001ea80001187983 */ /* 0x000ea20000300a00 */
[----:B------:R-:W-:-:S02]  /*4f0b0*/  F2FP.F16.E4M3.UNPACK_B R28, R11 ;  /* 0x0000000bff1c723e */ /* 0x000fc400020006ff */
[----:B------:R-:W-:Y:S01]  /*4f0c0*/  F2FP.F16.E4M3.UNPACK_B R29, R29 ;  /* 0x0000001dff1d723e */ /* 0x000fe200020006ff */
[----:B------:R-:W-:Y:S01]  /*4f0d0*/  IMAD.MOV.U32 R11, RZ, RZ, R0 ;  /* 0x000000ffff0b7224 */ /* 0x000fe200078e0000 */
[----:B------:R0:W-:Y:S01]  /*4f0e0*/  STL.64 [R1+0x250], R4 ;  /* 0x0002500401007387 */ /* 0x0001e20000100a00 */
[----:B------:R-:W-:-:S03]  /*4f0f0*/  IMAD.MOV.U32 R0, RZ, RZ, R7 ;  /* 0x000000ffff007224 */ /* 0x000fc600078e0007 */
[----:B------:R1:W-:Y:S04]  /*4f100*/  STL [R1+0x258], R6 ;  /* 0x0002580601007387 */ /* 0x0003e80000100800 */
[----:B------:R-:W3:Y:S04]  /*4f110*/  LDL R2, [R1+0x2d8] ;  /* 0x0002d80001027983 */ /* 0x000ee80000100800 */
[----:B------:R-:W4:Y:S04]  /*4f120*/  LDL R3, [R1+0x2dc] ;  /* 0x0002dc0001037983 */ /* 0x000f280000100800 */
[----:B------:R-:W4:Y:S04]  /*4f130*/  LDL R7, [R1+0x27c] ;  /* 0x00027c0001077983 */ /* 0x000f280000100800 */
[----:B0-----:R-:W4:Y:S04]  /*4f140*/  LDL R4, [R1+0x418] ;  /* 0x0004180001047983 */ /* 0x001f280000100800 */
[----:B------:R-:W4:Y:S04]  /*4f150*/  LDL R5, [R1+0x41c] ;  /* 0x00041c0001057983 */ /* 0x000f280000100800 */
[----:B-1----:R-:W4:Y:S04]  /*4f160*/  LDL R6, [R1+0x278] ;  /* 0x0002780001067983 */ /* 0x002f280000100800 */
[----:B------:R-:W-:Y:S01]  /*4f170*/  STL [R1+0x1d4c], R0 ;  /* 0x001d4c0001007387 */ /* 0x000fe20000100800 */
[----:B--2---:R-:W-:-:S15]  /*4f180*/  HMMA.16816.F32 R16, R24, R28, R16 ;  /* 0x0000001c1810723c */ /* 0x004fde0000001810 */
[----:B------:R-:W-:-:S08]  /*4f190*/  NOP ;  /* 0x0000000000007918 */ /* 0x000fd00000000000 */
[----:B------:R-:W-:Y:S04]  /*4f1a0*/  STL.64 [R1+0x240], R16 ;  /* 0x0002401001007387 */ /* 0x000fe80000100a00 */
[----:B------:R0:W-:Y:S04]  /*4f1b0*/  STL.64 [R1+0x248], R18 ;  /* 0x0002481201007387 */ /* 0x0001e80000100a00 */
[----:B0-----:R-:W2:Y:S04]  /*4f1c0*/  LDL.LU.64 R18, [R1+0x1ea0] ;  /* 0x001ea00001127983 */ /* 0x001ea80000300a00 */
[----:B------:R-:W2:Y:S01]  /*4f1d0*/  LDL.LU.64 R16, [R1+0x1e98] ;  /* 0x001e980001107983 */ /* 0x000ea20000300a00 */
[----:B---3--:R-:W-:-:S02]  /*4f1e0*/  F2FP.F16.E4M3.UNPACK_B R2, R2 ;  /* 0x00000002ff02723e */ /* 0x008fc400020006ff */
[----:B----4-:R-:W-:Y:S01]  /*4f1f0*/  F2FP.F16.E4M3.UNPACK_B R3, R3 ;  /* 0x00000003ff03723e */ /* 0x010fe200020006ff */
[----:B------:R-:W3:Y:S04]  /*4f200*/  LDL R28, [R1+0x458] ;  /* 0x00045800011c7983 */ /* 0x000ee80000100800 */
[----:B------:R-:W4:Y:S02]  /*4f210*/  LDL R29, [R1+0x45c] ;  /* 0x00045c00011d7983 */ /* 0x000f240000100800 */
[----:B--2---:R-:W-:-:S15]  /*4f220*/  HMMA.16816.F32 R16, R24, R2, R16 ;  /* 0x000000021810723c */ /* 0x004fde0000001810 */
[----:B------:R-:W-:-:S08]  /*4f230*/  NOP ;  /* 0x0000000000007918 */ /* 0x000fd00000000000 */
[----:B------:R-:W-:Y:S04]  /*4f240*/  STL.64 [R1+0x230], R16 ;  /* 0x0002301001007387 */ /* 0x000fe80000100a00 */
[----:B------:R0:W-:Y:S01]  /*4f250*/  STL [R1+0x238], R18 ;  /* 0x0002381201007387 */ /* 0x0001e20000100800 */
[----:B------:R-:W-:-:S03]  /*4f260*/  IMAD.MOV.U32 R0, RZ, RZ, R19 ;  /* 0x000000ffff007224 */ /* 0x000fc600078e0013 */
[----:B0-----:R-:W2:Y:S04]  /*4f270*/  LDL.LU.64 R18, [R1+0x1e90] ;  /* 0x001e900001127983 */ /* 0x001ea80000300a00 */
[----:B------:R-:W2:Y:S01]  /*4f280*/  LDL.LU.64 R16, [R1+0x1e88] ;  /* 0x001e880001107983 */ /* 0x000ea20000300a00 */
[----:B------:R-:W-:Y:S02]  /*4f290*/  F2FP.F16.E4M3.UNPACK_B R4, R4 ;  /* 0x00000004ff04723e */ /* 0x000fe400020006ff */
[----:B------:R-:W-:Y:S01]  /*4f2a0*/  F2FP.F16.E4M3.UNPACK_B R5, R5 ;  /* 0x00000005ff05723e */ /* 0x000fe200020006ff */
[----:B------:R-:W3:Y:S04]  /*4f2b0*/  LDL R2, [R1+0x438] ;  /* 0x0004380001027983 */ /* 0x000ee80000100800 */
[----:B------:R-:W4:Y:S04]  /*4f2c0*/  LDL R3, [R1+0x43c] ;  /* 0x00043c0001037983 */ /* 0x000f280000100800 */
[----:B------:R0:W-:Y:S04]  /*4f2d0*/  STL [R1+0x1d50], R0 ;  /* 0x001d500001007387 */ /* 0x0001e80000100800 */
[----:B0-----:R-:W4:Y:S01]  /*4f2e0*/  LDL R0, [R1+0x44c] ;  /* 0x00044c0001007983 */ /* 0x001f220000100800 */
[----:B--2---:R-:W-:-:S15]  /*4f2f0*/  HMMA.16816.F32 R16, R24, R4, R16 ;  /* 0x000000041810723c */ /* 0x004fde0000001810 */
[----:B------:R-:W-:-:S08]  /*4f300*/  NOP ;  /* 0x0000000000007918 */ /* 0x000fd00000000000 */
[----:B------:R-:W-:Y:S04]  /*4f310*/  STL.64 [R1+0x210], R16 ;  /* 0x0002101001007387 */ /* 0x000fe80000100a00 */
[----:B------:R0:W-:Y:S04]  /*4f320*/  STL.64 [R1+0x218], R18 ;  /* 0x0002181201007387 */ /* 0x0001e80000100a00 */
[----:B0-----:R-:W2:Y:S04]  /*4f330*/  LDL.LU.64 R18, [R1+0x1e80] ;  /* 0x001e800001127983 */ /* 0x001ea80000300a00 */
[----:B------:R-:W2:Y:S04]  /*4f340*/  LDL.LU.64 R16, [R1+0x1e78] ;  /* 0x001e780001107983 */ /* 0x000ea80000300a00 */
[----:B------:R-:W2:Y:S01]  /*4f350*/  LDL R5, [R1+0x448] ;  /* 0x0004480001057983 */ /* 0x000ea20000100800 */
[----:B---3--:R-:W-:-:S02]  /*4f360*/  F2FP.F16.E4M3.UNPACK_B R2, R2 ;  /* 0x00000002ff02723e */ /* 0x008fc400020006ff */
[----:B----4-:R-:W-:-:S07]  /*4f370*/  F2FP.F16.E4M3.UNPACK_B R3, R3 ;  /* 0x00000003ff03723e */ /* 0x010fce00020006ff */
[----:B--2---:R-:W-:Y:S01]  /*4f380*/  HMMA.16816.F32 R16, R24, R2, R16 ;  /* 0x000000021810723c */ /* 0x004fe20000001810 */
[----:B------:R-:W-:Y:S02]  /*4f390*/  F2FP.F16.E4M3.UNPACK_B R4, R5 ;  /* 0x00000005ff04723e */ /* 0x000fe400020006ff */
[----:B------:R-:W-:-:S07]  /*4f3a0*/  F2FP.F16.E4M3.UNPACK_B R5, R0 ;  /* 0x00000000ff05723e */ /* 0x000fce00020006ff */
[----:B------:R-:W-:-:S13]  /*4f3b0*/  HMMA.16816.F32 R20, R24, R4, R20 ;  /* 0x000000041814723c */ /* 0x000fda0000001814 */
[----:B------:R-:W-:Y:S01]  /*4f3c0*/  STL.64 [R1+0x200], R16 ;  /* 0x0002001001007387 */ /* 0x000fe20000100a00 */
[----:B------:R-:W-:-:S03]  /*4f3d0*/  IMAD.MOV.U32 R0, RZ, RZ, R19 ;  /* 0x000000ffff007224 */ /* 0x000fc600078e0013 */
[----:B------:R0:W-:Y:S04]  /*4f3e0*/  STL [R1+0x208], R18 ;  /* 0x0002081201007387 */ /* 0x0001e80000100800 */
[----:B0-----:R-:W2:Y:S04]  /*4f3f0*/  LDL.LU.64 R18, [R1+0x1e70] ;  /* 0x001e700001127983 */ /* 0x001ea80000300a00 */
[----:B------:R-:W2:Y:S04]  /*4f400*/  LDL.LU.64 R16, [R1+0x1e68] ;  /* 0x001e680001107983 */ /* 0x000ea80000300a00 */
[----:B------:R-:W-:Y:S04]  /*4f410*/  STL [R1+0x1d54], R0 ;  /* 0x001d540001007387 */ /* 0x000fe80000100800 */
[----:B------:R-:W-:Y:S04]  /*4f420*/  STL.64 [R1+0x1e0], R20 ;  /* 0x0001e01401007387 */ /* 0x000fe80000100a00 */
[----:B------:R0:W-:Y:S04]  /*4f430*/  STL.64 [R1+0x1e8], R22 ;  /* 0x0001e81601007387 */ /* 0x0001e80000100a00 */
[----:B0-----:R-:W3:Y:S04]  /*4f440*/  LDL.LU.64 R22, [R1+0x1e60] ;  /* 0x001e600001167983 */ /* 0x001ee80000300a00 */
[----:B------:R-:W3:Y:S01]  /*4f450*/  LDL.LU.64 R20, [R1+0x1e58] ;  /* 0x001e580001147983 */ /* 0x000ee20000300a00 */
[----:B------:R-:W-:-:S02]  /*4f460*/  F2FP.F16.E4M3.UNPACK_B R2, R28 ;  /* 0x0000001cff02723e */ /* 0x000fc400020006ff */
[----:B------:R-:W-:Y:S02]  /*4f470*/  F2FP.F16.E4M3.UNPACK_B R3, R29 ;  /* 0x0000001dff03723e */ /* 0x000fe400020006ff */
[----:B------:R-:W-:Y:S02]  /*4f480*/  F2FP.F16.E4M3.UNPACK_B R4, R6 ;  /* 0x00000006ff04723e */ /* 0x000fe400020006ff */
[----:B------:R-:W-:-:S03]  /*4f490*/  F2FP.F16.E4M3.UNPACK_B R5, R7 ;  /* 0x00000007ff05723e */ /* 0x000fc600020006ff */
[C---:B--2---:R-:W-:Y:S07]  /*4f4a0*/  HMMA.16816.F32 R16, R24.reuse, R2, R16 ;  /* 0x000000021810723c */ /* 0x044fee0000001810 */
[----:B------:R-:W-:Y:S02]  /*4f4b0*/  F2FP.F16.E4M3.UNPACK_B R2, R12 ;  /* 0x0000000cff02723e */ /* 0x000fe400020006ff */
[----:B------:R-:W-:Y:S01]  /*4f4c0*/  F2FP.F16.E4M3.UNPACK_B R3, R13 ;  /* 0x0000000dff03723e */ /* 0x000fe200020006ff */
[C---:B---3--:R-:W-:Y:S06]  /*4f4d0*/  HMMA.16816.F32 R4, R24.reuse, R4, R20 ;  /* 0x000000041804723c */ /* 0x048fec0000001814 */
[----:B------:R-:W-:Y:S07]  /*4f4e0*/  HMMA.16816.F32 R8, R24, R2, R8 ;  /* 0x000000021808723c */ /* 0x000fee0000001808 */
[----:B------:R-:W-:Y:S04]  /*4f4f0*/  STL.64 [R1+0x1d0], R16 ;  /* 0x0001d01001007387 */ /* 0x000fe80000100a00 */
[----:B------:R-:W-:Y:S06]  /*4f500*/  STL.64 [R1+0x1d8], R18 ;  /* 0x0001d81201007387 */ /* 0x000fec0000100a00 */
[----:B------:R-:W-:Y:S04]  /*4f510*/  STL.64 [R1+0x1b0], R4 ;  /* 0x0001b00401007387 */ /* 0x000fe80000100a00 */
[----:B------:R-:W-:Y:S04]  /*4f520*/  STL [R1+0x1b8], R6 ;  /* 0x0001b80601007387 */ /* 0x000fe80000100800 */
[----:B------:R-:W2:Y:S04]  /*4f530*/  LDL.LU R20, [R1+0x60] ;  /* 0x0000600001147983 */ /* 0x000ea80000300800 */
[----:B------:R-:W-:Y:S04]  /*4f540*/  STL.64 [R1+0x1a0], R8 ;  /* 0x0001a00801007387 */ /* 0x000fe80000100a00 */
[----:B------:R-:W-:Y:S04]  /*4f550*/  STL.64 [R1+0x1a8], R10 ;  /* 0x0001a80a01007387 */ /* 0x000fe80000100a00 */
        /* <DEDUP_REMOVED lines=21> */
[----:B------:R-:W4:Y:S04]  /*4f6b0*/  LDL R2, [R1+0x368] ;  /* 0x0003680001027983 */ /* 0x000f280000100800 */
[----:B------:R-:W4:Y:S04]  /*4f6c0*/  LDL R3, [R1+0x36c] ;  /* 0x00036c0001037983 */ /* 0x000f280000100800 */
        /* <DEDUP_REMOVED lines=8> */
[----:B0-----:R-:W2:Y:S04]  /*4f750*/  LDL.LU R20, [R1] ;  /* 0x0000000001147983 */ /* 0x001ea80000300800 */
[----:B------:R-:W2:Y:S04]  /*4f760*/  LDL.LU R21, [R1+0x4] ;  /* 0x0000040001157983 */ /* 0x000ea80000300800 */
[----:B------:R-:W3:Y:S04]  /*4f770*/  LDL.LU R22, [R1+0x8] ;  /* 0x0000080001167983 */ /* 0x000ee80000300800 */
[----:B------:R-:W3:Y:S01]  /*4f780*/  LDL.LU R23, [R1+0xc] ;  /* 0x00000c0001177983 */ /* 0x000ee20000300800 */
[----:B------:R-:W-:-:S02]  /*4f790*/  F2FP.F16.E4M3.UNPACK_B R4, R14 ;  /* 0x0000000eff04723e */ /* 0x000fc400020006ff */
[----:B------:R-:W-:Y:S01]  /*4f7a0*/  F2FP.F16.E4M3.UNPACK_B R5, R15 ;  /* 0x0000000fff05723e */ /* 0x000fe200020006ff */
        /* <DEDUP_REMOVED lines=8> */
[----:B------:R-:W3:Y:S01]  /*4f830*/  LDL.LU R18, [R1+0x78] ;  /* 0x0000780001127983 */ /* 0x000ee20000300800 */
[----:B------:R-:W-:-:S03]  /*4f840*/  IMAD.MOV.U32 R0, RZ, RZ, R7 ;  /* 0x000000ffff007224 */ /* 0x000fc600078e0007 */
[----:B------:R-:W3:Y:S04]  /*4f850*/  LDL.LU R19, [R1+0x7c] ;  /* 0x00007c0001137983 */ /* 0x000ee80000300800 */
[----:B------:R-:W3:Y:S04]  /*4f860*/  LDL R6, [R1+0x2c8] ;  /* 0x0002c80001067983 */ /* 0x000ee80000100800 */
[----:B------:R-:W3:Y:S04]  /*4f870*/  LDL R7, [R1+0x2cc] ;  /* 0x0002cc0001077983 */ /* 0x000ee80000100800 */
        /* <DEDUP_REMOVED lines=8> */
[----:B------:R-:W3:Y:S04]  /*4f900*/  LDL R28, [R1+0x328] ;  /* 0x00032800011c7983 */ /* 0x000ee80000100800 */
[----:B------:R-:W3:Y:S01]  /*4f910*/  LDL R29, [R1+0x32c] ;  /* 0x00032c00011d7983 */ /* 0x000ee20000100800 */
[----:B--2---:R-:W-:-:S15]  /*4f920*/  HMMA.16816.F32 R20, R24, R4, R20 ;  /* 0x000000041814723c */ /* 0x004fde0000001814 */
[----:B------:R-:W-:-:S08]  /*4f930*/  NOP ;  /* 0x0000000000007918 */ /* 0x000fd00000000000 */
[----:B------:R-:W-:Y:S04]  /*4f940*/  STL.64 [R1+0x180], R20 ;  /* 0x0001801401007387 */ /* 0x000fe80000100a00 */
[----:B------:R0:W-:Y:S04]  /*4f950*/  STL.64 [R1+0x188], R22 ;  /* 0x0001881601007387 */ /* 0x0001e80000100a00 */
[----:B0-----:R-:W2:Y:S04]  /*4f960*/  LDL.LU.64 R22, [R1+0x1e50] ;  /* 0x001e500001167983 */ /* 0x001ea80000300a00 */
[----:B------:R-:W2:Y:S01]  /*4f970*/  LDL.LU.64 R20, [R1+0x1e48] ;  /* 0x001e480001147983 */ /* 0x000ea20000300a00 */
[----:B----4-:R-:W-:-:S02]  /*4f980*/  F2FP.F16.E4M3.UNPACK_B R2, R2 ;  /* 0x00000002ff02723e */ /* 0x010fc400020006ff */
[----:B------:R-:W-:Y:S01]  /*4f990*/  F2FP.F16.E4M3.UNPACK_B R3, R3 ;  /* 0x00000003ff03723e */ /* 0x000fe200020006ff */
[----:B------:R-:W4:Y:S04]  /*4f9a0*/  LDL R4, [R1+0x408] ;  /* 0x0004080001047983 */ /* 0x000f280000100800 */
[----:B------:R-:W3:Y:S02]  /*4f9b0*/  LDL R5, [R1+0x40c] ;  /* 0x00040c0001057983 */ /* 0x000ee40000100800 */
[----:B--2---:R-:W-:-:S15]  /*4f9c0*/  HMMA.16816.F32 R20, R24, R2, R20 ;  /* 0x000000021814723c */ /* 0x004fde0000001814 */
[----:B------:R-:W-:-:S08]  /*4f9d0*/  NOP ;  /* 0x0000000000007918 */ /* 0x000fd00000000000 */
[----:B------:R-:W-:Y:S04]  /*4f9e0*/  STL.64 [R1+0x160], R20 ;  /* 0x0001601401007387 */ /* 0x000fe80000100a00 */
[----:B------:R0:W-:Y:S04]  /*4f9f0*/  STL.64 [R1+0x168], R22 ;  /* 0x0001681601007387 */ /* 0x0001e80000100a00 */
[----:B0-----:R-:W2:Y:S04]  /*4fa00*/  LDL.LU.64 R22, [R1+0x1e40] ;  /* 0x001e400001167983 */ /* 0x001ea80000300a00 */
[----:B------:R-:W2:Y:S01]  /*4fa10*/  LDL.LU.64 R20, [R1+0x1e38] ;  /* 0x001e380001147983 */ /* 0x000ea20000300a00 */
[----:B----4-:R-:W-:-:S02]  /*4fa20*/  F2FP.F16.E4M3.UNPACK_B R4, R4 ;  /* 0x00000004ff04723e */ /* 0x010fc400020006ff */
[----:B---3--:R-:W-:Y:S01]  /*4fa30*/  F2FP.F16.E4M3.UNPACK_B R5, R5 ;  /* 0x00000005ff05723e */ /* 0x008fe200020006ff */
[----:B------:R-:W3:Y:S04]  /*4fa40*/  LDL R2, [R1+0x358] ;  /* 0x0003580001027983 */ /* 0x000ee80000100800 */
[----:B------:R-:W4:Y:S02]  /*4fa50*/  LDL R3, [R1+0x35c] ;  /* 0x00035c0001037983 */ /* 0x000f240000100800 */
        /* <DEDUP_REMOVED lines=35> */
[----:B------:R-:W2:Y:S04]  /*4fc90*/  LDL.LU.64 R20, [R1+0x1df8] ;  /* 0x001df80001147983 */ /* 0x000ea80000300a00 */
[----:B------:R-:W2:Y:S04]  /*4fca0*/  LDL R2, [R1+0x338] ;  /* 0x0003380001027983 */ /* 0x000ea80000100800 */
[----:B------:R-:W2:Y:S01]  /*4fcb0*/  LDL R3, [R1+0x33c] ;  /* 0x00033c0001037983 */ /* 0x000ea20000100800 */
[----:B---3--:R-:W-:-:S02]  /*4fcc0*/  F2FP.F16.E4M3.UNPACK_B R4, R4 ;  /* 0x00000004ff04723e */ /* 0x008fc400020006ff */
[----:B----4-:R-:W-:-:S07]  /*4fcd0*/  F2FP.F16.E4M3.UNPACK_B R5, R5 ;  /* 0x00000005ff05723e */ /* 0x010fce00020006ff */
[----:B------:R-:W-:-:S15]  /*4fce0*/  HMMA.16816.F32 R16, R24, R4, R16 ;  /* 0x000000041810723c */ /* 0x000fde0000001810 */
[----:B------:R-:W-:-:S08]  /*4fcf0*/  NOP ;  /* 0x0000000000007918 */ /* 0x000fd00000000000 */
[----:B------:R-:W-:Y:S04]  /*4fd00*/  STL.64 [R1+0xf0], R16 ;  /* 0x0000f01001007387 */ /* 0x000fe80000100a00 */
[----:B------:R0:W-:Y:S04]  /*4fd10*/  STL.64 [R1+0xf8], R18 ;  /* 0x0000f81201007387 */ /* 0x0001e80000100a00 */
[----:B0-----:R-:W3:Y:S04]  /*4fd20*/  LDL.LU.64 R18, [R1+0x1df0] ;  /* 0x001df00001127983 */ /* 0x001ee80000300a00 */
[----:B------:R-:W4:Y:S01]  /*4fd30*/  LDL.LU.64 R16, [R1+0x1de8] ;  /* 0x001de80001107983 */ /* 0x000f220000300a00 */
[----:B--2---:R-:W-:-:S02]  /*4fd40*/  F2FP.F16.E4M3.UNPACK_B R2, R2 ;  /* 0x00000002ff02723e */ /* 0x004fc400020006ff */
[----:B------:R-:W-:-:S07]  /*4fd50*/  F2FP.F16.E4M3.UNPACK_B R3, R3 ;  /* 0x00000003ff03723e */ /* 0x000fce00020006ff */
[----:B------:R-:W-:-:S15]  /*4fd60*/  HMMA.16816.F32 R20, R24, R2, R20 ;  /* 0x000000021814723c */ /* 0x000fde0000001814 */
[----:B------:R-:W-:-:S08]  /*4fd70*/  NOP ;  /* 0x0000000000007918 */ /* 0x000fd00000000000 */
[----:B------:R-:W-:Y:S04]  /*4fd80*/  STL.64 [R1+0xd0], R20 ;  /* 0x0000d01401007387 */ /* 0x000fe80000100a00 */
[----:B------:R0:W-:Y:S04]  /*4fd90*/  STL.64 [R1+0xd8], R22 ;  /* 0x0000d81601007387 */ /* 0x0001e80000100a00 */
[----:B0-----:R-:W2:Y:S04]  /*4fda0*/  LDL.LU.64 R22, [R1+0x1de0] ;  /* 0x001de00001167983 */ /* 0x001ea80000300a00 */
[----:B------:R-:W2:Y:S04]  /*4fdb0*/  LDL.LU.64 R20, [R1+0x1dd8] ;  /* 0x001dd80001147983 */ /* 0x000ea80000300a00 */
[----:B------:R-:W3:Y:S04]  /*4fdc0*/  LDL R2, [R1+0x2b8] ;  /* 0x0002b80001027983 */ /* 0x000ee80000100800 */
[----:B------:R-:W4:Y:S01]  /*4fdd0*/  LDL R3, [R1+0x2bc] ;  /* 0x0002bc0001037983 */ /* 0x000f220000100800 */
[----:B------:R-:W-:-:S02]  /*4fde0*/  F2FP.F16.E4M3.UNPACK_B R4, R6 ;  /* 0x00000006ff04723e */ /* 0x000fc400020006ff */
[----:B------:R-:W-:Y:S01]  /*4fdf0*/  F2FP.F16.E4M3.UNPACK_B R5, R7 ;  /* 0x00000007ff05723e */ /* 0x000fe200020006ff */
[----:B------:R-:W2:Y:S04]  /*4fe00*/  LDL R6, [R1+0x3c8] ;  /* 0x0003c80001067983 */ /* 0x000ea80000100800 */
[----:B------:R-:W2:Y:S02]  /*4fe10*/  LDL R7, [R1+0x3cc] ;  /* 0x0003cc0001077983 */ /* 0x000ea40000100800 */
[----:B------:R-:W-:-:S15]  /*4fe20*/  HMMA.16816.F32 R12, R24, R4, R12 ;  /* 0x00000004180c723c */ /* 0x000fde000000180c */
[----:B------:R-:W-:-:S08]  /*4fe30*/  NOP ;  /* 0x0000000000007918 */ /* 0x000fd00000000000 */
[----:B------:R-:W-:Y:S04]  /*4fe40*/  STL.64 [R1+0xc0], R12 ;  /* 0x0000c00c01007387 */ /* 0x000fe80000100a00 */
[----:B------:R0:W-:Y:S04]  /*4fe50*/  STL.64 [R1+0xc8], R14 ;  /* 0x0000c80e01007387 */ /* 0x0001e80000100a00 */
[----:B0-----:R-:W2:Y:S04]  /*4fe60*/  LDL.LU.64 R14, [R1+0x1dd0] ;  /* 0x001dd000010e7983 */ /* 0x001ea80000300a00 */
[----:B------:R-:W2:Y:S01]  /*4fe70*/  LDL.LU.64 R12, [R1+0x1dc8] ;  /* 0x001dc800010c7983 */ /* 0x000ea20000300a00 */
[----:B---3--:R-:W-:-:S02]  /*4fe80*/  F2FP.F16.E4M3.UNPACK_B R2, R2 ;  /* 0x00000002ff02723e */ /* 0x008fc400020006ff */
[----:B----4-:R-:W-:-:S07]  /*4fe90*/  F2FP.F16.E4M3.UNPACK_B R3, R3 ;  /* 0x00000003ff03723e */ /* 0x010fce00020006ff */
[----:B------:R-:W-:-:S15]  /*4fea0*/  HMMA.16816.F32 R8, R24, R2, R8 ;  /* 0x000000021808723c */ /* 0x000fde0000001808 */
[----:B------:R-:W-:-:S08]  /*4feb0*/  NOP ;  /* 0x0000000000007918 */ /* 0x000fd00000000000 */
[----:B------:R-:W-:Y:S04]  /*4fec0*/  STL.64 [R1+0xa0], R8 ;  /* 0x0000a00801007387 */ /* 0x000fe80000100a00 */
[----:B------:R0:W-:Y:S04]  /*4fed0*/  STL.64 [R1+0xa8], R10 ;  /* 0x0000a80a01007387 */ /* 0x0001e80000100a00 */
[----:B0-----:R-:W3:Y:S04]  /*4fee0*/  LDL.LU.64 R10, [R1+0x1dc0] ;  /* 0x001dc000010a7983 */ /* 0x001ee80000300a00 */
[----:B------:R-:W3:Y:S04]  /*4fef0*/  LDL.LU.64 R8, [R1+0x1db8] ;  /* 0x001db80001087983 */ /* 0x000ee80000300a00 */
[----:B------:R-:W4:Y:S04]  /*4ff00*/  LDL R2, [R1+0x318] ;  /* 0x0003180001027983 */ /* 0x000f280000100800 */
[----:B------:R-:W2:Y:S01]  /*4ff10*/  LDL R3, [R1+0x31c] ;  /* 0x00031c0001037983 */ /* 0x000ea20000100800 */
[----:B------:R-:W-:-:S02]  /*4ff20*/  F2FP.F16.E4M3.UNPACK_B R4, R28 ;  /* 0x0000001cff04723e */ /* 0x000fc400020006ff */
[----:B------:R-:W-:Y:S01]  /*4ff30*/  F2FP.F16.E4M3.UNPACK_B R5, R29 ;  /* 0x0000001dff05723e */ /* 0x000fe200020006ff */
[----:B------:R-:W2:Y:S04]  /*4ff40*/  LDL.LU R28, [R1+0x42c] ;  /* 0x00042c00011c7983 */ /* 0x000ea80000300800 */
[----:B------:R-:W2:Y:S02]  /*4ff50*/  LDL.LU R29, [R1+0x288] ;  /* 0x00028800011d7983 */ /* 0x000ea40000300800 */
[----:B---3--:R-:W-:Y:S02]  /*4ff60*/  HMMA.16816.F32 R8, R24, R4, R8 ;  /* 0x000000041808723c */ /* 0x008fe40000001808 */
[----:B------:R-:W3:Y:S04]  /*4ff70*/  LDL R4, [R1+0x308] ;  /* 0x0003080001047983 */ /* 0x000ee80000100800 */
[----:B------:R-:W3:Y:S01]  /*4ff80*/  LDL R5, [R1+0x30c] ;  /* 0x00030c0001057983 */ /* 0x000ee20000100800 */
[----:B----4-:R-:W-:-:S02]  /*4ff90*/  F2FP.F16.E4M3.UNPACK_B R2, R2 ;  /* 0x00000002ff02723e */ /* 0x010fc400020006ff */
[----:B--2---:R-:W-:-:S14]  /*4ffa0*/  F2FP.F16.E4M3.UNPACK_B R3, R3 ;  /* 0x00000003ff03723e */ /* 0x004fdc00020006ff */
[----:B------:R0:W-:Y:S04]  /*4ffb0*/  STL.64 [R1+0x90], R8 ;  /* 0x0000900801007387 */ /* 0x0001e80000100a00 */
[----:B------:R1:W-:Y:S01]  /*4ffc0*/  STL.64 [R1+0x98], R10 ;  /* 0x0000980a01007387 */ /* 0x0003e20000100a00 */
[----:B0-----:R-:W-:Y:S02]  /*4ffd0*/  IMAD.MOV.U32 R8, RZ, RZ, R16 ;  /* 0x000000ffff087224 */ /* 0x001fe400078e0010 */
[----:B------:R-:W-:Y:S01]  /*4ffe0*/  IMAD.MOV.U32 R9, RZ, RZ, R17 ;  /* 0x000000ffff097224 */ /* 0x000fe200078e0011 */
[----:B------:R-:W2:Y:S04]  /*4fff0*/  LDL.LU R16, [R1+0x1db4] ;  /* 0x001db40001107983 */ /* 0x000ea80000300800 */
[----:B------:R-:W2:Y:S01]  /*50000*/  LDL.LU R17, [R1+0x1db0] ;  /* 0x001db00001117983 */ /* 0x000ea20000300800 */
[----:B-1----:R-:W-:-:S02]  /*50010*/  IMAD.MOV.U32 R10, RZ, RZ, R18 ;  /* 0x000000ffff0a7224 */ /* 0x002fc400078e0012 */
[----:B------:R-:W-:Y:S01]  /*50020*/  IMAD.MOV.U32 R11, RZ, RZ, R19 ;  /* 0x000000ffff0b7224 */ /* 0x000fe200078e0013 */
[----:B------:R-:W2:Y:S04]  /*50030*/  LDL.LU R18, [R1+0x1dac] ;  /* 0x001dac0001127983 */ /* 0x000ea80000300800 */
[----:B------:R-:W2:Y:S01]  /*50040*/  LDL.LU R19, [R1+0x1da8] ;  /* 0x001da80001137983 */ /* 0x000ea20000300800 */
[----:B------:R-:W-:Y:S03]  /*50050*/  HMMA.16816.F32 R12, R24, R2, R12 ;  /* 0x00000002180c723c */ /* 0x000fe6000000180c */
[----:B------:R-:W4:Y:S04]  /*50060*/  LDL R2, [R1+0x2a8] ;  /* 0x0002a80001027983 */ /* 0x000f280000100800 */
[----:B------:R-:W4:-:S15]  /*50070*/  LDL R3, [R1+0x2ac] ;  /* 0x0002ac0001037983 */ /* 0x000f1e0000100800 */
[----:B------:R-:W-:-:S01]  /*50080*/  NOP ;  /* 0x0000000000007918 */ /* 0x000fc20000000000 */
[----:B------:R0:W-:Y:S04]  /*50090*/  STL.64 [R1+0x20], R12 ;  /* 0x0000200c01007387 */ /* 0x0001e80000100a00 */
[----:B------:R1:W-:Y:S04]  /*500a0*/  STL.64 [R1+0x28], R14 ;  /* 0x0000280e01007387 */ /* 0x0003e80000100a00 */
[----:B0-----:R-:W4:Y:S04]  /*500b0*/  LDL R12, [R1+0x2fc] ;  /* 0x0002fc00010c7983 */ /* 0x001f280000100800 */
[----:B------:R-:W4:Y:S04]  /*500c0*/  LDL R13, [R1+0x2e8] ;  /* 0x0002e800010d7983 */ /* 0x000f280000100800 */
[----:B-1----:R-:W4:Y:S04]  /*500d0*/  LDL R14, [R1+0x2ec] ;  /* 0x0002ec00010e7983 */ /* 0x002f280000100800 */
[----:B------:R-:W4:Y:S01]  /*500e0*/  LDL R15, [R1+0x3d8] ;  /* 0x0003d800010f7983 */ /* 0x000f220000100800 */
[----:B---3--:R-:W-:-:S02]  /*500f0*/  F2FP.F16.E4M3.UNPACK_B R4, R4 ;  /* 0x00000004ff04723e */ /* 0x008fc400020006ff */
[----:B------:R-:W-:-:S07]  /*50100*/  F2FP.F16.E4M3.UNPACK_B R5, R5 ;  /* 0x00000005ff05723e */ /* 0x000fce00020006ff */
[----:B--2---:R-:W-:Y:S01]  /*50110*/  HMMA.16816.F32 R16, R24, R4, R16 ;  /* 0x000000041810723c */ /* 0x004fe20000001810 */
[----:B------:R-:W2:Y:S01]  /*50120*/  LDL R5, [R1+0x2f8] ;  /* 0x0002f80001057983 */ /* 0x000ea20000100800 */
[----:B----4-:R-:W-:Y:S02]  /*50130*/  F2FP.F16.E4M3.UNPACK_B R2, R2 ;  /* 0x00000002ff02723e */ /* 0x010fe400020006ff */
[----:B------:R-:W-:-:S07]  /*50140*/  F2FP.F16.E4M3.UNPACK_B R3, R3 ;  /* 0x00000003ff03723e */ /* 0x000fce00020006ff */
[----:B------:R-:W-:-:S12]  /*50150*/  HMMA.16816.F32 R20, R24, R2, R20 ;  /* 0x000000021814723c */ /* 0x000fd80000001814 */
[----:B------:R0:W-:Y:S04]  /*50160*/  STL.64 [R1+0x10], R16 ;  /* 0x0000101001007387 */ /* 0x0001e80000100a00 */
[----:B------:R1:W-:Y:S04]  /*50170*/  STL.64 [R1+0x18], R18 ;  /* 0x0000181201007387 */ /* 0x0003e80000100a00 */
[----:B0-----:R-:W3:Y:S04]  /*50180*/  LDL.LU R16, [R1+0xb0] ;  /* 0x0000b00001107983 */ /* 0x001ee80000300800 */
[----:B------:R-:W3:Y:S04]  /*50190*/  LDL.LU R17, [R1+0xb4] ;  /* 0x0000b40001117983 */ /* 0x000ee80000300800 */
[----:B-1----:R-:W3:Y:S04]  /*501a0*/  LDL.LU R18, [R1+0xb8] ;  /* 0x0000b80001127983 */ /* 0x002ee80000300800 */
[----:B------:R-:W3:Y:S04]  /*501b0*/  LDL.LU R19, [R1+0xbc] ;  /* 0x0000bc0001137983 */ /* 0x000ee80000300800 */
[----:B------:R-:W-:Y:S04]  /*501c0*/  STL.64 [R1], R20 ;  /* 0x0000001401007387 */ /* 0x000fe80000100a00 */
[----:B------:R0:W-:Y:S04]  /*501d0*/  STL.64 [R1+0x8], R22 ;  /* 0x0000081601007387 */ /* 0x0001e80000100a00 */
[----:B0-----:R-:W4:Y:S01]  /*501e0*/  LDL.LU R22, [R1+0x3dc] ;  /* 0x0003dc0001167983 */ /* 0x001f220000300800 */
[----:B------:R-:W-:-:S02]  /*501f0*/  F2FP.F16.E4M3.UNPACK_B R2, R13 ;  /* 0x0000000dff02723e */ /* 0x000fc400020006ff */
[----:B------:R-:W-:Y:S01]  /*50200*/  F2FP.F16.E4M3.UNPACK_B R3, R14 ;  /* 0x0000000eff03723e */ /* 0x000fe200020006ff */
[----:B------:R-:W4:Y:S06]  /*50210*/  LDL.LU R23, [R1+0x428] ;  /* 0x0004280001177983 */ /* 0x000f2c0000300800 */
[----:B------:R-:W-:Y:S07]  /*50220*/  HMMA.16816.F32 R8, R24, R2, R8 ;  /* 0x000000021808723c */ /* 0x000fee0000001808 */
[----:B------:R-:W-:-:S02]  /*50230*/  F2FP.F16.E4M3.UNPACK_B R2, R6 ;  /* 0x00000006ff02723e */ /* 0x000fc400020006ff */
[----:B------:R-:W-:Y:S02]  /*50240*/  F2FP.F16.E4M3.UNPACK_B R3, R7 ;  /* 0x00000007ff03723e */ /* 0x000fe400020006ff */
[----:B--2---:R-:W-:Y:S02]  /*50250*/  F2FP.F16.E4M3.UNPACK_B R4, R5 ;  /* 0x00000005ff04723e */ /* 0x004fe400020006ff */
[----:B------:R-:W-:-:S07]  /*50260*/  F2FP.F16.E4M3.UNPACK_B R5, R12 ;  /* 0x0000000cff05723e */ /* 0x000fce00020006ff */
[----:B---3--:R-:W-:Y:S07]  /*50270*/  HMMA.16816.F32 R16, R24, R4, R16 ;  /* 0x000000041810723c */ /* 0x008fee0000001810 */
[----:B----4-:R-:W-:-:S15]  /*50280*/  F2FP.F16.E4M3.UNPACK_B R5, R22 ;  /* 0x00000016ff05723e */ /* 0x010fde00020006ff */
[----:B------:R-:W-:-:S01]  /*50290*/  NOP ;  /* 0x0000000000007918 */ /* 0x000fc20000000000 */
[----:B------:R-:W-:Y:S04]  /*502a0*/  STL.64 [R1+0x30], R16 ;  /* 0x0000301001007387 */ /* 0x000fe80000100a00 */
[----:B------:R-:W-:Y:S04]  /*502b0*/  STL.64 [R1+0x38], R18 ;  /* 0x0000381201007387 */ /* 0x000fe80000100a00 */
[----:B------:R0:W-:Y:S04]  /*502c0*/  STL [R1+0x1c60], R22 ;  /* 0x001c601601007387 */ /* 0x0001e80000100800 */
[----:B------:R1:W-:Y:S04]  /*502d0*/  STL.64 [R1+0x80], R8 ;  /* 0x0000800801007387 */ /* 0x0003e80000100a00 */
[----:B------:R2:W-:Y:S04]  /*502e0*/  STL.64 [R1+0x88], R10 ;  /* 0x0000880a01007387 */ /* 0x0005e80000100a00 */
[----:B------:R-:W3:Y:S04]  /*502f0*/  LDL R6, [R1+0x388] ;  /* 0x0003880001067983 */ /* 0x000ee80000100800 */
[----:B------:R-:W4:Y:S04]  /*50300*/  LDL R7, [R1+0x38c] ;  /* 0x00038c0001077983 */ /* 0x000f280000100800 */
[----:B0-----:R-:W3:Y:S04]  /*50310*/  LDL R22, [R1+0x398] ;  /* 0x0003980001167983 */ /* 0x001ee80000100800 */
[----:B------:R-:W4:Y:S04]  /*50320*/  LDL R16, [R1+0x39c] ;  /* 0x00039c0001107983 */ /* 0x000f280000100800 */
[----:B------:R-:W4:Y:S04]  /*50330*/  LDL.LU R12, [R1+0x1a80] ;  /* 0x001a8000010c7983 */ /* 0x000f280000300800 */
[----:B------:R-:W4:Y:S04]  /*50340*/  LDL.LU R13, [R1+0x1a7c] ;  /* 0x001a7c00010d7983 */ /* 0x000f280000300800 */
[----:B-1----:R-:W3:Y:S04]  /*50350*/  LDL.LU R8, [R1+0x1f0] ;  /* 0x0001f00001087983 */ /* 0x002ee80000300800 */
[----:B------:R-:W3:Y:S04]  /*50360*/  LDL.LU R9, [R1+0x1f4] ;  /* 0x0001f40001097983 */ /* 0x000ee80000300800 */
[----:B--2---:R-:W2:Y:S04]  /*50370*/  LDL.LU R10, [R1+0x1f8] ;  /* 0x0001f800010a7983 */ /* 0x004ea80000300800 */
[----:B------:R-:W2:Y:S04]  /*50380*/  LDL.LU R11, [R1+0x1fc] ;  /* 0x0001fc00010b7983 */ /* 0x000ea80000300800 */
[----:B--2---:R-:W-:Y:S04]  /*50390*/  STL.64 [R1+0x1d60], R10 ;  /* 0x001d600a01007387 */ /* 0x004fe80000100a00 */
[----:B---3--:R0:W-:Y:S04]  /*503a0*/  STL.64 [R1+0x1d58], R8 ;  /* 0x001d580801007387 */ /* 0x0081e80000100a00 */
        /* <DEDUP_REMOVED lines=22> */
[----:B------:R-:W-:-:S03]  /*50510*/  F2FP.F16.E4M3.UNPACK_B R4, R15 ;  /* 0x0000000fff04723e */ /* 0x000fc600020006ff */
        /* <DEDUP_REMOVED lines=12> */
[----:B------:R-:W3:Y:S01]  /*505e0*/  LDL.LU R15, [R1+0x26c] ;  /* 0x00026c00010f7983 */ /* 0x000ee20000300800 */
[----:B--2---:R-:W-:-:S15]  /*505f0*/  HMMA.16816.F32 R8, R24, R4, R8 ;  /* 0x000000041808723c */ /* 0x004fde0000001808 */
[----:B------:R-:W-:-:S08]  /*50600*/  NOP ;  /* 0x0000000000007918 */ /* 0x000fd00000000000 */
[----:B------:R-:W-:Y:S04]  /*50610*/  STL.64 [R1+0x70], R8 ;  /* 0x0000700801007387 */ /* 0x000fe80000100a00 */
[----:B------:R0:W-:Y:S04]  /*50620*/  STL.64 [R1+0x78], R10 ;  /* 0x0000780a01007387 */ /* 0x0001e80000100a00 */
[----:B0-----:R-:W2:Y:S04]  /*50630*/  LDL.LU.64 R10, [R1+0x1da0] ;  /* 0x001da000010a7983 */ /* 0x001ea80000300a00 */
[----:B------:R-:W2:Y:S04]  /*50640*/  LDL.LU.64 R8, [R1+0x1d98] ;  /* 0x001d980001087983 */ /* 0x000ea80000300a00 */
[----:B------:R-:W4:Y:S04]  /*50650*/  LDL R4, [R1+0x3b8] ;  /* 0x0003b80001047983 */ /* 0x000f280000100800 */
        /* <DEDUP_REMOVED lines=18> */
[----:B----4-:R-:W-:Y:S02]  /*50780*/  F2FP.F16.E4M3.UNPACK_B R3, R3 ;  /* 0x00000003ff03723e */ /* 0x010fe400020006ff */
[----:B------:R-:W-:-:S05]  /*50790*/  F2FP.F16.E4M3.UNPACK_B R4, R22 ;  /* 0x00000016ff04723e */ /* 0x000fca00020006ff */
        /* <DEDUP_REMOVED lines=8> */
[----:B------:R-:W-:Y:S02]  /*50820*/  F2FP.F16.E4M3.UNPACK_B R2, R6 ;  /* 0x00000006ff02723e */ /* 0x000fe400020006ff */
[----:B------:R-:W-:-:S03]  /*50830*/  F2FP.F16.E4M3.UNPACK_B R3, R7 ;  /* 0x00000007ff03723e */ /* 0x000fc600020006ff */
        /* <DEDUP_REMOVED lines=10> */
[----:B--2---:R-:W-:Y:S03]  /*508e0*/  HMMA.16816.F32 R8, R24, R2, R8 ;  /* 0x000000021808723c */ /* 0x004fe60000001808 */
[----:B------:R-:W2:-:S15]  /*508f0*/  LDL.LU R3, [R1+0x1a94] ;  /* 0x001a940001037983 */ /* 0x000e9e0000300800 */
[----:B------:R-:W-:-:S05]  /*50900*/  NOP ;  /* 0x0000000000007918 */ /* 0x000fca0000000000 */
[----:B------:R-:W-:Y:S04]  /*50910*/  STL.64 [R1+0x1bd8], R10 ;  /* 0x001bd80a01007387 */ /* 0x000fe80000100a00 */
[----:B------:R0:W-:Y:S04]  /*50920*/  STL.64 [R1+0x1bd0], R8 ;  /* 0x001bd00801007387 */ /* 0x0001e80000100a00 */
[----:B0-----:R-:W4:Y:S04]  /*50930*/  LDL.LU R8, [R1+0x1b0] ;  /* 0x0001b00001087983 */ /* 0x001f280000300800 */
[----:B------:R-:W4:Y:S04]  /*50940*/  LDL.LU R9, [R1+0x1b4] ;  /* 0x0001b40001097983 */ /* 0x000f280000300800 */
[----:B------:R-:W3:Y:S01]  /*50950*/  LDL.LU R10, [R1+0x1b8] ;  /* 0x0001b800010a7983 */ /* 0x000ee20000300800 */
[----:B------:R-:W-:-:S03]  /*50960*/  IMAD.MOV.U32 R11, RZ, RZ, R0 ;  /* 0x000000ffff0b7224 */ /* 0x000fc600078e0000 */
[----:B------:R-:W2:Y:S04]  /*50970*/  LDL.LU R0, [R1+0x1d54] ;  /* 0x001d540001007983 */ /* 0x000ea80000300800 */
[----:B---3--:R-:W-:Y:S04]  /*50980*/  STL.64 [R1+0x1cf0], R10 ;  /* 0x001cf00a01007387 */ /* 0x008fe80000100a00 */
[----:B----4-:R0:W-:Y:S04]  /*50990*/  STL.64 [R1+0x1ce8], R8 ;  /* 0x001ce80801007387 */ /* 0x0101e80000100a00 */
[----:B0-----:R-:W3:Y:S04]  /*509a0*/  LDL.LU R8, [R1+0x1e0] ;  /* 0x0001e00001087983 */ /* 0x001ee80000300800 */
[----:B------:R-:W3:Y:S04]  /*509b0*/  LDL.LU R9, [R1+0x1e4] ;  /* 0x0001e40001097983 */ /* 0x000ee80000300800 */
[----:B------:R-:W4:Y:S04]  /*509c0*/  LDL.LU R10, [R1+0x1e8] ;  /* 0x0001e800010a7983 */ /* 0x000f280000300800 */
[----:B------:R-:W4:Y:S04]  /*509d0*/  LDL.LU R11, [R1+0x1ec] ;  /* 0x0001ec00010b7983 */ /* 0x000f280000300800 */
[----:B----4-:R-:W-:Y:S04]  /*509e0*/  STL.64 [R1+0x1d00], R10 ;  /* 0x001d000a01007387 */ /* 0x010fe80000100a00 */
[----:B---3--:R0:W-:Y:S04]  /*509f0*/  STL.64 [R1+0x1cf8], R8 ;  /* 0x001cf80801007387 */ /* 0x0081e80000100a00 */
[----:B0-----:R-:W3:Y:S04]  /*50a00*/  LDL.LU R8, [R1+0x200] ;  /* 0x0002000001087983 */ /* 0x001ee80000300800 */
[----:B------:R-:W3:Y:S04]  /*50a10*/  LDL.LU R9, [R1+0x204] ;  /* 0x0002040001097983 */ /* 0x000ee80000300800 */
[----:B------:R-:W4:Y:S01]  /*50a20*/  LDL.LU R10, [R1+0x208] ;  /* 0x00020800010a7983 */ /* 0x000f220000300800 */
[----:B--2---:R-:W-:-:S03]  /*50a30*/  IMAD.MOV.U32 R11, RZ, RZ, R0 ;  /* 0x000000ffff0b7224 */ /* 0x004fc600078e0000 */
[----:B------:R-:W2:Y:S04]  /*50a40*/  LDL.LU R0, [R1+0x1d50] ;  /* 0x001d500001007983 */ /* 0x000ea80000300800 */
[----:B----4-:R-:W-:Y:S04]  /*50a50*/  STL.64 [R1+0x1d10], R10 ;  /* 0x001d100a01007387 */ /* 0x010fe80000100a00 */
[----:B---3--:R0:W-:Y:S04]  /*50a60*/  STL.64 [R1+0x1d08], R8 ;  /* 0x001d080801007387 */ /* 0x0081e80000100a00 */
        /* <DEDUP_REMOVED lines=16> */
[----:B------:R-:W4:Y:S01]  /*50b70*/  LDL.LU R11, [R1+0x24c] ;  /* 0x00024c00010b7983 */ /* 0x000f220000300800 */
[----:B------:R-:W-:Y:S01]  /*50b80*/  IMAD R16, R13, 0x100, R12 ;  /* 0x000001000d107824 */ /* 0x000fe200078e020c */
[----:B------:R-:W-:-:S02]  /*50b90*/  F2FP.F16.E4M3.UNPACK_B R12, R23 ;  /* 0x00000017ff0c723e */ /* 0x000fc400020006ff */
[----:B------:R-:W-:Y:S01]  /*50ba0*/  F2FP.F16.E4M3.UNPACK_B R13, R28 ;  /* 0x0000001cff0d723e */ /* 0x000fe200020006ff */
[----:B------:R-:W-:Y:S01]  /*50bb0*/  IMAD R18, R18, 0x100, R3 ;  /* 0x0000010012127824 */ /* 0x000fe200078e0203 */
[----:B------:R-:W-:Y:S02]  /*50bc0*/  F2FP.F16.E4M3.UNPACK_B R2, R14.H1 ;  /* 0x0000000eff02723e */ /* 0x000fe400030006ff */
[----:B------:R-:W-:-:S03]  /*50bd0*/  F2FP.F16.E4M3.UNPACK_B R3, R15.H1 ;  /* 0x0000000fff03723e */ /* 0x000fc600030006ff */
[----:B------:R-:W-:Y:S01]  /*50be0*/  HMMA.16816.F32 R12, R24, R12, R4 ;  /* 0x0000000c180c723c */ /* 0x000fe20000001804 */
[----:B----4-:R-:W-:Y:S04]  /*50bf0*/  STL.64 [R1+0x1d40], R10 ;  /* 0x001d400a01007387 */ /* 0x010fe80000100a00 */
[----:B---3--:R0:W-:Y:S04]  /*50c00*/  STL.64 [R1+0x1d38], R8 ;  /* 0x001d380801007387 */ /* 0x0081e80000100a00 */
[----:B0-----:R-:W3:Y:S04]  /*50c10*/  LDL.LU R8, [R1+0x250] ;  /* 0x0002500001087983 */ /* 0x001ee80000300800 */
[----:B------:R-:W3:Y:S04]  /*50c20*/  LDL.LU R9, [R1+0x254] ;  /* 0x0002540001097983 */ /* 0x000ee80000300800 */
[----:B------:R-:W3:Y:S01]  /*50c30*/  LDL.LU R10, [R1+0x258] ;  /* 0x00025800010a7983 */ /* 0x000ee20000300800 */
[----:B--2---:R-:W-:-:S03]  /*50c40*/  IMAD.MOV.U32 R11, RZ, RZ, R0 ;  /* 0x000000ffff0b7224 */ /* 0x004fc600078e0000 */
[----:B------:R-:W2:Y:S04]  /*50c50*/  LDL.LU R0, [R1+0x1d48] ;  /* 0x001d480001007983 */ /* 0x000ea80000300800 */
[----:B------:R-:W4:Y:S01]  /*50c60*/  LDL.LU R4, [R1+0x298] ;  /* 0x0002980001047983 */ /* 0x000f220000300800 */
[----:B------:R-:W-:Y:S02]  /*50c70*/  IMAD R17, R17, 0x100, R20 ;  /* 0x0000010011117824 */ /* 0x000fe400078e0214 */
[----:B------:R-:W-:Y:S01]  /*50c80*/  IMAD R19, R19, 0x100, R21 ;  /* 0x0000010013137824 */ /* 0x000fe200078e0215 */
[----:B------:R-:W4:Y:S04]  /*50c90*/  LDL.LU R5, [R1+0x29c] ;  /* 0x00029c0001057983 */ /* 0x000f280000300800 */
[----:B------:R-:W4:Y:S01]  /*50ca0*/  LDL.LU R6, [R1+0x378] ;  /* 0x0003780001067983 */ /* 0x000f220000300800 */
[----:B------:R-:W-:-:S03]  /*50cb0*/  F2FP.F16.E4M3.UNPACK_B R20, R29 ;  /* 0x0000001dff14723e */ /* 0x000fc600020006ff */
[----:B------:R-:W4:Y:S04]  /*50cc0*/  LDL.LU R7, [R1+0x37c] ;  /* 0x00037c0001077983 */ /* 0x000f280000300800 */
[----:B------:R-:W-:Y:S04]  /*50cd0*/  STL.64 [R1+0x1be8], R14 ;  /* 0x001be80e01007387 */ /* 0x000fe80000100a00 */
[----:B------:R0:W-:Y:S04]  /*50ce0*/  STL.64 [R1+0x1be0], R12 ;  /* 0x001be00c01007387 */ /* 0x0001e80000100a00 */
[----:B0-----:R-:W4:Y:S04]  /*50cf0*/  LDL.LU R12, [R1+0x1d0] ;  /* 0x0001d000010c7983 */ /* 0x001f280000300800 */
[----:B------:R-:W4:Y:S04]  /*50d00*/  LDL.LU R13, [R1+0x1d4] ;  /* 0x0001d400010d7983 */ /* 0x000f280000300800 */
[----:B------:R-:W4:Y:S04]  /*50d10*/  LDL.LU R14, [R1+0x1d8] ;  /* 0x0001d800010e7983 */ /* 0x000f280000300800 */
[----:B------:R-:W4:Y:S01]  /*50d20*/  LDL.LU R15, [R1+0x1dc] ;  /* 0x0001dc00010f7983 */ /* 0x000f220000300800 */
[----:B--2---:R-:W-:-:S07]  /*50d30*/  F2FP.F16.E4M3.UNPACK_B R21, R0 ;  /* 0x00000000ff15723e */ /* 0x004fce00020006ff */
[----:B---3--:R-:W-:Y:S01]  /*50d40*/  HMMA.16816.F32 R24, R24, R20, R8 ;  /* 0x000000141818723c */ /* 0x008fe20000001808 */
[----:B------:R-:W2:Y:S04]  /*50d50*/  LDL.LU.64 R10, [R1+0x1d40] ;  /* 0x001d4000010a7983 */ /* 0x000ea80000300a00 */
[----:B------:R-:W2:Y:S01]  /*50d60*/  LDL.LU.64 R8, [R1+0x1d38] ;  /* 0x001d380001087983 */ /* 0x000ea20000300a00 */
[----:B------:R-:W-:Y:S02]  /*50d70*/  F2FP.F16.E4M3.UNPACK_B R16, R16 ;  /* 0x00000010ff10723e */ /* 0x000fe400020006ff */
[----:B------:R-:W-:Y:S02]  /*50d80*/  F2FP.F16.E4M3.UNPACK_B R18, R18 ;  /* 0x00000012ff12723e */ /* 0x000fe400020006ff */
[----:B------:R-:W-:-:S02]  /*50d90*/  F2FP.F16.E4M3.UNPACK_B R17, R17 ;  /* 0x00000011ff11723e */ /* 0x000fc400020006ff */
[----:B------:R-:W-:Y:S01]  /*50da0*/  F2FP.F16.E4M3.UNPACK_B R19, R19 ;  /* 0x00000013ff13723e */ /* 0x000fe200020006ff */
[----:B------:R-:W3:Y:S04]  /*50db0*/  LDL.LU R20, [R1+0x2d8] ;  /* 0x0002d80001147983 */ /* 0x000ee80000300800 */
[----:B------:R-:W4:Y:S06]  /*50dc0*/  LDL.LU R21, [R1+0x2dc] ;  /* 0x0002dc0001157983 */ /* 0x000f2c0000300800 */
[----:B------:R0:W-:Y:S04]  /*50dd0*/  STL.64 [R1+0x1bf8], R26 ;  /* 0x001bf81a01007387 */ /* 0x0001e80000100a00 */
[----:B0-----:R-:W4:Y:S04]  /*50de0*/  LDL.LU R26, [R1+0x278] ;  /* 0x00027800011a7983 */ /* 0x001f280000300800 */
[----:B------:R-:W4:Y:S04]  /*50df0*/  LDL.LU R27, [R1+0x27c] ;  /* 0x00027c00011b7983 */ /* 0x000f280000300800 */
[----:B------:R0:W-:Y:S04]  /*50e00*/  STL.64 [R1+0x1bf0], R24 ;  /* 0x001bf01801007387 */ /* 0x0001e80000100a00 */
[----:B0-----:R-:W4:Y:S04]  /*50e10*/  LDL.LU R24, [R1+0x458] ;  /* 0x0004580001187983 */ /* 0x001f280000300800 */
        /* <DEDUP_REMOVED lines=8> */
[----:B----4-:R-:W-:Y:S01]  /*50ea0*/  F2FP.F16.E4M3.UNPACK_B R21, R21.H1 ;  /* 0x00000015ff15723e */ /* 0x010fe200030006ff */
[----:B------:R-:W3:Y:S04]  /*50eb0*/  LDL.LU R2, [R1+0x418] ;  /* 0x0004180001027983 */ /* 0x000ee80000300800 */
[----:B------:R-:W4:Y:S02]  /*50ec0*/  LDL.LU R3, [R1+0x41c] ;  /* 0x00041c0001037983 */ /* 0x000f240000300800 */
        /* <DEDUP_REMOVED lines=27> */
[----:B----4-:R-:W-:-:S07]  /*51080*/  F2FP.F16.E4M3.UNPACK_B R3, R3.H1 ;  /* 0x00000003ff03723e */ /* 0x010fce00030006ff */
[----:B--2---:R-:W-:-:S15]  /*51090*/  HMMA.16816.F32 R8, R16, R2, R8 ;  /* 0x000000021008723c */ /* 0x004fde0000001808 */
[----:B------:R-:W-:-:S08]  /*510a0*/  NOP ;  /* 0x0000000000007918 */ /* 0x000fd00000000000 */
[----:B------:R-:W-:Y:S04]  /*510b0*/  STL.64 [R1+0x5c0], R8 ;  /* 0x0005c00801007387 */ /* 0x000fe80000100a00 */
[----:B------:R0:W-:Y:S04]  /*510c0*/  STL.64 [R1+0x5c8], R10 ;  /* 0x0005c80a01007387 */ /* 0x0001e80000100a00 */
[----:B0-----:R-:W2:Y:S04]  /*510d0*/  LDL.LU.64 R10, [R1+0x1cf0] ;  /* 0x001cf000010a7983 */ /* 0x001ea80000300a00 */
[----:B------:R-:W2:Y:S01]  /*510e0*/  LDL.LU.64 R8, [R1+0x1ce8] ;  /* 0x001ce80001087983 */ /* 0x000ea20000300a00 */
[----:B------:R-:W-:-:S02]  /*510f0*/  F2FP.F16.E4M3.UNPACK_B R20, R24.H1 ;  /* 0x00000018ff14723e */ /* 0x000fc400030006ff */
[----:B------:R-:W-:Y:S02]  /*51100*/  F2FP.F16.E4M3.UNPACK_B R21, R25.H1 ;  /* 0x00000019ff15723e */ /* 0x000fe400030006ff */
[----:B------:R-:W-:Y:S02]  /*51110*/  F2FP.F16.E4M3.UNPACK_B R2, R26.H1 ;  /* 0x0000001aff02723e */ /* 0x000fe400030006ff */
[----:B------:R-:W-:-:S03]  /*51120*/  F2FP.F16.E4M3.UNPACK_B R3, R27.H1 ;  /* 0x0000001bff03723e */ /* 0x000fc600030006ff */
[----:B------:R-:W-:-:S15]  /*51130*/  HMMA.16816.F32 R12, R16, R20, R12 ;  /* 0x00000014100c723c */ /* 0x000fde000000180c */
[----:B------:R-:W-:-:S08]  /*51140*/  NOP ;  /* 0x0000000000007918 */ /* 0x000fd00000000000 */
[----:B------:R0:W-:Y:S04]  /*51150*/  STL.64 [R1+0x470], R12 ;  /* 0x0004700c01007387 */ /* 0x0001e80000100a00 */
[----:B------:R1:W-:Y:S01]  /*51160*/  STL.64 [R1+0x478], R14 ;  /* 0x0004780e01007387 */ /* 0x0003e20000100a00 */
[----:B--2---:R-:W-:-:S15]  /*51170*/  HMMA.16816.F32 R8, R16, R2, R8 ;  /* 0x000000021008723c */ /* 0x004fde0000001808 */
[----:B------:R-:W-:-:S08]  /*51180*/  NOP ;  /* 0x0000000000007918 */ /* 0x000fd00000000000 */
[----:B------:R-:W-:Y:S04]  /*51190*/  STL.64 [R1+0x5b0], R8 ;  /* 0x0005b00801007387 */ /* 0x000fe80000100a00 */
[----:B------:R-:W-:Y:S04]  /*511a0*/  STL.64 [R1+0x5b8], R10 ;  /* 0x0005b80a01007387 */ /* 0x000fe80000100a00 */
        /* <DEDUP_REMOVED lines=58> */
[----:B------:R-:W4:Y:S04]  /*51550*/  LDL.LU R8, [R1+0x2b8] ;  /* 0x0002b80001087983 */ /* 0x000f280000300800 */
[----:B------:R-:W4:Y:S04]  /*51560*/  LDL.LU R9, [R1+0x2bc] ;  /* 0x0002bc0001097983 */ /* 0x000f280000300800 */
[----:B------:R-:W4:Y:S04]  /*51570*/  LDL.LU R10, [R1+0x328] ;  /* 0x00032800010a7983 */ /* 0x000f280000300800 */
[----:B------:R-:W4:Y:S04]  /*51580*/  LDL.LU R11, [R1+0x32c] ;  /* 0x00032c00010b7983 */ /* 0x000f280000300800 */
[----:B------:R-:W4:Y:S01]  /*51590*/  LDL.LU R4, [R1+0xa0] ;  /* 0x0000a00001047983 */ /* 0x000f220000300800 */
[----:B------:R-:W-:-:S03]  /*515a0*/  F2FP.F16.E4M3.UNPACK_B R2, R6.H1 ;  /* 0x00000006ff02723e */ /* 0x000fc600030006ff */
[----:B------:R-:W4:Y:S01]  /*515b0*/  LDL.LU R5, [R1+0xa4] ;  /* 0x0000a40001057983 */ /* 0x000f220000300800 */
[----:B------:R-:W-:-:S03]  /*515c0*/  F2FP.F16.E4M3.UNPACK_B R3, R7.H1 ;  /* 0x00000007ff03723e */ /* 0x000fc600030006ff */
        /* <DEDUP_REMOVED lines=75> */
[----:B------:R-:W2:Y:S04]  /*51a80*/  LDL.LU.64 R12, [R1+0x1c68] ;  /* 0x001c6800010c7983 */ /* 0x000ea80000300a00 */
[----:B------:R-:W2:Y:S04]  /*51a90*/  LDL.LU R2, [R1+0x2c8] ;  /* 0x0002c80001027983 */ /* 0x000ea80000300800 */
[----:B------:R-:W2:Y:S01]  /*51aa0*/  LDL.LU R3, [R1+0x2cc] ;  /* 0x0002cc0001037983 */ /* 0x000ea20000300800 */
[----:B---3--:R-:W-:-:S02]  /*51ab0*/  F2FP.F16.E4M3.UNPACK_B R20, R20.H1 ;  /* 0x00000014ff14723e */ /* 0x008fc400030006ff */
[----:B----4-:R-:W-:-:S07]  /*51ac0*/  F2FP.F16.E4M3.UNPACK_B R21, R21.H1 ;  /* 0x00000015ff15723e */ /* 0x010fce00030006ff */
[----:B------:R-:W-:Y:S07]  /*51ad0*/  HMMA.16816.F32 R24, R16, R20, R24 ;  /* 0x000000141018723c */ /* 0x000fee0000001818 */
[----:B------:R-:W-:Y:S02]  /*51ae0*/  F2FP.F16.E4M3.UNPACK_B R20, R8.H1 ;  /* 0x00000008ff14723e */ /* 0x000fe400030006ff */
[----:B------:R-:W-:-:S07]  /*51af0*/  F2FP.F16.E4M3.UNPACK_B R21, R9.H1 ;  /* 0x00000009ff15723e */ /* 0x000fce00030006ff */
[----:B------:R-:W-:Y:S07]  /*51b00*/  HMMA.16816.F32 R4, R16, R20, R4 ;  /* 0x000000141004723c */ /* 0x000fee0000001804 */
[----:B------:R0:W-:Y:S04]  /*51b10*/  STL.64 [R1+0xd0], R24 ;  /* 0x0000d01801007387 */ /* 0x0001e80000100a00 */
[----:B------:R1:W-:Y:S01]  /*51b20*/  STL.64 [R1+0xd8], R26 ;  /* 0x0000d81a01007387 */ /* 0x0003e20000100a00 */
[----:B--2---:R-:W-:-:S02]  /*51b30*/  F2FP.F16.E4M3.UNPACK_B R2, R2.H1 ;  /* 0x00000002ff02723e */ /* 0x004fc400030006ff */
[----:B------:R-:W-:-:S07]  /*51b40*/  F2FP.F16.E4M3.UNPACK_B R3, R3.H1 ;  /* 0x00000003ff03723e */ /* 0x000fce00030006ff */
[----:B------:R-:W-:-:S15]  /*51b50*/  HMMA.16816.F32 R12, R16, R2, R12 ;  /* 0x00000002100c723c */ /* 0x000fde000000180c */
[----:B------:R-:W-:-:S08]  /*51b60*/  NOP ;  /* 0x0000000000007918 */ /* 0x000fd00000000000 */
[----:B------:R-:W-:Y:S04]  /*51b70*/  STL.64 [R1+0x550], R12 ;  /* 0x0005500c01007387 */ /* 0x000fe80000100a00 */
[----:B------:R-:W-:Y:S04]  /*51b80*/  STL.64 [R1+0x558], R14 ;  /* 0x0005580e01007387 */ /* 0x000fe80000100a00 */
[----:B0-----:R-:W2:Y:S04]  /*51b90*/  LDL.LU R24, [R1+0x70] ;  /* 0x0000700001187983 */ /* 0x001ea80000300800 */
[----:B------:R-:W-:Y:S04]  /*51ba0*/  STL.64 [R1+0x540], R4 ;  /* 0x0005400401007387 */ /* 0x000fe80000100a00 */
[----:B------:R-:W-:Y:S04]  /*51bb0*/  STL.64 [R1+0x548], R6 ;  /* 0x0005480601007387 */ /* 0x000fe80000100a00 */
        /* <DEDUP_REMOVED lines=20> */
[----:B------:R-:W3:Y:S04]  /*51d00*/  LDL.LU R27, [R1+0xc] ;  /* 0x00000c00011b7983 */ /* 0x000ee80000300800 */
        /* <DEDUP_REMOVED lines=33> */
[----:B------:R-:W-:-:S03]  /*51f20*/  IMAD.MOV.U32 R7, RZ, RZ, R22 ;  /* 0x000000ffff077224 */ /* 0x000fc600078e0016 */
[----:B------:R-:W3:Y:S01]  /*51f30*/  LDL.LU R22, [R1+0x1c60] ;  /* 0x001c600001167983 */ /* 0x000ee20000300800 */
[----:B--2---:R-:W-:-:S15]  /*51f40*/  HMMA.16816.F32 R24, R16, R2, R24 ;  /* 0x000000021018723c */ /* 0x004fde0000001818 */
[----:B------:R-:W-:-:S08]  /*51f50*/  NOP ;  /* 0x0000000000007918 */ /* 0x000fd00000000000 */
[----:B------:R-:W-:Y:S04]  /*51f60*/  STL.64 [R1+0x530], R24 ;  /* 0x0005301801007387 */ /* 0x000fe80000100a00 */
[----:B------:R0:W-:Y:S04]  /*51f70*/  STL.64 [R1+0x538], R26 ;  /* 0x0005381a01007387 */ /* 0x0001e80000100a00 */
[----:B0-----:R-:W2:Y:S04]  /*51f80*/  LDL.LU.64 R26, [R1+0x1c58] ;  /* 0x001c5800011a7983 */ /* 0x001ea80000300a00 */
[----:B------:R-:W2:Y:S01]  /*51f90*/  LDL.LU.64 R24, [R1+0x1c50] ;  /* 0x001c500001187983 */ /* 0x000ea20000300a00 */
[----:B----4-:R-:W-:-:S02]  /*51fa0*/  F2FP.F16.E4M3.UNPACK_B R20, R20.H1 ;  /* 0x00000014ff14723e */ /* 0x010fc400030006ff */
[----:B------:R-:W-:Y:S01]  /*51fb0*/  F2FP.F16.E4M3.UNPACK_B R21, R21.H1 ;  /* 0x00000015ff15723e */ /* 0x000fe200030006ff */
[----:B------:R-:W4:Y:S04]  /*51fc0*/  LDL.LU R2, [R1+0x308] ;  /* 0x0003080001027983 */ /* 0x000f280000300800 */
[----:B------:R-:W3:Y:S02]  /*51fd0*/  LDL.LU R3, [R1+0x30c] ;  /* 0x00030c0001037983 */ /* 0x000ee40000300800 */
[----:B--2---:R-:W-:-:S15]  /*51fe0*/  HMMA.16816.F32 R24, R16, R20, R24 ;  /* 0x000000141018723c */ /* 0x004fde0000001818 */
[----:B------:R-:W-:-:S08]  /*51ff0*/  NOP ;  /* 0x0000000000007918 */ /* 0x000fd00000000000 */
[----:B------:R-:W-:Y:S04]  /*52000*/  STL.64 [R1+0x520], R24 ;  /* 0x0005201801007387 */ /* 0x000fe80000100a00 */
[----:B------:R0:W-:Y:S04]  /*52010*/  STL.64 [R1+0x528], R26 ;  /* 0x0005281a01007387 */ /* 0x0001e80000100a00 */
[----:B0-----:R-:W2:Y:S04]  /*52020*/  LDL.LU.64 R26, [R1+0x1c48] ;  /* 0x001c4800011a7983 */ /* 0x001ea80000300a00 */
[----:B------:R-:W2:Y:S01]  /*52030*/  LDL.LU.64 R24, [R1+0x1c40] ;  /* 0x001c400001187983 */ /* 0x000ea20000300a00 */
[----:B----4-:R-:W-:-:S02]  /*52040*/  F2FP.F16.E4M3.UNPACK_B R2, R2.H1 ;  /* 0x00000002ff02723e */ /* 0x010fc400030006ff */
[----:B---3--:R-:W-:Y:S01]  /*52050*/  F2FP.F16.E4M3.UNPACK_B R3, R3.H1 ;  /* 0x00000003ff03723e */ /* 0x008fe200030006ff */
        /* <DEDUP_REMOVED lines=30> */
[----:B------:R-:W3:Y:S06]  /*52240*/  LDL.LU R3, [R1+0x3d8] ;  /* 0x0003d80001037983 */ /* 0x000eec0000300800 */
[----:B--2---:R-:W-:-:S15]  /*52250*/  HMMA.16816.F32 R24, R16, R20, R24 ;  /* 0x000000141018723c */ /* 0x004fde0000001818 */
[----:B------:R-:W-:-:S08]  /*52260*/  NOP ;  /* 0x0000000000007918 */ /* 0x000fd00000000000 */
[----:B------:R-:W-:Y:S04]  /*52270*/  STL.64 [R1+0x500], R24 ;  /* 0x0005001801007387 */ /* 0x000fe80000100a00 */
[----:B------:R0:W-:Y:S04]  /*52280*/  STL.64 [R1+0x508], R26 ;  /* 0x0005081a01007387 */ /* 0x0001e80000100a00 */
[----:B0-----:R-:W2:Y:S04]  /*52290*/  LDL.LU.64 R26, [R1+0x1c08] ;  /* 0x001c0800011a7983 */ /* 0x001ea80000300a00 */
[----:B------:R-:W2:Y:S04]  /*522a0*/  LDL.LU.64 R24, [R1+0x1c00] ;  /* 0x001c000001187983 */ /* 0x000ea80000300a00 */
[----:B------:R-:W4:Y:S04]  /*522b0*/  LDL.LU R20, [R1+0x3c8] ;  /* 0x0003c80001147983 */ /* 0x000f280000300800 */
[----:B------:R-:W4:Y:S01]  /*522c0*/  LDL.LU R21, [R1+0x3cc] ;  /* 0x0003cc0001157983 */ /* 0x000f220000300800 */
[----:B---3--:R-:W-:-:S02]  /*522d0*/  F2FP.F16.E4M3.UNPACK_B R2, R3.H1 ;  /* 0x00000003ff02723e */ /* 0x008fc400030006ff */
[----:B------:R-:W-:Y:S02]  /*522e0*/  F2FP.F16.E4M3.UNPACK_B R3, R22.H1 ;  /* 0x00000016ff03723e */ /* 0x000fe400030006ff */
[----:B------:R-:W0:Y:S05]  /*522f0*/  LDC R22, c[0x0][0x230] ;  /* 0x00008c00ff167b82 */ /* 0x000e2a0000000800 */
[----:B--2---:R-:W-:Y:S01]  /*52300*/  HMMA.16816.F32 R24, R16, R2, R24 ;  /* 0x000000021018723c */ /* 0x004fe20000001818 */
[----:B----4-:R-:W-:Y:S02]  /*52310*/  F2FP.F16.E4M3.UNPACK_B R20, R20.H1 ;  /* 0x00000014ff14723e */ /* 0x010fe400030006ff */
[----:B------:R-:W-:-:S07]  /*52320*/  F2FP.F16.E4M3.UNPACK_B R21, R21.H1 ;  /* 0x00000015ff15723e */ /* 0x000fce00030006ff */
[----:B------:R-:W-:-:S13]  /*52330*/  HMMA.16816.F32 R12, R16, R20, R12 ;  /* 0x00000014100c723c */ /* 0x000fda000000180c */
[----:B------:R-:W-:Y:S04]  /*52340*/  STL.64 [R1+0x4f0], R24 ;  /* 0x0004f01801007387 */ /* 0x000fe80000100a00 */
[----:B------:R1:W-:Y:S04]  /*52350*/  STL.64 [R1+0x4f8], R26 ;  /* 0x0004f81a01007387 */ /* 0x0003e80000100a00 */
[----:B-1----:R-:W2:Y:S04]  /*52360*/  LDL.LU.64 R26, [R1+0x1bf8] ;  /* 0x001bf800011a7983 */ /* 0x002ea80000300a00 */
[----:B------:R-:W2:Y:S04]  /*52370*/  LDL.LU.64 R24, [R1+0x1bf0] ;  /* 0x001bf00001187983 */ /* 0x000ea80000300a00 */
[----:B------:R-:W3:Y:S04]  /*52380*/  LDL.LU R2, [R1+0x3b8] ;  /* 0x0003b80001027983 */ /* 0x000ee80000300800 */
[----:B------:R-:W4:Y:S04]  /*52390*/  LDL.LU R3, [R1+0x3bc] ;  /* 0x0003bc0001037983 */ /* 0x000f280000300800 */
[----:B------:R-:W-:Y:S04]  /*523a0*/  STL.64 [R1+0x4e0], R12 ;  /* 0x0004e00c01007387 */ /* 0x000fe80000100a00 */
[----:B------:R1:W-:Y:S04]  /*523b0*/  STL.64 [R1+0x4e8], R14 ;  /* 0x0004e80e01007387 */ /* 0x0003e80000100a00 */
[----:B-1----:R-:W2:Y:S04]  /*523c0*/  LDL.LU.64 R14, [R1+0x1be8] ;  /* 0x001be800010e7983 */ /* 0x002ea80000300a00 */
[----:B------:R-:W2:Y:S04]  /*523d0*/  LDL.LU.64 R12, [R1+0x1be0] ;  /* 0x001be000010c7983 */ /* 0x000ea80000300a00 */
[----:B------:R-:W2:Y:S04]  /*523e0*/  LDL.LU R20, [R1+0x3a8] ;  /* 0x0003a80001147983 */ /* 0x000ea80000300800 */
[----:B------:R-:W2:Y:S01]  /*523f0*/  LDL.LU R21, [R1+0x3ac] ;  /* 0x0003ac0001157983 */ /* 0x000ea20000300800 */
[----:B---3--:R-:W-:-:S02]  /*52400*/  F2FP.F16.E4M3.UNPACK_B R2, R2.H1 ;  /* 0x00000002ff02723e */ /* 0x008fc400030006ff */
[----:B----4-:R-:W-:-:S07]  /*52410*/  F2FP.F16.E4M3.UNPACK_B R3, R3.H1 ;  /* 0x00000003ff03723e */ /* 0x010fce00030006ff */
[----:B------:R-:W-:Y:S01]  /*52420*/  HMMA.16816.F32 R8, R16, R2, R8 ;  /* 0x000000021008723c */ /* 0x000fe20000001808 */
[----:B--2---:R-:W-:Y:S02]  /*52430*/  F2FP.F16.E4M3.UNPACK_B R20, R20.H1 ;  /* 0x00000014ff14723e */ /* 0x004fe400030006ff */
        /* <DEDUP_REMOVED lines=15> */
[----:B----4-:R-:W-:Y:S02]  /*52530*/  F2FP.F16.E4M3.UNPACK_B R3, R3.H1 ;  /* 0x00000003ff03723e */ /* 0x010fe400030006ff */
[----:B--2---:R-:W-:Y:S02]  /*52540*/  F2FP.F16.E4M3.UNPACK_B R20, R20.H1 ;  /* 0x00000014ff14723e */ /* 0x004fe400030006ff */
[----:B------:R-:W-:-:S03]  /*52550*/  F2FP.F16.E4M3.UNPACK_B R21, R21.H1 ;  /* 0x00000015ff15723e */ /* 0x000fc600030006ff */
[C---:B------:R-:W-:Y:S06]  /*52560*/  HMMA.16816.F32 R4, R16.reuse, R2, R4 ;  /* 0x000000021004723c */ /* 0x040fec0000001804 */
[----:B------:R-:W-:Y:S01]  /*52570*/  HMMA.16816.F32 R8, R16, R20, R8 ;  /* 0x000000141008723c */ /* 0x000fe20000001808 */
[----:B------:R-:W-:Y:S02]  /*52580*/  F2FP.F16.E4M3.UNPACK_B R2, R23.H1 ;  /* 0x00000017ff02723e */ /* 0x000fe400030006ff */
[----:B------:R-:W-:-:S14]  /*52590*/  F2FP.F16.E4M3.UNPACK_B R3, R28.H1 ;  /* 0x0000001cff03723e */ /* 0x000fdc00030006ff */
[----:B------:R-:W-:Y:S04]  /*525a0*/  STL.64 [R1+0x4b0], R4 ;  /* 0x0004b00401007387 */ /* 0x000fe80000100a00 */
[----:B------:R-:W-:Y:S04]  /*525b0*/  STL.64 [R1+0x4b8], R6 ;  /* 0x0004b80601007387 */ /* 0x000fe80000100a00 */
[----:B------:R-:W-:Y:S04]  /*525c0*/  STL.64 [R1+0x4a0], R8 ;  /* 0x0004a00801007387 */ /* 0x000fe80000100a00 */
[----:B------:R1:W-:Y:S02]  /*525d0*/  STL.64 [R1+0x4a8], R10 ;  /* 0x0004a80a01007387 */ /* 0x0003e40000100a00 */
[----:B-1----:R-:W-:Y:S01]  /*525e0*/  HMMA.16816.F32 R8, R16, R2, R12 ;  /* 0x000000021008723c */ /* 0x002fe2000000180c */
[----:B0-----:R-:W-:Y:S01]  /*525f0*/  VIADD R6, R22, 0x3f ;  /* 0x0000003f16067836 */ /* 0x001fe20000000000 */
[----:B------:R-:W-:-:S02]  /*52600*/  F2FP.F16.E4M3.UNPACK_B R4, R29.H1 ;  /* 0x0000001dff04723e */ /* 0x000fc400030006ff */
[----:B------:R-:W-:Y:S02]  /*52610*/  F2FP.F16.E4M3.UNPACK_B R5, R0.H1 ;  /* 0x00000000ff05723e */ /* 0x000fe400030006ff */
[----:B------:R-:W-:-:S04]  /*52620*/  SHF.R.S32.HI R7, RZ, 0x1f, R6 ;  /* 0x0000001fff077819 */ /* 0x000fc80000011406 */
[----:B------:R-:W-:Y:S02]  /*52630*/  LEA.HI R2, R7, R6, RZ, 0x6 ;  /* 0x0000000607027211 */ /* 0x000fe400078f30ff */
[----:B------:R-:W-:Y:S11]  /*52640*/  HMMA.16816.F32 R4, R16, R4, R24 ;  /* 0x000000041004723c */ /* 0x000ff60000001818 */
[----:B------:R-:W-:Y:S04]  /*52650*/  STL.64 [R1+0x600], R8 ;  /* 0x0006000801007387 */ /* 0x000fe80000100a00 */
[----:B------:R-:W-:Y:S04]  /*52660*/  STL.64 [R1+0x608], R10 ;  /* 0x0006080a01007387 */ /* 0x000fe80000100a00 */
[----:B------:R-:W2:Y:S04]  /*52670*/  LDL.LU R16, [R1+0x1970] ;  /* 0x0019700001107983 */ /* 0x000ea80000300800 */
[----:B--2---:R0:W-:Y:S04]  /*52680*/  STL [R1+0x1bb8], R16 ;  /* 0x001bb81001007387 */ /* 0x0041e80000100800 */
[----:B------:R-:W-:Y:S04]  /*52690*/  STL.64 [R1+0x5f0], R4 ;  /* 0x0005f00401007387 */ /* 0x000fe80000100a00 */
[----:B------:R-:W-:Y:S04]  /*526a0*/  STL.64 [R1+0x5f8], R6 ;  /* 0x0005f80601007387 */ /* 0x000fe80000100a00 */
[----:B0-----:R-:W2:Y:S01]  /*526b0*/  LDL.LU R16, [R1+0xa98] ;  /* 0x000a980001107983 */ /* 0x001ea20000300800 */
[----:B------:R-:W-:-:S02]  /*526c0*/  USHF.L.U32 UR5, UR10, 0x6, URZ ;  /* 0x000000060a057899 */ /* 0x000fc4000800063f */
[----:B------:R-:W-:Y:S01]  /*526d0*/  UIADD3 UR4, UR4, 0x1, URZ ;  /* 0x0000000104047890 */ /* 0x000fe2000fffe03f */
        /* <DEDUP_REMOVED lines=23> */
[----:B------:R-:W-:-:S03]  /*52850*/  SHF.R.S32.HI R2, RZ, 0x6, R2 ;  /* 0x00000006ff027819 */ /* 0x000fc60000011402 */
[----:B------:R-:W4:Y:S04]  /*52860*/  LDL.LU R11, [R1+0x1924] ;  /* 0x00192400010b7983 */ /* 0x000f280000300800 */
[----:B------:R-:W4:Y:S04]  /*52870*/  LDL.LU R22, [R1+0x1948] ;  /* 0x0019480001167983 */ /* 0x000f280000300800 */
[----:B------:R-:W4:Y:S04]  /*52880*/  LDL.LU R23, [R1+0x191c] ;  /* 0x00191c0001177983 */ /* 0x000f280000300800 */
[----:B------:R-:W4:Y:S04]  /*52890*/  LDL.LU R28, [R1+0x1940] ;  /* 0x00194000011c7983 */ /* 0x000f280000300800 */
[----:B------:R-:W4:Y:S04]  /*528a0*/  LDL.LU R29, [R1+0x1914] ;  /* 0x00191400011d7983 */ /* 0x000f280000300800 */
[----:B------:R-:W4:Y:S01]  /*528b0*/  LDL.LU R0, [R1+0x1938] ;  /* 0x0019380001007983 */ /* 0x000f220000300800 */
[----:B------:R-:W-:-:S03]  /*528c0*/  ISETP.NE.U32.AND P0, PT, R2, UR4, PT ;  /* 0x0000000402007c0c */ /* 0x000fc6000bf05070 */
[----:B------:R-:W3:Y:S01]  /*528d0*/  LDL.LU R2, [R1+0x1974] ;  /* 0x0019740001027983 */ /* 0x000ee20000300800 */
[----:B--2---:R-:W-:-:S05]  /*528e0*/  IADD3 R16, P3, R16, UR5, RZ ;  /* 0x0000000510107c10 */ /* 0x004fca000ff7e0ff */
[----:B------:R0:W-:Y:S04]  /*528f0*/  STL [R1+0x197c], R16 ;  /* 0x00197c1001007387 */ /* 0x0001e80000100800 */
[----:B0-----:R-:W2:Y:S02]  /*52900*/  LDL.LU R16, [R1+0x1bbc] ;  /* 0x001bbc0001107983 */ /* 0x001ea40000300800 */
[----:B--2---:R-:W-:-:S05]  /*52910*/  IADD3 R16, P4, R16, UR5, RZ ;  /* 0x0000000510107c10 */ /* 0x004fca000ff9e0ff */
[----:B------:R0:W-:Y:S04]  /*52920*/  STL [R1+0xa98], R16 ;  /* 0x000a981001007387 */ /* 0x0001e80000100800 */
[----:B0-----:R-:W2:Y:S01]  /*52930*/  LDL.LU R16, [R1+0x1bb8] ;  /* 0x001bb80001107983 */ /* 0x001ea20000300800 */
[----:B------:R-:W-:Y:S02]  /*52940*/  USHF.R.S32.HI UR6, URZ, 0x1f, UR5 ;  /* 0x0000001f3f067899 */ /* 0x000fe40008011405 */
[----:B---3--:R-:W-:Y:S02]  /*52950*/  IADD3 R2, P5, R2, UR5, RZ ;  /* 0x0000000502027c10 */ /* 0x008fe4000ffbe0ff */
[----:B------:R-:W-:Y:S02]  /*52960*/  IADD3 R17, P1, R17, UR5, RZ ;  /* 0x0000000511117c10 */ /* 0x000fe4000ff3e0ff */
[----:B----4-:R-:W-:-:S02]  /*52970*/  IADD3 R18, P2, R18, UR5, RZ ;  /* 0x0000000512127c10 */ /* 0x010fc4000ff5e0ff */
[----:B------:R-:W-:Y:S01]  /*52980*/  IADD3.X R19, R19, UR6, RZ, P3, !PT ;  /* 0x0000000613137c10 */ /* 0x000fe20009ffe4ff */
[----:B------:R0:W-:Y:S01]  /*52990*/  STL [R1+0x1974], R2 ;  /* 0x0019740201007387 */ /* 0x0001e20000100800 */
[----:B------:R-:W-:Y:S02]  /*529a0*/  IADD3 R4, P3, R4, UR5, RZ ;  /* 0x0000000504047c10 */ /* 0x000fe4000ff7e0ff */
[----:B------:R-:W-:Y:S02]  /*529b0*/  IADD3.X R5, R5, UR6, RZ, P4, !PT ;  /* 0x0000000605057c10 */ /* 0x000fe4000a7fe4ff */
[----:B------:R-:W-:Y:S02]  /*529c0*/  IADD3 R24, P4, R24, UR5, RZ ;  /* 0x0000000518187c10 */ /* 0x000fe4000ff9e0ff */
[----:B------:R-:W-:Y:S02]  /*529d0*/  IADD3.X R25, R25, UR6, RZ, P5, !PT ;  /* 0x0000000619197c10 */ /* 0x000fe4000affe4ff */
[----:B------:R-:W-:-:S02]  /*529e0*/  IADD3 R26, P5, R26, UR5, RZ ;  /* 0x000000051a1a7c10 */ /* 0x000fc4000ffbe0ff */
[----:B------:R-:W-:Y:S02]  /*529f0*/  IADD3.X R6, R6, UR6, RZ, P1, !PT ;  /* 0x0000000606067c10 */ /* 0x000fe40008ffe4ff */
        /* <DEDUP_REMOVED lines=11> */
[----:B--2---:R-:W-:-:S05]  /*52ab0*/  IADD3 R16, P6, R16, UR5, RZ ;  /* 0x0000000510107c10 */ /* 0x004fca000ffde0ff */
[----:B------:R-:W-:Y:S04]  /*52ac0*/  STL [R1+0x1970], R16 ;  /* 0x0019701001007387 */ /* 0x000fe80000100800 */
[----:B------:R-:W-:Y:S04]  /*52ad0*/  STL [R1+0x196c], R17 ;  /* 0x00196c1101007387 */ /* 0x000fe80000100800 */
[----:B------:R-:W-:Y:S04]  /*52ae0*/  STL [R1+0x1968], R18 ;  /* 0x0019681201007387 */ /* 0x000fe80000100800 */
[----:B------:R-:W-:Y:S04]  /*52af0*/  STL [R1+0x1978], R19 ;  /* 0x0019781301007387 */ /* 0x000fe80000100800 */
[----:B------:R-:W-:Y:S01]  /*52b00*/  STL [R1+0x1964], R4 ;  /* 0x0019640401007387 */ /* 0x000fe20000100800 */
[----:B------:R-:W-:-:S03]  /*52b10*/  IADD3.X R27, R27, UR6, RZ, P6, !PT ;  /* 0x000000061b1b7c10 */ /* 0x000fc6000b7fe4ff */
[----:B------:R-:W-:Y:S01]  /*52b20*/  STL [R1+0x9fc], R5 ;  /* 0x0009fc0501007387 */ /* 0x000fe20000100800 */
[----:B------:R-:W-:-:S03]  /*52b30*/  IADD3 R7, P6, R7, UR5, RZ ;  /* 0x0000000507077c10 */ /* 0x000fc6000ffde0ff */
        /* <DEDUP_REMOVED lines=21> */
[----:B0-----:R-:W2:Y:S01]  /*52c90*/  LDL.LU R2, [R1+0x1904] ;  /* 0x0019040001027983 */ /* 0x001ea20000300800 */
[----:B------:R-:W-:-:S02]  /*52ca0*/  IADD3.X R28, R28, UR6, RZ, P2, !PT ;  /* 0x000000061c1c7c10 */ /* 0x000fc400097fe4ff */
[----:B------:R-:W-:-:S03]  /*52cb0*/  IADD3 R29, P2, R29, UR5, RZ ;  /* 0x000000051d1d7c10 */ /* 0x000fc6000ff5e0ff */
[----:B------:R-:W-:Y:S04]  /*52cc0*/  STL [R1+0x1940], R28 ;  /* 0x0019401c01007387 */ /* 0x000fe80000100800 */
[----:B--2---:R0:W-:Y:S04]  /*52cd0*/  STL [R1+0x1bb0], R2 ;  /* 0x001bb00201007387 */ /* 0x0041e80000100800 */
[----:B------:R-:W-:Y:S04]  /*52ce0*/  STL [R1+0x1914], R29 ;  /* 0x0019141d01007387 */ /* 0x000fe80000100800 */
[----:B0-----:R-:W2:Y:S01]  /*52cf0*/  LDL.LU R2, [R1+0x1930] ;  /* 0x0019300001027983 */ /* 0x001ea20000300800 */
[----:B------:R-:W-:-:S05]  /*52d00*/  IADD3.X R0, R0, UR6, RZ, P3, !PT ;  /* 0x0000000600007c10 */ /* 0x000fca0009ffe4ff */
[----:B------:R-:W-:Y:S04]  /*52d10*/  STL [R1+0x1938], R0 ;  /* 0x0019380001007387 */ /* 0x000fe80000100800 */
        /* <DEDUP_REMOVED lines=30> */
[----:B--2---:R-:W-:-:S05]  /*52f00*/  IADD3 R2, P3, R2, UR5, RZ ;  /* 0x0000000502027c10 */ /* 0x004fca000ff7e0ff */
[----:B------:R0:W-:Y:S04]  /*52f10*/  STL [R1+0x190c], R2 ;  /* 0x00190c0201007387 */ /* 0x0001e80000100800 */
[----:B0-----:R-:W2:Y:S02]  /*52f20*/  LDL.LU R2, [R1+0x1bb4] ;  /* 0x001bb40001027983 */ /* 0x001ea40000300800 */
[----:B--2---:R-:W-:-:S05]  /*52f30*/  IADD3.X R2, R2, UR6, RZ, P4, !PT ;  /* 0x0000000602027c10 */ /* 0x004fca000a7fe4ff */
[----:B------:R0:W-:Y:S04]  /*52f40*/  STL [R1+0x1930], R2 ;  /* 0x0019300201007387 */ /* 0x0001e80000100800 */
[----:B0-----:R-:W2:Y:S01]  /*52f50*/  LDL.LU R2, [R1+0x1bb0] ;  /* 0x001bb00001027983 */ /* 0x001ea20000300800 */
[----:B---3--:R-:W-:Y:S02]  /*52f60*/  IADD3.X R16, R16, UR6, RZ, P5, !PT ;  /* 0x0000000610107c10 */ /* 0x008fe4000affe4ff */
[----:B----4-:R-:W-:Y:S02]  /*52f70*/  IADD3 R17, P5, R17, UR5, RZ ;  /* 0x0000000511117c10 */ /* 0x010fe4000ffbe0ff */
        /* <DEDUP_REMOVED lines=19> */
[----:B--2---:R-:W-:-:S05]  /*530b0*/  IADD3 R2, P4, R2, UR5, RZ ;  /* 0x0000000502027c10 */ /* 0x004fca000ff9e0ff */
[----:B------:R0:W-:Y:S04]  /*530c0*/  STL [R1+0x1904], R2 ;  /* 0x0019040201007387 */ /* 0x0001e80000100800 */
        /* <DEDUP_REMOVED lines=29> */
[----:B0-----:R-:W2:Y:S01]  /*532a0*/  LDL.LU R2, [R1+0x18b0] ;  /* 0x0018b00001027983 */ /* 0x001ea20000300800 */
[----:B------:R-:W-:-:S02]  /*532b0*/  IADD3 R28, P5, R28, UR5, RZ ;  /* 0x000000051c1c7c10 */ /* 0x000fc4000ffbe0ff */
[----:B------:R-:W-:-:S03]  /*532c0*/  IADD3.X R29, R29, UR6, RZ, P6, !PT ;  /* 0x000000061d1d7c10 */ /* 0x000fc6000b7fe4ff */
[----:B------:R-:W-:Y:S04]  /*532d0*/  STL [R1+0x189c], R28 ;  /* 0x00189c1c01007387 */ /* 0x000fe80000100800 */
[----:B--2---:R0:W-:Y:S04]  /*532e0*/  STL [R1+0x1ba8], R2 ;  /* 0x001ba80201007387 */ /* 0x0041e80000100800 */
[----:B------:R-:W-:Y:S04]  /*532f0*/  STL [R1+0x18c0], R29 ;  /* 0x0018c01d01007387 */ /* 0x000fe80000100800 */
[----:B0-----:R-:W2:Y:S01]  /*53300*/  LDL.LU R2, [R1+0x188c] ;  /* 0x00188c0001027983 */ /* 0x001ea20000300800 */
[----:B------:R-:W-:-:S05]  /*53310*/  IADD3 R0, P6, R0, UR5, RZ ;  /* 0x0000000500007c10 */ /* 0x000fca000ffde0ff */
[----:B------:R-:W-:Y:S04]  /*53320*/  STL [R1+0x1894], R0 ;  /* 0x0018940001007387 */ /* 0x000fe80000100800 */
[----:B--2---:R0:W-:Y:S04]  /*53330*/  STL [R1+0x1bac], R2 ;  /* 0x001bac0201007387 */ /* 0x0041e80000100800 */
[----:B0-----:R-:W2:Y:S04]  /*53340*/  LDL.LU R2, [R1+0x18b8] ;  /* 0x0018b80001027983 */ /* 0x001ea80000300800 */
[----:B------:R-:W3:Y:S04]  /*53350*/  LDL.LU R16, [R1+0x1884] ;  /* 0x0018840001107983 */ /* 0x000ee80000300800 */
[----:B------:R-:W4:Y:S04]  /*53360*/  LDL.LU R17, [R1+0x18a8] ;  /* 0x0018a80001117983 */ /* 0x000f280000300800 */
        /* <DEDUP_REMOVED lines=26> */
[----:B--2---:R-:W-:-:S05]  /*53510*/  IADD3.X R2, R2, UR6, RZ, P1, !PT ;  /* 0x0000000602027c10 */ /* 0x004fca0008ffe4ff */
[----:B------:R0:W-:Y:S04]  /*53520*/  STL [R1+0x18b8], R2 ;  /* 0x0018b80201007387 */ /* 0x0001e80000100800 */
[----:B0-----:R-:W2:Y:S02]  /*53530*/  LDL.LU R2, [R1+0x1bac] ;  /* 0x001bac0001027983 */ /* 0x001ea40000300800 */
[----:B--2---:R-:W-:-:S05]  /*53540*/  IADD3 R2, P1, R2, UR5, RZ ;  /* 0x0000000502027c10 */ /* 0x004fca000ff3e0ff */
[----:B------:R0:W-:Y:S04]  /*53550*/  STL [R1+0x188c], R2 ;  /* 0x00188c0201007387 */ /* 0x0001e80000100800 */
[----:B0-----:R-:W2:Y:S01]  /*53560*/  LDL.LU R2, [R1+0x1ba8] ;  /* 0x001ba80001027983 */ /* 0x001ea20000300800 */
[----:B----4-:R-:W-:Y:S02]  /*53570*/  IADD3.X R17, R17, UR6, RZ, P3, !PT ;  /* 0x0000000611117c10 */ /* 0x010fe40009ffe4ff */
[----:B---3--:R-:W-:Y:S02]  /*53580*/  IADD3 R18, P3, R18, UR5, RZ ;  /* 0x0000000512127c10 */ /* 0x008fe4000ff7e0ff */
        /* <DEDUP_REMOVED lines=18> */
[----:B--2---:R-:W-:Y:S02]  /*536b0*/  IADD3.X R2, R2, UR6, RZ, P2, !PT ;  /* 0x0000000602027c10 */ /* 0x004fe400097fe4ff */
[----:B------:R-:W-:-:S03]  /*536c0*/  IADD3 R16, P2, R16, UR5, RZ ;  /* 0x0000000510107c10 */ /* 0x000fc6000ff5e0ff */
[----:B------:R0:W-:Y:S04]  /*536d0*/  STL [R1+0x18b0], R2 ;  /* 0x0018b00201007387 */ /* 0x0001e80000100800 */
        /* <DEDUP_REMOVED lines=2811> */
[----:B------:R-:W-:-:S02]  /*5e690*/  IADD3.X R29, R29, UR6, RZ, P3, !PT ;  /* 0x000000061d1d7c10 */ /* 0x000fc40009ffe4ff */
[----:B------:R-:W-:Y:S02]  /*5e6a0*/  IADD3 R0, P3, R0, UR5, RZ ;  /* 0x0000000500007c10 */ /* 0x000fe4000ff7e0ff */
[----:B------:R-:W-:Y:S02]  /*5e6b0*/  IADD3 R28, P2, R28, UR5, RZ ;  /* 0x000000051c1c7c10 */ /* 0x000fe4000ff5e0ff */
[----:B--2---:R-:W-:-:S05]  /*5e6c0*/  IADD3 R2, P1, R2, UR5, RZ ;  /* 0x0000000502027c10 */ /* 0x004fca000ff3e0ff */
        /* <DEDUP_REMOVED lines=30> */
[----:B------:R0:W-:Y:S04]  /*5e8b0*/  STL [R1+0x1a2c], R0 ;  /* 0x001a2c0001007387 */ /* 0x0001e80000100800 */
[----:B------:R-:W-:Y:S04]  /*5e8c0*/  STL [R1+0x1a24], R28 ;  /* 0x001a241c01007387 */ /* 0x000fe80000100800 */
[----:B0-----:R-:W2:Y:S04]  /*5e8d0*/  LDL.LU R0, [R1+0x19d0] ;  /* 0x0019d00001007983 */ /* 0x001ea80000300800 */
[----:B------:R-:W-:Y:S04]  /*5e8e0*/  STL [R1+0x19c0], R29 ;  /* 0x0019c01d01007387 */ /* 0x000fe80000100800 */
[----:B--2---:R0:W-:Y:S04]  /*5e8f0*/  STL [R1+0x1ab8], R0 ;  /* 0x001ab80001007387 */ /* 0x0041e80000100800 */
[----:B0-----:R-:W2:Y:S04]  /*5e900*/  LDL.LU R0, [R1+0x1a34] ;  /* 0x001a340001007983 */ /* 0x001ea80000300800 */
        /* <DEDUP_REMOVED lines=46> */
[----:B--2---:R-:W-:-:S05]  /*5ebf0*/  IADD3.X R0, R0, UR6, RZ, P5, !PT ;  /* 0x0000000600007c10 */ /* 0x004fca000affe4ff */
[----:B------:R0:W-:Y:S04]  /*5ec00*/  STL [R1+0x19d0], R0 ;  /* 0x0019d00001007387 */ /* 0x0001e80000100800 */
[----:B0-----:R-:W2:Y:S01]  /*5ec10*/  LDL.LU R0, [R1+0x1ab4] ;  /* 0x001ab40001007983 */ /* 0x001ea20000300800 */
[----:B------:R-:W-:-:S05]  /*5ec20*/  IADD3 R2, P5, R2, UR5, RZ ;  /* 0x0000000502027c10 */ /* 0x000fca000ffbe0ff */
        /* <DEDUP_REMOVED lines=19> */
[----:B------:R-:W-:Y:S01]  /*5ed60*/  IADD3.X R15, R15, UR6, RZ, P2, !PT ;  /* 0x000000060f0f7c10 */ /* 0x000fe200097fe4ff */
[----:B------:R-:W-:Y:S02]  /*5ed70*/  USHF.L.U32 UR12, UR11, 0x6, URZ ;  /* 0x000000060b0c7899 */ /* 0x000fe4000800063f */
        /* <DEDUP_REMOVED lines=16> */
[----:B------:R-:W-:Y:S04]  /*5ee80*/  STL [R1+0x1a28], R9 ;  /* 0x001a280901007387 */ /* 0x000fe80000100800 */
[----:B------:R-:W-:Y:S01]  /*5ee90*/  STL [R1+0x1a60], R10 ;  /* 0x001a600a01007387 */ /* 0x000fe20000100800 */
[----:B------:R-:W-:-:S03]  /*5eea0*/  IADD3 R28, P6, R28, UR12, RZ ;  /* 0x0000000c1c1c7c10 */ /* 0x000fc6000ffde0ff */
[----:B------:R-:W-:Y:S04]  /*5eeb0*/  STL [R1+0x1a30], R11 ;  /* 0x001a300b01007387 */ /* 0x000fe80000100800 */
[----:B------:R-:W-:Y:S04]  /*5eec0*/  STL [R1+0xa78], R22 ;  /* 0x000a781601007387 */ /* 0x000fe80000100800 */
[----:B------:R-:W-:Y:S01]  /*5eed0*/  STL [R1+0x1a38], R23 ;  /* 0x001a381701007387 */ /* 0x000fe20000100800 */
[----:B--2---:R-:W-:-:S05]  /*5eee0*/  IADD3.X R0, R0, UR6, RZ, P2, !PT ;  /* 0x0000000600007c10 */ /* 0x004fca00097fe4ff */
[----:B------:R0:W-:Y:S04]  /*5eef0*/  STL [R1+0x1a48], R0 ;  /* 0x001a480001007387 */ /* 0x0001e80000100800 */
[----:B------:R-:W-:Y:S04]  /*5ef00*/  STL [R1+0xa04], R28 ;  /* 0x000a041c01007387 */ /* 0x000fe80000100800 */
[----:B0-----:R-:W2:Y:S01]  /*5ef10*/  LDL.LU R0, [R1+0xa7c] ;  /* 0x000a7c0001007983 */ /* 0x001ea20000300800 */
[----:B------:R-:W-:-:S05]  /*5ef20*/  IADD3.X R29, R29, UR6, RZ, P1, !PT ;  /* 0x000000061d1d7c10 */ /* 0x000fca0008ffe4ff */
[----:B------:R-:W-:Y:S04]  /*5ef30*/  STL [R1+0x1a40], R29 ;  /* 0x001a401d01007387 */ /* 0x000fe80000100800 */
        /* <DEDUP_REMOVED lines=32> */
[----:B--2---:R-:W-:-:S05]  /*5f140*/  IADD3.X R0, R0, UR6, RZ, P3, !PT ;  /* 0x0000000600007c10 */ /* 0x004fca0009ffe4ff */
[----:B------:R0:W-:Y:S04]  /*5f150*/  STL [R1+0x1a50], R0 ;  /* 0x001a500001007387 */ /* 0x0001e80000100800 */
[----:B0-----:R-:W2:Y:S01]  /*5f160*/  LDL.LU R0, [R1+0x1ab0] ;  /* 0x001ab00001007983 */ /* 0x001ea20000300800 */
[----:B------:R-:W-:-:S06]  /*5f170*/  USHF.R.S32.HI UR13, URZ, 0x1f, UR12 ;  /* 0x0000001f3f0d7899 */ /* 0x000fcc000801140c */
[----:B--2---:R-:W-:-:S05]  /*5f180*/  IADD3.X R0, R0, UR13, RZ, P5, !PT ;  /* 0x0000000d00007c10 */ /* 0x004fca000affe4ff */
[----:B------:R0:W-:Y:S04]  /*5f190*/  STL [R1+0xa68], R0 ;  /* 0x000a680001007387 */ /* 0x0001e80000100800 */
[----:B0-----:R-:W2:Y:S01]  /*5f1a0*/  LDL.LU R0, [R1+0x1aac] ;  /* 0x001aac0001007983 */ /* 0x001ea20000300800 */
[----:B---3--:R-:W-:Y:S02]  /*5f1b0*/  IADD3 R2, P2, R2, UR12, RZ ;  /* 0x0000000c02027c10 */ /* 0x008fe4000ff5e0ff */
        /* <DEDUP_REMOVED lines=10> */
[----:B0-----:R-:W2:Y:S01]  /*5f260*/  LDL.LU R0, [R1+0x1aa8] ;  /* 0x001aa80001007983 */ /* 0x001ea20000300800 */
        /* <DEDUP_REMOVED lines=31> */
[----:B------:R-:W-:-:S03]  /*5f460*/  IADD3 R10, P6, R10, UR12, RZ ;  /* 0x0000000c0a0a7c10 */ /* 0x000fc6000ffde0ff */
[----:B------:R-:W-:Y:S01]  /*5f470*/  STL [R1+0xa38], R20 ;  /* 0x000a381401007387 */ /* 0x000fe20000100800 */
[----:B------:R-:W-:-:S03]  /*5f480*/  IADD3.X R11, R11, UR6, RZ, P4, !PT ;  /* 0x000000060b0b7c10 */ /* 0x000fc6000a7fe4ff */
[----:B------:R-:W-:Y:S01]  /*5f490*/  STL [R1+0xa1c], R21 ;  /* 0x000a1c1501007387 */ /* 0x000fe20000100800 */
[----:B------:R-:W-:-:S03]  /*5f4a0*/  IADD3.X R22, R22, UR13, RZ, P2, !PT ;  /* 0x0000000d16167c10 */ /* 0x000fc600097fe4ff */
[----:B------:R-:W-:Y:S01]  /*5f4b0*/  STL [R1+0xa30], R8 ;  /* 0x000a300801007387 */ /* 0x000fe20000100800 */
[----:B------:R-:W-:-:S03]  /*5f4c0*/  IADD3.X R23, R23, UR13, RZ, P3, !PT ;  /* 0x0000000d17177c10 */ /* 0x000fc60009ffe4ff */
[----:B------:R-:W-:Y:S04]  /*5f4d0*/  STL [R1+0xa14], R9 ;  /* 0x000a140901007387 */ /* 0x000fe80000100800 */
[----:B------:R-:W-:Y:S01]  /*5f4e0*/  STL [R1+0xa0c], R10 ;  /* 0x000a0c0a01007387 */ /* 0x000fe20000100800 */
[----:B------:R-:W-:-:S03]  /*5f4f0*/  IADD3.X R28, R28, UR13, RZ, P5, !PT ;  /* 0x0000000d1c1c7c10 */ /* 0x000fc6000affe4ff */
[----:B------:R-:W-:Y:S01]  /*5f500*/  STL [R1+0x1a58], R11 ;  /* 0x001a580b01007387 */ /* 0x000fe20000100800 */
[----:B------:R-:W-:-:S03]  /*5f510*/  IADD3.X R29, R29, UR13, RZ, P1, !PT ;  /* 0x0000000d1d1d7c10 */ /* 0x000fc60008ffe4ff */
[----:B------:R-:W-:Y:S04]  /*5f520*/  STL [R1+0xa28], R22 ;  /* 0x000a281601007387 */ /* 0x000fe80000100800 */
[----:B------:R-:W-:Y:S01]  /*5f530*/  STL [R1+0xa20], R23 ;  /* 0x000a201701007387 */ /* 0x000fe20000100800 */
[----:B--2---:R-:W-:-:S05]  /*5f540*/  IADD3.X R0, R0, UR13, RZ, P6, !PT ;  /* 0x0000000d00007c10 */ /* 0x004fca000b7fe4ff */
[----:B------:R0:W-:Y:S04]  /*5f550*/  STL [R1+0xa08], R0 ;  /* 0x000a080001007387 */ /* 0x0001e80000100800 */
[----:B------:R2:W-:Y:S04]  /*5f560*/  STL [R1+0xa18], R28 ;  /* 0x000a181c01007387 */ /* 0x0005e80000100800 */
[----:B0-----:R2:W5:Y:S04]  /*5f570*/  LDL.LU R0, [R1+0x1aa4] ;  /* 0x001aa40001007983 */ /* 0x0015680000300800 */
[----:B------:R2:W-:Y:S01]  /*5f580*/  STL [R1+0xa10], R29 ;  /* 0x000a101d01007387 */ /* 0x0005e20000100800 */
[----:B------:R-:W-:Y:S05]  /*5f590*/  @P0 BRA `(.L_x_2) ;  /* 0xfffffd2c00cc0947 */ /* 0x000fea000383ffff */
.L_x_1:
[----:B------:R-:W3:Y:S01]  /*5f5a0*/  LDL.LU R9, [R1+0x5e0] ;  /* 0x0005e00001097983 */ /* 0x000ee20000300800 */
[----:B------:R-:W-:Y:S01]  /*5f5b0*/  ULDC.64 UR12, c[0x0][0x228] ;  /* 0x00008a00000c7ab9 */ /* 0x000fe20000000a00 */
[----:B------:R-:W-:Y:S01]  /*5f5c0*/  ULDC UR4, c[0x0][0x22c] ;  /* 0x00008b0000047ab9 */ /* 0x000fe20000000800 */
[----:B------:R-:W-:Y:S01]  /*5f5d0*/  ULDC UR5, c[0x0][0x22c] ;  /* 0x00008b0000057ab9 */ /* 0x000fe20000000800 */
[----:B------:R-:W3:Y:S01]  /*5f5e0*/  LDL.LU R8, [R1+0x5e4] ;  /* 0x0005e40001087983 */ /* 0x000ee20000300800 */
[----:B------:R-:W-:-:S03]  /*5f5f0*/  ULDC UR6, c[0x0][0x22c] ;  /* 0x00008b0000067ab9 */ /* 0x000fc60000000800 */
[----:B------:R-:W4:Y:S04]  /*5f600*/  LDL.LU R7, [R1+0x5e8] ;  /* 0x0005e80001077983 */ /* 0x000f280000300800 */
[----:B------:R-:W4:Y:S04]  /*5f610*/  LDL.LU R6, [R1+0x5ec] ;  /* 0x0005ec0001067983 */ /* 0x000f280000300800 */
[----:B------:R-:W2:Y:S04]  /*5f620*/  LDL.LU R5, [R1+0x490] ;  /* 0x0004900001057983 */ /* 0x000ea80000300800 */
[----:B------:R-:W2:Y:S04]  /*5f630*/  LDL.LU R4, [R1+0x494] ;  /* 0x0004940001047983 */ /* 0x000ea80000300800 */
[----:B------:R-:W2:Y:S04]  /*5f640*/  LDL.LU R3, [R1+0x498] ;  /* 0x0004980001037983 */ /* 0x000ea80000300800 */
[----:B-1----:R-:W2:Y:S04]  /*5f650*/  LDL.LU R2, [R1+0x49c] ;  /* 0x00049c0001027983 */ /* 0x002ea80000300800 */
[----:B------:R-:W-:Y:S04]  /*5f660*/  STL [R1+0x1b1c], R12 ;  /* 0x001b1c0c01007387 */ /* 0x000fe80000100800 */
[----:B------:R-:W-:Y:S04]  /*5f670*/  STL [R1+0x1b18], R14 ;  /* 0x001b180e01007387 */ /* 0x000fe80000100800 */
[----:B-----5:R4:W-:Y:S04]  /*5f680*/  STL [R1+0x1b10], R0 ;  /* 0x001b100001007387 */ /* 0x0209e80000100800 */
[----:B------:R-:W-:Y:S01]  /*5f690*/  STL [R1+0x1b0c], R20 ;  /* 0x001b0c1401007387 */ /* 0x000fe20000100800 */
[----:B------:R-:W-:Y:S01]  /*5f6a0*/  BAR.SYNC.DEFER_BLOCKING 0x0 ;  /* 0x0000000000007b1d */ /* 0x000fe20000010000 */
[----:B---3--:R-:W-:-:S05]  /*5f6b0*/  F2FP.SATFINITE.E4M3.F32.PACK_AB_MERGE_C R16, R8, R9, RZ ;  /* 0x000000090810723e */ /* 0x008fca00048070ff */
[----:B------:R-:W-:Y:S01]  /*5f6c0*/  STL [R1+0x1b20], R16 ;  /* 0x001b201001007387 */ /* 0x000fe20000100800 */
[----:B----4-:R-:W-:Y:S02]  /*5f6d0*/  F2FP.SATFINITE.E4M3.F32.PACK_AB_MERGE_C R0, R6, R7, RZ ;  /* 0x000000070600723e */ /* 0x010fe400048070ff */
[----:B--2---:R-:W-:-:S05]  /*5f6e0*/  F2FP.SATFINITE.E4M3.F32.PACK_AB_MERGE_C R17, R4, R5, RZ ;  /* 0x000000050411723e */ /* 0x004fca00048070ff */
[----:B------:R-:W-:Y:S04]  /*5f6f0*/  STL [R1+0x1b24], R17 ;  /* 0x001b241101007387 */ /* 0x000fe80000100800 */
[----:B------:R1:W-:Y:S04]  /*5f700*/  STL [R1+0x58], R0 ;  /* 0x0000580001007387 */ /* 0x0003e80000100800 */
[----:B------:R-:W2:Y:S04]  /*5f710*/  LDL.LU R9, [R1+0x5d0] ;  /* 0x0005d00001097983 */ /* 0x000ea80000300800 */
[----:B------:R-:W2:Y:S01]  /*5f720*/  LDL.LU R8, [R1+0x5d4] ;  /* 0x0005d40001087983 */ /* 0x000ea20000300800 */
[----:B-1----:R-:W-:-:S03]  /*5f730*/  F2FP.SATFINITE.E4M3.F32.PACK_AB_MERGE_C R0, R2, R3, RZ ;  /* 0x000000030200723e */ /* 0x002fc600048070ff */
[----:B------:R-:W3:Y:S04]  /*5f740*/  LDL.LU R7, [R1+0x5d8] ;  /* 0x0005d80001077983 */ /* 0x000ee80000300800 */
[----:B------:R-:W3:Y:S04]  /*5f750*/  LDL.LU R6, [R1+0x5dc] ;  /* 0x0005dc0001067983 */ /* 0x000ee80000300800 */
[----:B------:R-:W4:Y:S04]  /*5f760*/  LDL.LU R18, [R1+0x474] ;  /* 0x0004740001127983 */ /* 0x000f280000300800 */
[----:B----4-:R1:W-:Y:S04]  /*5f770*/  STL [R1+0x1b60], R18 ;  /* 0x001b601201007387 */ /* 0x0103e80000100800 */
[----:B-1----:R-:W4:Y:S04]  /*5f780*/  LDL.LU R18, [R1+0x5cc] ;  /* 0x0005cc0001127983 */ /* 0x002f280000300800 */
[----:B----4-:R1:W-:Y:S04]  /*5f790*/  STL [R1+0x1b68], R18 ;  /* 0x001b681201007387 */ /* 0x0103e80000100800 */
[----:B-1----:R-:W4:Y:S04]  /*5f7a0*/  LDL.LU R18, [R1+0x5c0] ;  /* 0x0005c00001127983 */ /* 0x002f280000300800 */
[----:B----4-:R1:W-:Y:S04]  /*5f7b0*/  STL [R1+0x1b6c], R18 ;  /* 0x001b6c1201007387 */ /* 0x0103e80000100800 */
[----:B-1----:R-:W4:Y:S04]  /*5f7c0*/  LDL.LU R18, [R1+0x48c] ;  /* 0x00048c0001127983 */ /* 0x002f280000300800 */
[----:B----4-:R1:W-:Y:S04]  /*5f7d0*/  STL [R1+0x1b74], R18 ;  /* 0x001b741201007387 */ /* 0x0103e80000100800 */
[----:B-1----:R-:W4:Y:S04]  /*5f7e0*/  LDL.LU R18, [R1+0x484] ;  /* 0x0004840001127983 */ /* 0x002f280000300800 */
[----:B------:R-:W2:Y:S04]  /*5f7f0*/  LDL.LU R15, [R1+0x5b4] ;  /* 0x0005b400010f7983 */ /* 0x000ea80000300800 */
[----:B--2---:R1:W-:Y:S04]  /*5f800*/  STL [R1+0x1b58], R15 ;  /* 0x001b580f01007387 */ /* 0x0043e80000100800 */
[----:B-1----:R-:W2:Y:S04]  /*5f810*/  LDL.LU R15, [R1+0x478] ;  /* 0x00047800010f7983 */ /* 0x002ea80000300800 */
[----:B--2---:R1:W-:Y:S04]  /*5f820*/  STL [R1+0x1b5c], R15 ;  /* 0x001b5c0f01007387 */ /* 0x0043e80000100800 */
[----:B-1----:R-:W2:Y:S04]  /*5f830*/  LDL.LU R15, [R1+0x470] ;  /* 0x00047000010f7983 */ /* 0x002ea80000300800 */
[----:B--2---:R1:W-:Y:S04]  /*5f840*/  STL [R1+0x1b64], R15 ;  /* 0x001b640f01007387 */ /* 0x0043e80000100800 */
[----:B-1----:R-:W2:Y:S04]  /*5f850*/  LDL.LU R15, [R1+0x5c8] ;  /* 0x0005c800010f7983 */ /* 0x002ea80000300800 */
[----:B--2---:R1:W-:Y:S04]  /*5f860*/  STL [R1+0x1b70], R15 ;  /* 0x001b700f01007387 */ /* 0x0043e80000100800 */
[----:B-1----:R-:W2:Y:S01]  /*5f870*/  LDL.LU R15, [R1+0x488] ;  /* 0x00048800010f7983 */ /* 0x002ea20000300800 */
[----:B------:R-:W-:-:S03]  /*5f880*/  F2FP.SATFINITE.E4M3.F32.PACK_AB_MERGE_C R8, R8, R9, RZ ;  /* 0x000000090808723e */ /* 0x000fc600048070ff */
[----:B--2---:R1:W-:Y:S04]  /*5f890*/  STL [R1+0x1b78], R15 ;  /* 0x001b780f01007387 */ /* 0x0043e80000100800 */
[----:B-1----:R-:W4:Y:S04]  /*5f8a0*/  LDL.LU R15, [R1+0x480] ;  /* 0x00048000010f7983 */ /* 0x002f280000300800 */
[----:B------:R-:W2:Y:S04]  /*5f8b0*/  LDL.LU R17, [R1+0x5bc] ;  /* 0x0005bc0001117983 */ /* 0x000ea80000300800 */
[----:B------:R-:W2:Y:S04]  /*5f8c0*/  LDL.LU R16, [R1+0x5a0] ;  /* 0x0005a00001107983 */ /* 0x000ea80000300800 */
[----:B------:R-:W2:Y:S04]  /*5f8d0*/  LDL.LU R14, [R1+0x5a4] ;  /* 0x0005a400010e7983 */ /* 0x000ea80000300800 */
[----:B------:R-:W2:Y:S04]  /*5f8e0*/  LDL.LU R12, [R1+0x5a8] ;  /* 0x0005a800010c7983 */ /* 0x000ea80000300800 */
        /* <DEDUP_REMOVED lines=15> */
[----:B------:R-:W2:Y:S01]  /*5f9e0*/  LDL.LU R3, [R1+0x578] ;  /* 0x0005780001037983 */ /* 0x000ea20000300800 */
[----:B---3--:R-:W-:-:S03]  /*5f9f0*/  F2FP.SATFINITE.E4M3.F32.PACK_AB_MERGE_C R20, R6, R7, RZ ;  /* 0x000000070614723e */ /* 0x008fc600048070ff */
[----:B------:R-:W3:Y:S04]  /*5fa00*/  LDL.LU R2, [R1+0x57c] ;  /* 0x00057c0001027983 */ /* 0x000ee80000300800 */
[----:B------:R0:W-:Y:S04]  /*5fa10*/  STL [R1+0x1b14], R0 ;  /* 0x001b140001007387 */ /* 0x0001e80000100800 */
[----:B0-----:R-:W2:Y:S04]  /*5fa20*/  LDL.LU R0, [R1+0x5c4] ;  /* 0x0005c40001007983 */ /* 0x001ea80000300800 */
[----:B------:R-:W3:Y:S04]  /*5fa30*/  LDL.LU R9, [R1+0xe0] ;  /* 0x0000e00001097983 */ /* 0x000ee80000300800 */
[----:B------:R0:W-:Y:S04]  /*5fa40*/  STL [R1+0x40], R8 ;  /* 0x0000400801007387 */ /* 0x0001e80000100800 */
[----:B0-----:R-:W3:Y:S04]  /*5fa50*/  LDL.LU R8, [R1+0xe4] ;  /* 0x0000e40001087983 */ /* 0x001ee80000300800 */
[----:B------:R-:W3:Y:S04]  /*5fa60*/  LDL.LU R7, [R1+0xe8] ;  /* 0x0000e80001077983 */ /* 0x000ee80000300800 */
[----:B------:R-:W3:Y:S04]  /*5fa70*/  LDL.LU R6, [R1+0xec] ;  /* 0x0000ec0001067983 */ /* 0x000ee80000300800 */
[----:B------:R0:W-:Y:S04]  /*5fa80*/  STL [R1+0x1b28], R20 ;  /* 0x001b281401007387 */ /* 0x0001e80000100800 */
[----:B0-----:R-:W3:Y:S01]  /*5fa90*/  LDL.LU R20, [R1+0x5b8] ;  /* 0x0005b80001147983 */ /* 0x001ee20000300800 */
[----:B----4-:R-:W-:-:S03]  /*5faa0*/  F2FP.SATFINITE.E4M3.F32.PACK_AB_MERGE_C R18, R18, R15, RZ ;  /* 0x0000000f1212723e */ /* 0x010fc600048070ff */
[----:B------:R-:W4:Y:S04]  /*5fab0*/  LDL.LU R15, [R1+0x1b78] ;  /* 0x001b7800010f7983 */ /* 0x000f280000300800 */
[----:B------:R0:W-:Y:S04]  /*5fac0*/  STL [R1+0x1d4], R18 ;  /* 0x0001d41201007387 */ /* 0x0001e80000100800 */
[----:B0-----:R-:W4:Y:S02]  /*5fad0*/  LDL.LU R18, [R1+0x1b74] ;  /* 0x001b740001127983 */ /* 0x001f240000300800 */
[----:B----4-:R-:W-:-:S02]  /*5fae0*/  F2FP.SATFINITE.E4M3.F32.PACK_AB_MERGE_C R18, R18, R15, RZ ;  /* 0x0000000f1212723e */ /* 0x010fc400048070ff */
[----:B------:R-:W4:Y:S04]  /*5faf0*/  LDL.LU R15, [R1+0x1b70] ;  /* 0x001b7000010f7983 */ /* 0x000f280000300800 */
[----:B------:R0:W-:Y:S04]  /*5fb00*/  STL [R1+0x1d0], R18 ;  /* 0x0001d01201007387 */ /* 0x0001e80000100800 */
[----:B0-----:R-:W2:Y:S02]  /*5fb10*/  LDL.LU R18, [R1+0x1b6c] ;  /* 0x001b6c0001127983 */ /* 0x001ea40000300800 */
[----:B--2---:R-:W-:-:S02]  /*5fb20*/  F2FP.SATFINITE.E4M3.F32.PACK_AB_MERGE_C R0, R0, R18, RZ ;  /* 0x000000120000723e */ /* 0x004fc400048070ff */
[----:B------:R-:W4:Y:S04]  /*5fb30*/  LDL.LU R18, [R1+0x1b68] ;  /* 0x001b680001127983 */ /* 0x000f280000300800 */
[----:B------:R0:W-:Y:S04]  /*5fb40*/  STL [R1+0x1b2c], R0 ;  /* 0x001b2c0001007387 */ /* 0x0001e80000100800 */
[----:B0-----:R-:W2:Y:S01]  /*5fb50*/  LDL.LU R0, [R1+0x5b0] ;  /* 0x0005b00001007983 */ /* 0x001ea20000300800 */
[----:B----4-:R-:W-:-:S03]  /*5fb60*/  F2FP.SATFINITE.E4M3.F32.PACK_AB_MERGE_C R18, R18, R15, RZ ;  /* 0x0000000f1212723e */ /* 0x010fc600048070ff */
[----:B------:R-:W4:Y:S04]  /*5fb70*/  LDL.LU R15, [R1+0x1b64] ;  /* 0x001b6400010f7983 */ /* 0x000f280000300800 */
[----:B------:R0:W-:Y:S04]  /*5fb80*/  STL [R1+0x54], R18 ;  /* 0x0000541201007387 */ /* 0x0001e80000100800 */
[----:B0-----:R-:W4:Y:S02]  /*5fb90*/  LDL.LU R18, [R1+0x1b60] ;  /* 0x001b600001127983 */ /* 0x001f240000300800 */
[----:B----4-:R-:W-:-:S02]  /*5fba0*/  F2FP.SATFINITE.E4M3.F32.PACK_AB_MERGE_C R18, R18, R15, RZ ;  /* 0x0000000f1212723e */ /* 0x010fc400048070ff */
[----:B------:R-:W4:Y:S04]  /*5fbb0*/  LDL.LU R15, [R1+0x1b5c] ;  /* 0x001b5c00010f7983 */ /* 0x000f280000300800 */
[----:B------:R0:W-:Y:S04]  /*5fbc0*/  STL [R1+0x1b30], R18 ;  /* 0x001b301201007387 */ /* 0x0001e80000100800 */
[----:B0-----:R-:W4:Y:S02]  /*5fbd0*/  LDL.LU R18, [R1+0x47c] ;  /* 0x00047c0001127983 */ /* 0x001f240000300800 */
[----:B----4-:R-:W-:-:S02]  /*5fbe0*/  F2FP.SATFINITE.E4M3.F32.PACK_AB_MERGE_C R18, R18, R15, RZ ;  /* 0x0000000f1212723e */ /* 0x010fc400048070ff */
[----:B------:R-:W2:Y:S01]  /*5fbf0*/  LDL.LU R15, [R1+0x1b58] ;  /* 0x001b5800010f7983 */ /* 0x000ea20000300800 */
[----:B------:R-:W-:Y:S02]  /*5fc00*/  F2FP.SATFINITE.E4M3.F32.PACK_AB_MERGE_C R14, R14, R16, RZ ;  /* 0x000000100e0e723e */ /* 0x000fe400048070ff */
[----:B------:R-:W-:Y:S02]  /*5fc10*/  F2FP.SATFINITE.E4M3.F32.PACK_AB_MERGE_C R22, R22, R28, RZ ;  /* 0x0000001c1616723e */ /* 0x000fe400048070ff */
[----:B------:R-:W-:Y:S02]  /*5fc20*/  F2FP.SATFINITE.E4M3.F32.PACK_AB_MERGE_C R21, R21, R25, RZ ;  /* 0x000000191515723e */ /* 0x000fe400048070ff */
[----:B------:R-:W-:Y:S02]  /*5fc30*/  F2FP.SATFINITE.E4M3.F32.PACK_AB_MERGE_C R19, R13, R19, RZ ;  /* 0x000000130d13723e */ /* 0x000fe400048070ff */
[----:B------:R-:W-:Y:S02]  /*5fc40*/  F2FP.SATFINITE.E4M3.F32.PACK_AB_MERGE_C R10, R10, R11, RZ ;  /* 0x0000000b0a0a723e */ /* 0x000fe400048070ff */
[----:B------:R-:W-:-:S02]  /*5fc50*/  F2FP.SATFINITE.E4M3.F32.PACK_AB_MERGE_C R4, R4, R5, RZ ;  /* 0x000000050404723e */ /* 0x000fc400048070ff */
[----:B--2---:R-:W-:-:S05]  /*5fc60*/  F2FP.SATFINITE.E4M3.F32.PACK_AB_MERGE_C R15, R15, R0, RZ ;  /* 0x000000000f0f723e */ /* 0x004fca00048070ff */
[----:B------:R3:W-:Y:S01]  /*5fc70*/  STL [R1+0x1b34], R15 ;  /* 0x001b340f01007387 */ /* 0x0007e20000100800 */
[----:B------:R-:W-:-:S03]  /*5fc80*/  F2FP.SATFINITE.E4M3.F32.PACK_AB_MERGE_C R0, R29, R12, RZ ;  /* 0x0000000c1d00723e */ /* 0x000fc600048070ff */
[----:B------:R-:W-:Y:S01]  /*5fc90*/  STL [R1+0x48], R18 ;  /* 0x0000481201007387 */ /* 0x000fe20000100800 */
[----:B---3--:R-:W-:-:S05]  /*5fca0*/  F2FP.SATFINITE.E4M3.F32.PACK_AB_MERGE_C R15, R17, R20, RZ ;  /* 0x00000014110f723e */ /* 0x008fca00048070ff */
[----:B------:R-:W-:Y:S04]  /*5fcb0*/  STL [R1+0x44], R15 ;  /* 0x0000440f01007387 */ /* 0x000fe80000100800 */
[----:B------:R-:W-:Y:S04]  /*5fcc0*/  STL [R1+0x1b4], R14 ;  /* 0x0001b40e01007387 */ /* 0x000fe80000100800 */
[----:B------:R-:W-:Y:S04]  /*5fcd0*/  STL [R1+0x1b38], R22 ;  /* 0x001b381601007387 */ /* 0x000fe80000100800 */
[----:B------:R0:W-:Y:S04]  /*5fce0*/  STL [R1+0x1b0], R0 ;  /* 0x0001b00001007387 */ /* 0x0001e80000100800 */
[----:B------:R-:W-:Y:S01]  /*5fcf0*/  STL [R1+0x1b3c], R21 ;  /* 0x001b3c1501007387 */ /* 0x000fe20000100800 */
[----:B0-----:R-:W-:-:S05]  /*5fd00*/  F2FP.SATFINITE.E4M3.F32.PACK_AB_MERGE_C R0, R26, R27, RZ ;  /* 0x0000001b1a00723e */ /* 0x001fca00048070ff */
[----:B------:R0:W-:Y:S04]  /*5fd10*/  STL [R1+0x38], R0 ;  /* 0x0000380001007387 */ /* 0x0001e80000100800 */
[----:B------:R-:W-:Y:S01]  /*5fd20*/  STL [R1+0x1b40], R19 ;  /* 0x001b401301007387 */ /* 0x000fe20000100800 */
[----:B0-----:R-:W-:-:S05]  /*5fd30*/  F2FP.SATFINITE.E4M3.F32.PACK_AB_MERGE_C R0, R23, R24, RZ ;  /* 0x000000181700723e */ /* 0x001fca00048070ff */
[----:B------:R0:W-:Y:S01]  /*5fd40*/  STL [R1+0x34], R0 ;  /* 0x0000340001007387 */ /* 0x0001e20000100800 */
[----:B------:R-:W-:-:S03]  /*5fd50*/  F2FP.SATFINITE.E4M3.F32.PACK_AB_MERGE_C R29, R8, R9, RZ ;  /* 0x00000009081d723e */ /* 0x000fc600048070ff */
[----:B------:R-:W-:Y:S04]  /*5fd60*/  STL [R1+0x30], R10 ;  /* 0x0000300a01007387 */ /* 0x000fe80000100800 */
[----:B------:R-:W2:Y:S01]  /*5fd70*/  LDL.LU R5, [R1+0x560] ;  /* 0x0005600001057983 */ /* 0x000ea20000300800 */
[----:B0-----:R-:W-:-:S03]  /*5fd80*/  F2FP.SATFINITE.E4M3.F32.PACK_AB_MERGE_C R0, R2, R3, RZ ;  /* 0x000000030200723e */ /* 0x001fc600048070ff */
[----:B------:R0:W-:Y:S04]  /*5fd90*/  STL [R1+0x190], R4 ;  /* 0x0001900401007387 */ /* 0x0001e80000100800 */
[----:B0-----:R-:W2:Y:S04]  /*5fda0*/  LDL.LU R4, [R1+0x564] ;  /* 0x0005640001047983 */ /* 0x001ea80000300800 */
[----:B------:R0:W-:Y:S04]  /*5fdb0*/  STL [R1+0x18c], R0 ;  /* 0x00018c0001007387 */ /* 0x0001e80000100800 */
[----:B------:R-:W3:Y:S04]  /*5fdc0*/  LDL.LU R3, [R1+0x568] ;  /* 0x0005680001037983 */ /* 0x000ee80000300800 */
[----:B------:R-:W3:Y:S04]  /*5fdd0*/  LDL.LU R2, [R1+0x56c] ;  /* 0x00056c0001027983 */ /* 0x000ee80000300800 */
[----:B------:R-:W-:Y:S04]  /*5fde0*/  STL [R1+0x1b44], R29 ;  /* 0x001b441d01007387 */ /* 0x000fe80000100800 */
[----:B------:R-:W4:Y:S04]  /*5fdf0*/  LDL.LU R27, [R1+0xb4] ;  /* 0x0000b400011b7983 */ /* 0x000f280000300800 */
[----:B------:R-:W2:Y:S01]  /*5fe00*/  LDL.LU R11, [R1+0xd0] ;  /* 0x0000d000010b7983 */ /* 0x000ea20000300800 */
[----:B0-----:R-:W-:-:S05]  /*5fe10*/  F2FP.SATFINITE.E4M3.F32.PACK_AB_MERGE_C R0, R6, R7, RZ ;  /* 0x000000070600723e */ /* 0x001fca00048070ff */
[----:B------:R-:W-:Y:S04]  /*5fe20*/  STL [R1+0x2c], R0 ;  /* 0x00002c0001007387 */ /* 0x000fe80000100800 */
[----:B--2---:R0:W-:Y:S04]  /*5fe30*/  STL [R1+0x1b4c], R11 ;  /* 0x001b4c0b01007387 */ /* 0x0041e80000100800 */
[----:B0-----:R-:W2:Y:S04]  /*5fe40*/  LDL.LU R11, [R1+0xbc] ;  /* 0x0000bc00010b7983 */ /* 0x001ea80000300800 */
[----:B--2---:R0:W-:Y:S04]  /*5fe50*/  STL [R1+0x1b54], R11 ;  /* 0x001b540b01007387 */ /* 0x0041e80000100800 */
[----:B0-----:R-:W4:Y:S04]  /*5fe60*/  LDL.LU R11, [R1+0xb0] ;  /* 0x0000b000010b7983 */ /* 0x001f280000300800 */
[----:B------:R-:W2:Y:S04]  /*5fe70*/  LDL.LU R6, [R1+0xd4] ;  /* 0x0000d40001067983 */ /* 0x000ea80000300800 */
[----:B--2---:R0:W-:Y:S04]  /*5fe80*/  STL [R1+0x1b50], R6 ;  /* 0x001b500601007387 */ /* 0x0041e80000100800 */
[----:B0-----:R-:W2:Y:S04]  /*5fe90*/  LDL.LU R6, [R1+0xb8] ;  /* 0x0000b80001067983 */ /* 0x001ea80000300800 */
[----:B------:R-:W2:Y:S04]  /*5fea0*/  LDL.LU R10, [R1+0xd8] ;  /* 0x0000d800010a7983 */ /* 0x000ea80000300800 */
[----:B------:R-:W2:Y:S04]  /*5feb0*/  LDL.LU R7, [R1+0xdc] ;  /* 0x0000dc0001077983 */ /* 0x000ea80000300800 */
[----:B------:R-:W2:Y:S04]  /*5fec0*/  LDL.LU R25, [R1+0x554] ;  /* 0x0005540001197983 */ /* 0x000ea80000300800 */
[----:B------:R-:W2:Y:S01]  /*5fed0*/  LDL.LU R9, [R1+0x558] ;  /* 0x0005580001097983 */ /* 0x000ea20000300800 */
[----:B---3--:R-:W-:-:S02]  /*5fee0*/  F2FP.SATFINITE.E4M3.F32.PACK_AB_MERGE_C R3, R2, R3, RZ ;  /* 0x000000030203723e */ /* 0x008fc400048070ff */
[----:B------:R-:W-:Y:S02]  /*5fef0*/  F2FP.SATFINITE.E4M3.F32.PACK_AB_MERGE_C R28, R4, R5, RZ ;  /* 0x00000005041c723e */ /* 0x000fe400048070ff */
[----:B----4-:R-:W-:Y:S01]  /*5ff00*/  F2FP.SATFINITE.E4M3.F32.PACK_AB_MERGE_C R27, R27, R11, RZ ;  /* 0x0000000b1b1b723e */ /* 0x010fe200048070ff */
[----:B--2---:R0:W-:Y:S04]  /*5ff10*/  STL [R1+0x1b48], R9 ;  /* 0x001b480901007387 */ /* 0x0041e80000100800 */
[----:B0-----:R-:W2:Y:S04]  /*5ff20*/  LDL.LU R9, [R1+0x550] ;  /* 0x0005500001097983 */ /* 0x001ea80000300800 */
[----:B------:R-:W3:Y:S04]  /*5ff30*/  LDL.LU R8, [R1+0x55c] ;  /* 0x00055c0001087983 */ /* 0x000ee80000300800 */
[----:B------:R-:W4:Y:S04]  /*5ff40*/  LDL.LU R29, [R1+0x540] ;  /* 0x00054000011d7983 */ /* 0x000f280000300800 */
        /* <DEDUP_REMOVED lines=13> */
[----:B0-----:R-:W3:Y:S04]  /*60020*/  LDL.LU R3, [R1+0xcc] ;  /* 0x0000cc0001037983 */ /* 0x001ee80000300800 */
[----:B------:R-:W3:Y:S04]  /*60030*/  LDL.LU R16, [R1+0x510] ;  /* 0x0005100001107983 */ /* 0x000ee80000300800 */
[----:B------:R-:W3:Y:S04]  /*60040*/  LDL.LU R4, [R1+0x514] ;  /* 0x0005140001047983 */ /* 0x000ee80000300800 */
[----:B------:R-:W3:Y:S04]  /*60050*/  LDL.LU R14, [R1+0x518] ;  /* 0x00051800010e7983 */ /* 0x000ee80000300800 */
[----:B------:R-:W3:Y:S04]  /*60060*/  LDL.LU R12, [R1+0x51c] ;  /* 0x00051c00010c7983 */ /* 0x000ee80000300800 */
[----:B------:R-:W3:Y:S04]  /*60070*/  LDL.LU R13, [R1+0x90] ;  /* 0x00009000010d7983 */ /* 0x000ee80000300800 */
[----:B------:R-:W3:Y:S04]  /*60080*/  LDL.LU R5, [R1+0x94] ;  /* 0x0000940001057983 */ /* 0x000ee80000300800 */
[----:B------:R-:W2:Y:S02]  /*60090*/  LDL.LU R11, [R1+0x1b54] ;  /* 0x001b5400010b7983 */ /* 0x000ea40000300800 */
[----:B--2---:R-:W-:-:S02]  /*600a0*/  F2FP.SATFINITE.E4M3.F32.PACK_AB_MERGE_C R11, R11, R6, RZ ;  /* 0x000000060b0b723e */ /* 0x004fc400048070ff */
[----:B------:R-:W2:Y:S04]  /*600b0*/  LDL.LU R6, [R1+0x1b50] ;  /* 0x001b500001067983 */ /* 0x000ea80000300800 */
[----:B------:R0:W-:Y:S04]  /*600c0*/  STL [R1+0x24], R11 ;  /* 0x0000240b01007387 */ /* 0x0001e80000100800 */
[----:B0-----:R-:W2:Y:S01]  /*600d0*/  LDL.LU R11, [R1+0x1b4c] ;  /* 0x001b4c00010b7983 */ /* 0x001ea20000300800 */
[----:B------:R-:W-:Y:S02]  /*600e0*/  F2FP.SATFINITE.E4M3.F32.PACK_AB_MERGE_C R7, R7, R10, RZ ;  /* 0x0000000a0707723e */ /* 0x000fe400048070ff */
[----:B------:R-:W-:-:S02]  /*600f0*/  F2FP.SATFINITE.E4M3.F32.PACK_AB_MERGE_C R25, R25, R9, RZ ;  /* 0x000000091919723e */ /* 0x000fc400048070ff */
[----:B--2---:R-:W-:Y:S02]  /*60100*/  F2FP.SATFINITE.E4M3.F32.PACK_AB_MERGE_C R6, R6, R11, RZ ;  /* 0x0000000b0606723e */ /* 0x004fe400048070ff */
[----:B------:R-:W2:Y:S04]  /*60110*/  LDL.LU R11, [R1+0x98] ;  /* 0x00009800010b7983 */ /* 0x000ea80000300800 */
[----:B------:R0:W-:Y:S04]  /*60120*/  STL [R1+0x174], R6 ;  /* 0x0001740601007387 */ /* 0x0001e80000100800 */
[----:B0-----:R-:W2:Y:S04]  /*60130*/  LDL.LU R6, [R1+0x9c] ;  /* 0x00009c0001067983 */ /* 0x001ea80000300800 */
[----:B------:R-:W2:Y:S04]  /*60140*/  LDL.LU R10, [R1+0x500] ;  /* 0x00050000010a7983 */ /* 0x000ea80000300800 */
[----:B------:R0:W-:Y:S04]  /*60150*/  STL [R1+0x170], R7 ;  /* 0x0001700701007387 */ /* 0x0001e80000100800 */
[----:B0-----:R-:W2:Y:S04]  /*60160*/  LDL.LU R7, [R1+0x504] ;  /* 0x0005040001077983 */ /* 0x001ea80000300800 */
[----:B------:R-:W2:Y:S04]  /*60170*/  LDL.LU R9, [R1+0x1b48] ;  /* 0x001b480001097983 */ /* 0x000ea80000300800 */
[----:B------:R0:W-:Y:S04]  /*60180*/  STL [R1+0x1b04], R25 ;  /* 0x001b041901007387 */ /* 0x0001e80000100800 */
[----:B0-----:R-:W2:Y:S01]  /*60190*/  LDL.LU R25, [R1+0x538] ;  /* 0x0005380001197983 */ /* 0x001ea20000300800 */
[----:B----4-:R-:W-:-:S02]  /*601a0*/  F2FP.SATFINITE.E4M3.F32.PACK_AB_MERGE_C R24, R24, R29, RZ ;  /* 0x0000001d1818723e */ /* 0x010fc400048070ff */
[----:B---3--:R-:W-:Y:S02]  /*601b0*/  F2FP.SATFINITE.E4M3.F32.PACK_AB_MERGE_C R21, R21, R19, RZ ;  /* 0x000000131515723e */ /* 0x008fe400048070ff */
[----:B------:R-:W-:Y:S02]  /*601c0*/  F2FP.SATFINITE.E4M3.F32.PACK_AB_MERGE_C R15, R18, R15, RZ ;  /* 0x0000000f120f723e */ /* 0x000fe400048070ff */
[----:B------:R-:W-:Y:S02]  /*601d0*/  F2FP.SATFINITE.E4M3.F32.PACK_AB_MERGE_C R0, R26, R0, RZ ;  /* 0x000000001a00723e */ /* 0x000fe400048070ff */
[----:B--2---:R-:W-:Y:S02]  /*601e0*/  F2FP.SATFINITE.E4M3.F32.PACK_AB_MERGE_C R8, R8, R9, RZ ;  /* 0x000000090808723e */ /* 0x004fe400048070ff */
[----:B------:R-:W2:Y:S04]  /*601f0*/  LDL.LU R9, [R1+0x508] ;  /* 0x0005080001097983 */ /* 0x000ea80000300800 */
[----:B------:R0:W-:Y:S04]  /*60200*/  STL [R1+0x20], R8 ;  /* 0x0000200801007387 */ /* 0x0001e80000100800 */
[----:B0-----:R-:W2:Y:S04]  /*60210*/  LDL.LU R8, [R1+0x50c] ;  /* 0x00050c0001087983 */ /* 0x001ea80000300800 */
[----:B------:R-:W3:Y:S04]  /*60220*/  LDL.LU R29, [R1+0x1b44] ;  /* 0x001b4400011d7983 */ /* 0x000ee80000300800 */
[----:B------:R0:W-:Y:S04]  /*60230*/  STL [R1+0x1b08], R24 ;  /* 0x001b081801007387 */ /* 0x0001e80000100800 */
[----:B0-----:R-:W4:Y:S01]  /*60240*/  LDL.LU R24, [R1+0x530] ;  /* 0x0005300001187983 */ /* 0x001f220000300800 */
[----:B------:R-:W-:-:S03]  /*60250*/  F2FP.SATFINITE.E4M3.F32.PACK_AB_MERGE_C R22, R22, R25, RZ ;  /* 0x000000191616723e */ /* 0x000fc600048070ff */
[----:B------:R-:W3:Y:S04]  /*60260*/  LDL.LU R19, [R1+0x1b40] ;  /* 0x001b400001137983 */ /* 0x000ee80000300800 */
[----:B------:R0:W-:Y:S04]  /*60270*/  STL [R1+0x1c], R21 ;  /* 0x00001c1501007387 */ /* 0x0001e80000100800 */
[----:B0-----:R-:W3:Y:S04]  /*60280*/  LDL.LU R21, [R1+0x1b3c] ;  /* 0x001b3c0001157983 */ /* 0x001ee80000300800 */
[----:B------:R0:W-:Y:S04]  /*60290*/  STL [R1+0x18], R22 ;  /* 0x0000181601007387 */ /* 0x0001e80000100800 */
[----:B0-----:R-:W3:Y:S04]  /*602a0*/  LDL.LU R22, [R1+0x4f0] ;  /* 0x0004f00001167983 */ /* 0x001ee80000300800 */
[----:B------:R0:W-:Y:S04]  /*602b0*/  STL [R1+0x17c], R15 ;  /* 0x00017c0f01007387 */ /* 0x0001e80000100800 */
[----:B------:R-:W3:Y:S04]  /*602c0*/  LDL.LU R26, [R1+0x4f4] ;  /* 0x0004f400011a7983 */ /* 0x000ee80000300800 */
[----:B------:R1:W-:Y:S01]  /*602d0*/  STL [R1+0x1c4], R0 ;  /* 0x0001c40001007387 */ /* 0x0003e20000100800 */
[----:B------:R-:W-:-:S03]  /*602e0*/  F2FP.SATFINITE.E4M3.F32.PACK_AB_MERGE_C R17, R3, R17, RZ ;  /* 0x000000110311723e */ /* 0x000fc600048070ff */
[----:B0-----:R-:W3:Y:S01]  /*602f0*/  LDL.LU R15, [R1+0x4f8] ;  /* 0x0004f800010f7983 */ /* 0x001ee20000300800 */
[----:B-1----:R-:W-:-:S03]  /*60300*/  F2FP.SATFINITE.E4M3.F32.PACK_AB_MERGE_C R0, R2, R20, RZ ;  /* 0x000000140200723e */ /* 0x002fc600048070ff */
[----:B------:R-:W3:Y:S04]  /*60310*/  LDL.LU R2, [R1+0x4fc] ;  /* 0x0004fc0001027983 */ /* 0x000ee80000300800 */
[----:B------:R0:W-:Y:S01]  /*60320*/  STL [R1+0x14], R0 ;  /* 0x0000140001007387 */ /* 0x0001e20000100800 */
[----:B------:R-:W-:-:S03]  /*60330*/  F2FP.SATFINITE.E4M3.F32.PACK_AB_MERGE_C R12, R12, R14, RZ ;  /* 0x0000000e0c0c723e */ /* 0x000fc600048070ff */
[----:B------:R-:W3:Y:S04]  /*60340*/  LDL.LU R3, [R1+0x4e4] ;  /* 0x0004e40001037983 */ /* 0x000ee80000300800 */
[----:B------:R-:W-:Y:S01]  /*60350*/  STL [R1+0x10], R17 ;  /* 0x0000101101007387 */ /* 0x000fe20000100800 */
[----:B0-----:R-:W-:Y:S02]  /*60360*/  F2FP.SATFINITE.E4M3.F32.PACK_AB_MERGE_C R0, R4, R16, RZ ;  /* 0x000000100400723e */ /* 0x001fe400048070ff */
[----:B------:R-:W-:Y:S02]  /*60370*/  F2FP.SATFINITE.E4M3.F32.PACK_AB_MERGE_C R11, R6, R11, RZ ;  /* 0x0000000b060b723e */ /* 0x000fe400048070ff */
[----:B------:R-:W-:Y:S02]  /*60380*/  F2FP.SATFINITE.E4M3.F32.PACK_AB_MERGE_C R7, R7, R10, RZ ;  /* 0x0000000a0707723e */ /* 0x000fe400048070ff */
[----:B--2---:R-:W-:-:S02]  /*60390*/  F2FP.SATFINITE.E4M3.F32.PACK_AB_MERGE_C R9, R8, R9, RZ ;  /* 0x000000090809723e */ /* 0x004fc400048070ff */
[----:B----4-:R-:W-:Y:S02]  /*603a0*/  F2FP.SATFINITE.E4M3.F32.PACK_AB_MERGE_C R23, R23, R24, RZ ;  /* 0x000000181717723e */ /* 0x010fe400048070ff */
[----:B------:R-:W2:Y:S04]  /*603b0*/  LDL.LU R24, [R1+0x4e8] ;  /* 0x0004e80001187983 */ /* 0x000ea80000300800 */
[----:B------:R-:W2:Y:S04]  /*603c0*/  LDL.LU R4, [R1+0x4ec] ;  /* 0x0004ec0001047983 */ /* 0x000ea80000300800 */
[----:B------:R0:W-:Y:S04]  /*603d0*/  STL [R1+0xc], R0 ;  /* 0x00000c0001007387 */ /* 0x0001e80000100800 */
[----:B------:R-:W4:Y:S01]  /*603e0*/  LDL.LU R18, [R1+0x4d0] ;  /* 0x0004d00001127983 */ /* 0x000f220000300800 */
[----:B0-----:R-:W-:-:S03]  /*603f0*/  F2FP.SATFINITE.E4M3.F32.PACK_AB_MERGE_C R0, R5, R13, RZ ;  /* 0x0000000d0500723e */ /* 0x001fc600048070ff */
[----:B------:R-:W-:Y:S04]  /*60400*/  STL [R1+0x8], R12 ;  /* 0x0000080c01007387 */ /* 0x000fe80000100800 */
[----:B------:R-:W4:Y:S04]  /*60410*/  LDL.LU R5, [R1+0x4d4] ;  /* 0x0004d40001057983 */ /* 0x000f280000300800 */
[----:B------:R0:W-:Y:S04]  /*60420*/  STL [R1+0x4], R0 ;  /* 0x0000040001007387 */ /* 0x0001e80000100800 */
[----:B0-----:R-:W4:Y:S04]  /*60430*/  LDL.LU R0, [R1+0x4d8] ;  /* 0x0004d80001007983 */ /* 0x001f280000300800 */
[----:B------:R-:W4:Y:S04]  /*60440*/  LDL.LU R6, [R1+0x4dc] ;  /* 0x0004dc0001067983 */ /* 0x000f280000300800 */
[----:B------:R-:W-:Y:S04]  /*60450*/  STL [R1], R11 ;  /* 0x0000000b01007387 */ /* 0x000fe80000100800 */
[----:B------:R-:W4:Y:S04]  /*60460*/  LDL.LU R20, [R1+0x4c0] ;  /* 0x0004c00001147983 */ /* 0x000f280000300800 */
[----:B------:R-:W4:Y:S04]  /*60470*/  LDL.LU R25, [R1+0x4c4] ;  /* 0x0004c40001197983 */ /* 0x000f280000300800 */
[----:B------:R0:W-:Y:S04]  /*60480*/  STL [R1+0x158], R7 ;  /* 0x0001580701007387 */ /* 0x0001e80000100800 */
[----:B------:R-:W4:Y:S04]  /*60490*/  LDL.LU R17, [R1+0x4c8] ;  /* 0x0004c80001117983 */ /* 0x000f280000300800 */
[----:B------:R-:W4:Y:S04]  /*604a0*/  LDL.LU R16, [R1+0x4cc] ;  /* 0x0004cc0001107983 */ /* 0x000f280000300800 */
[----:B------:R-:W4:Y:S04]  /*604b0*/  LDL.LU R12, [R1+0x4b0] ;  /* 0x0004b000010c7983 */ /* 0x000f280000300800 */
[----:B0-----:R-:W4:Y:S01]  /*604c0*/  LDL.LU R7, [R1+0x4b4] ;  /* 0x0004b40001077983 */ /* 0x001f220000300800 */
[----:B---3--:R-:W-:-:S03]  /*604d0*/  F2FP.SATFINITE.E4M3.F32.PACK_AB_MERGE_C R26, R26, R22, RZ ;  /* 0x000000161a1a723e */ /* 0x008fc600048070ff */
[----:B------:R-:W3:Y:S04]  /*604e0*/  LDL.LU R14, [R1+0x4b8] ;  /* 0x0004b800010e7983 */ /* 0x000ee80000300800 */
[----:B------:R-:W3:Y:S04]  /*604f0*/  LDL.LU R8, [R1+0x4bc] ;  /* 0x0004bc0001087983 */ /* 0x000ee80000300800 */
[----:B------:R0:W-:Y:S04]  /*60500*/  STL [R1+0x1a4], R9 ;  /* 0x0001a40901007387 */ /* 0x0001e80000100800 */
[----:B0-----:R-:W3:Y:S04]  /*60510*/  LDL.LU R9, [R1+0x4a4] ;  /* 0x0004a40001097983 */ /* 0x001ee80000300800 */
[----:B------:R-:W3:Y:S04]  /*60520*/  LDL.LU R10, [R1+0x4ac] ;  /* 0x0004ac00010a7983 */ /* 0x000ee80000300800 */
[----:B------:R-:W3:Y:S04]  /*60530*/  LDL.LU R11, [R1+0x604] ;  /* 0x00060400010b7983 */ /* 0x000ee80000300800 */
[----:B------:R-:W3:Y:S04]  /*60540*/  LDL.LU R13, [R1+0x60c] ;  /* 0x00060c00010d7983 */ /* 0x000ee80000300800 */
[----:B------:R-:W3:Y:S04]  /*60550*/  LDL.LU R22, [R1+0x1b38] ;  /* 0x001b380001167983 */ /* 0x000ee80000300800 */
[----:B------:R0:W-:Y:S04]  /*60560*/  STL [R1+0x1aec], R26 ;  /* 0x001aec1a01007387 */ /* 0x0001e80000100800 */
[----:B0-----:R-:W3:Y:S01]  /*60570*/  LDL.LU R26, [R1+0x4e0] ;  /* 0x0004e000011a7983 */ /* 0x001ee20000300800 */
[----:B------:R-:W-:-:S03]  /*60580*/  F2FP.SATFINITE.E4M3.F32.PACK_AB_MERGE_C R2, R2, R15, RZ ;  /* 0x0000000f0202723e */ /* 0x000fc600048070ff */
[----:B------:R-:W3:Y:S04]  /*60590*/  LDL.LU R15, [R1+0x1b34] ;  /* 0x001b3400010f7983 */ /* 0x000ee80000300800 */
[----:B------:R0:W-:Y:S04]  /*605a0*/  STL [R1+0x1adc], R2 ;  /* 0x001adc0201007387 */ /* 0x0001e80000100800 */
[----:B0-----:R-:W3:Y:S01]  /*605b0*/  LDL.LU R2, [R1+0x40] ;  /* 0x0000400001027983 */ /* 0x001ee20000300800 */
[----:B--2---:R-:W-:Y:S02]  /*605c0*/  F2FP.SATFINITE.E4M3.F32.PACK_AB_MERGE_C R4, R4, R24, RZ ;  /* 0x000000180404723e */ /* 0x004fe400048070ff */
[----:B----4-:R-:W-:-:S02]  /*605d0*/  F2FP.SATFINITE.E4M3.F32.PACK_AB_MERGE_C R5, R5, R18, RZ ;  /* 0x000000120505723e */ /* 0x010fc400048070ff */
[----:B------:R-:W-:Y:S02]  /*605e0*/  F2FP.SATFINITE.E4M3.F32.PACK_AB_MERGE_C R6, R6, R0, RZ ;  /* 0x000000000606723e */ /* 0x000fe400048070ff */
[----:B------:R-:W-:Y:S02]  /*605f0*/  F2FP.SATFINITE.E4M3.F32.PACK_AB_MERGE_C R25, R25, R20, RZ ;  /* 0x000000141919723e */ /* 0x000fe400048070ff */
[----:B------:R-:W-:Y:S02]  /*60600*/  F2FP.SATFINITE.E4M3.F32.PACK_AB_MERGE_C R16, R16, R17, RZ ;  /* 0x000000111010723e */ /* 0x000fe400048070ff */
[----:B------:R-:W-:Y:S02]  /*60610*/  F2FP.SATFINITE.E4M3.F32.PACK_AB_MERGE_C R7, R7, R12, RZ ;  /* 0x0000000c0707723e */ /* 0x000fe400048070ff */
[----:B---3--:R-:W-:Y:S02]  /*60620*/  F2FP.SATFINITE.E4M3.F32.PACK_AB_MERGE_C R8, R8, R14, RZ ;  /* 0x0000000e0808723e */ /* 0x008fe400048070ff */
[----:B------:R-:W-:-:S05]  /*60630*/  F2FP.SATFINITE.E4M3.F32.PACK_AB_MERGE_C R3, R3, R26, RZ ;  /* 0x0000001a0303723e */ /* 0x000fca00048070ff */
[----:B------:R0:W-:Y:S04]  /*60640*/  STL [R1+0x1af0], R3 ;  /* 0x001af00301007387 */ /* 0x0001e80000100800 */
[----:B0-----:R-:W2:Y:S04]  /*60650*/  LDL.LU R3, [R1+0x5f4] ;  /* 0x0005f40001037983 */ /* 0x001ea80000300800 */
[----:B------:R-:W3:Y:S04]  /*60660*/  LDL.LU R26, [R1+0x5f8] ;  /* 0x0005f800011a7983 */ /* 0x000ee80000300800 */
[----:B------:R-:W3:Y:S04]  /*60670*/  LDL.LU R24, [R1+0x5fc] ;  /* 0x0005fc0001187983 */ /* 0x000ee80000300800 */
[----:B------:R0:W-:Y:S04]  /*60680*/  STL [R1+0x1ae0], R4 ;  /* 0x001ae00401007387 */ /* 0x0001e80000100800 */
[----:B0-----:R-:W2:Y:S04]  /*60690*/  LDL.LU R4, [R1+0x5f0] ;  /* 0x0005f00001047983 */ /* 0x001ea80000300800 */
[----:B------:R-:W4:Y:S04]  /*606a0*/  LDL.LU R18, [R1+0x1b30] ;  /* 0x001b300001127983 */ /* 0x000f280000300800 */
[----:B------:R0:W-:Y:S04]  /*606b0*/  STL [R1+0x1af4], R5 ;  /* 0x001af40501007387 */ /* 0x0001e80000100800 */
[----:B0-----:R-:W3:Y:S04]  /*606c0*/  LDL.LU R5, [R1+0x608] ;  /* 0x0006080001057983 */ /* 0x001ee80000300800 */
[----:B------:R-:W4:Y:S04]  /*606d0*/  LDL.LU R0, [R1+0x1b2c] ;  /* 0x001b2c0001007983 */ /* 0x000f280000300800 */
[----:B------:R0:W-:Y:S04]  /*606e0*/  STL [R1+0x1ae4], R6 ;  /* 0x001ae40601007387 */ /* 0x0001e80000100800 */
[----:B0-----:R-:W4:Y:S04]  /*606f0*/  LDL.LU R6, [R1+0x600] ;  /* 0x0006000001067983 */ /* 0x001f280000300800 */
        /* <DEDUP_REMOVED lines=11> */
[----:B0-----:R-:W4:Y:S01]  /*607b0*/  LDL.LU R8, [R1+0x4a0] ;  /* 0x0004a00001087983 */ /* 0x001f220000300800 */
[----:B--2---:R-:W-:-:S02]  /*607c0*/  F2FP.SATFINITE.E4M3.F32.PACK_AB_MERGE_C R3, R3, R4, RZ ;  /* 0x000000040303723e */ /* 0x004fc400048070ff */
[----:B---3--:R-:W-:Y:S02]  /*607d0*/  F2FP.SATFINITE.E4M3.F32.PACK_AB_MERGE_C R13, R13, R5, RZ ;  /* 0x000000050d0d723e */ /* 0x008fe400048070ff */
[----:B------:R-:W-:Y:S02]  /*607e0*/  LOP3.LUT R5, R2, 0xffff, RZ, 0xc0, !PT ;  /* 0x0000ffff02057812 */ /* 0x000fe400078ec0ff */
[----:B----4-:R-:W-:Y:S02]  /*607f0*/  LOP3.LUT R2, R0, 0xffff, RZ, 0xc0, !PT ;  /* 0x0000ffff00027812 */ /* 0x010fe400078ec0ff */
[----:B------:R-:W-:Y:S02]  /*60800*/  F2FP.SATFINITE.E4M3.F32.PACK_AB_MERGE_C R10, R10, R7, RZ ;  /* 0x000000070a0a723e */ /* 0x000fe400048070ff */
[----:B------:R-:W-:-:S05]  /*60810*/  F2FP.SATFINITE.E4M3.F32.PACK_AB_MERGE_C R9, R9, R8, RZ ;  /* 0x000000080909723e */ /* 0x000fca00048070ff */
[----:B------:R-:W-:Y:S04]  /*60820*/  STL [R1+0x1afc], R9 ;  /* 0x001afc0901007387 */ /* 0x000fe80000100800 */
[----:B------:R-:W-:Y:S04]  /*60830*/  STL [R1+0x1b00], R10 ;  /* 0x001b000a01007387 */ /* 0x000fe80000100800 */
[----:B------:R0:W-:Y:S04]  /*60840*/  STL [R1+0x11c], R3 ;  /* 0x00011c0301007387 */ /* 0x0001e80000100800 */
[----:B------:R-:W2:Y:S01]  /*60850*/  LDL.LU R0, [R1+0x1b14] ;  /* 0x001b140001007983 */ /* 0x000ea20000300800 */
[----:B------:R-:W-:-:S02]  /*60860*/  LOP3.LUT R16, R16, 0xffff, RZ, 0xc0, !PT ;  /* 0x0000ffff10107812 */ /* 0x000fc400078ec0ff */
[----:B------:R-:W-:Y:S02]  /*60870*/  LOP3.LUT R17, R17, 0xffff, RZ, 0xc0, !PT ;  /* 0x0000ffff11117812 */ /* 0x000fe400078ec0ff */
[----:B------:R-:W-:Y:S02]  /*60880*/  LOP3.LUT R4, R15, 0xffff, RZ, 0xc0, !PT ;  /* 0x0000ffff0f047812 */ /* 0x000fe400078ec0ff */
[----:B0-----:R-:W-:Y:S01]  /*60890*/  LOP3.LUT R3, R18, 0xffff, RZ, 0xc0, !PT ;  /* 0x0000ffff12037812 */ /* 0x001fe200078ec0ff */
[----:B------:R-:W-:Y:S01]  /*608a0*/  STL [R1+0x68], R5 ;  /* 0x0000680501007387 */ /* 0x000fe20000100800 */
[----:B------:R-:W-:Y:S02]  /*608b0*/  PRMT R12, R5, 0x3340, R12 ;  /* 0x00003340050c7816 */ /* 0x000fe4000000000c */
[----:B------:R-:W-:Y:S01]  /*608c0*/  PRMT R15, R16, 0x3340, R17 ;  /* 0x00003340100f7816 */ /* 0x000fe20000000011 */
[----:B------:R0:W-:Y:S01]  /*608d0*/  STL [R1+0x8c], R4 ;  /* 0x00008c0401007387 */ /* 0x0001e20000100800 */
[----:B------:R-:W-:-:S02]  /*608e0*/  PRMT R14, R4, 0x3340, R14 ;  /* 0x00003340040e7816 */ /* 0x000fc4000000000e */
[----:B------:R-:W-:Y:S01]  /*608f0*/  PRMT R18, R2, 0x3340, R3 ;  /* 0x0000334002127816 */ /* 0x000fe20000000003 */
[----:B------:R1:W-:Y:S01]  /*60900*/  STL [R1+0x60], R2 ;  /* 0x0000600201007387 */ /* 0x0003e20000100800 */
[----:B------:R-:W-:Y:S02]  /*60910*/  F2FP.SATFINITE.E4M3.F32.PACK_AB_MERGE_C R11, R11, R6, RZ ;  /* 0x000000060b0b723e */ /* 0x000fe400048070ff */
[----:B0-----:R-:W-:Y:S01]  /*60920*/  F2FP.SATFINITE.E4M3.F32.PACK_AB_MERGE_C R4, R24, R26, RZ ;  /* 0x0000001a1804723e */ /* 0x001fe200048070ff */
[----:B------:R0:W-:Y:S01]  /*60930*/  STL [R1+0x5c], R3 ;  /* 0x00005c0301007387 */ /* 0x0001e20000100800 */
[----:B-1----:R-:W-:-:S03]  /*60940*/  PRMT R2, R15, 0x5410, R12 ;  /* 0x000054100f027816 */ /* 0x002fc6000000000c */
[----:B------:R-:W-:Y:S04]  /*60950*/  STL [R1+0x148], R4 ;  /* 0x0001480401007387 */ /* 0x000fe80000100800 */
[----:B------:R-:W3:Y:S01]  /*60960*/  LDL.LU R6, [R1+0x54] ;  /* 0x0000540001067983 */ /* 0x000ee20000300800 */
[----:B0-----:R-:W-:-:S03]  /*60970*/  PRMT R3, R18, 0x5410, R14 ;  /* 0x0000541012037816 */ /* 0x001fc6000000000e */
[----:B------:R0:W-:Y:S04]  /*60980*/  STL [R1+0x198], R2 ;  /* 0x0001980201007387 */ /* 0x0001e80000100800 */
[----:B0-----:R-:W4:Y:S04]  /*60990*/  LDL.LU R2, [R1+0x48] ;  /* 0x0000480001027983 */ /* 0x001f280000300800 */
[----:B------:R-:W-:Y:S01]  /*609a0*/  STL [R1+0x194], R3 ;  /* 0x0001940301007387 */ /* 0x000fe20000100800 */
[----:B--2---:R-:W-:-:S03]  /*609b0*/  LOP3.LUT R24, R0, 0xffff, RZ, 0xc0, !PT ;  /* 0x0000ffff00187812 */ /* 0x004fc600078ec0ff */
[----:B------:R-:W2:Y:S01]  /*609c0*/  LDL.LU R0, [R1+0x1b10] ;  /* 0x001b100001007983 */ /* 0x000ea20000300800 */
[----:B------:R-:W-:Y:S02]  /*609d0*/  LOP3.LUT R25, R25, 0xffff, RZ, 0xc0, !PT ;  /* 0x0000ffff19197812 */ /* 0x000fe400078ec0ff */
[----:B------:R-:W-:Y:S02]  /*609e0*/  LOP3.LUT R10, R20, 0xffff, RZ, 0xc0, !PT ;  /* 0x0000ffff140a7812 */ /* 0x000fe400078ec0ff */
[----:B------:R-:W3:Y:S01]  /*609f0*/  LDL.LU R20, [R1+0x1b0c] ;  /* 0x001b0c0001147983 */ /* 0x000ee20000300800 */
[----:B------:R-:W-:-:S03]  /*60a00*/  LOP3.LUT R8, R19, 0xffff, RZ, 0xc0, !PT ;  /* 0x0000ffff13087812 */ /* 0x000fc600078ec0ff */
[----:B------:R-:W4:Y:S01]  /*60a10*/  LDL.LU R7, [R1+0x38] ;  /* 0x0000380001077983 */ /* 0x000f220000300800 */
[----:B------:R-:W-:-:S03]  /*60a20*/  IMAD.MOV.U32 R19, RZ, RZ, R10 ;  /* 0x000000ffff137224 */ /* 0x000fc600078e000a */
[----:B------:R-:W-:Y:S04]  /*60a30*/  STL [R1+0xb8], R25 ;  /* 0x0000b81901007387 */ /* 0x000fe80000100800 */
[----:B------:R-:W-:Y:S04]  /*60a40*/  STL [R1+0xb4], R24 ;  /* 0x0000b41801007387 */ /* 0x000fe80000100800 */
[----:B------:R0:W-:Y:S01]  /*60a50*/  STL [R1+0xb0], R10 ;  /* 0x0000b00a01007387 */ /* 0x0001e20000100800 */
[----:B------:R-:W-:Y:S02]  /*60a60*/  LOP3.LUT R14, R22, 0xffff, RZ, 0xc0, !PT ;  /* 0x0000ffff160e7812 */ /* 0x000fe400078ec0ff */
[----:B------:R-:W-:Y:S01]  /*60a70*/  LOP3.LUT R15, R21, 0xffff, RZ, 0xc0, !PT ;  /* 0x0000ffff150f7812 */ /* 0x000fe200078ec0ff */
[----:B------:R-:W4:Y:S04]  /*60a80*/  LDL.LU R9, [R1+0x34] ;  /* 0x0000340001097983 */ /* 0x000f280000300800 */
[----:B------:R-:W4:Y:S01]  /*60a90*/  LDL.LU R4, [R1+0x30] ;  /* 0x0000300001047983 */ /* 0x000f220000300800 */
[----:B0-----:R-:W0:Y:S01]  /*60aa0*/  S2R R10, SR_TID.X ;  /* 0x00000000000a7919 */ /* 0x001e220000002100 */
[----:B------:R-:W-:-:S02]  /*60ab0*/  PRMT R21, R14, 0x3340, R15 ;  /* 0x000033400e157816 */ /* 0x000fc4000000000f */
[----:B------:R-:W4:Y:S04]  /*60ac0*/  LDL.LU R3, [R1+0x2c] ;  /* 0x00002c0001037983 */ /* 0x000f280000300800 */
[----:B------:R-:W4:Y:S04]  /*60ad0*/  LDL.LU R5, [R1+0x28] ;  /* 0x0000280001057983 */ /* 0x000f280000300800 */
[----:B------:R-:W4:Y:S04]  /*60ae0*/  LDL.LU R26, [R1+0x24] ;  /* 0x00002400011a7983 */ /* 0x000f280000300800 */
[----:B------:R1:W-:Y:S01]  /*60af0*/  STL [R1+0x74], R8 ;  /* 0x0000740801007387 */ /* 0x0003e20000100800 */
[----:B0-----:R-:W-:Y:S01]  /*60b00*/  IMAD.SHL.U32 R18, R10, 0x80, RZ ;  /* 0x000000800a127824 */ /* 0x001fe200078e00ff */
[----:B--2---:R-:W-:-:S04]  /*60b10*/  PRMT R12, R8, 0x3340, R0 ;  /* 0x00003340080c7816 */ /* 0x004fc80000000000 */
[----:B-1----:R-:W-:Y:S02]  /*60b20*/  LOP3.LUT R8, R18, 0xc00, RZ, 0xc0, !PT ;  /* 0x00000c0012087812 */ /* 0x002fe400078ec0ff */
[----:B------:R-:W-:Y:S02]  /*60b30*/  PRMT R18, R19, 0x3340, R0 ;  /* 0x0000334013127816 */ /* 0x000fe40000000000 */
[----:B------:R-:W-:Y:S02]  /*60b40*/  PRMT R19, R25, 0x3340, R24 ;  /* 0x0000334019137816 */ /* 0x000fe40000000018 */
[----:B------:R-:W2:Y:S01]  /*60b50*/  LDL.LU R24, [R1+0x1b08] ;  /* 0x001b080001187983 */ /* 0x000ea20000300800 */
[----:B------:R-:W-:-:S03]  /*60b60*/  PRMT R12, R21, 0x5410, R12 ;  /* 0x00005410150c7816 */ /* 0x000fc6000000000c */
[----:B------:R-:W2:Y:S04]  /*60b70*/  LDL.LU R25, [R1+0x1b04] ;  /* 0x001b040001197983 */ /* 0x000ea80000300800 */
[----:B------:R-:W2:Y:S01]  /*60b80*/  LDL.LU R21, [R1+0x44] ;  /* 0x0000440001157983 */ /* 0x000ea20000300800 */
[----:B------:R-:W-:Y:S02]  /*60b90*/  LOP3.LUT R29, R29, 0xffff, RZ, 0xc0, !PT ;  /* 0x0000ffff1d1d7812 */ /* 0x000fe400078ec0ff */
[----:B------:R-:W-:Y:S02]  /*60ba0*/  LOP3.LUT R28, R28, 0xffff, RZ, 0xc0, !PT ;  /* 0x0000ffff1c1c7812 */ /* 0x000fe400078ec0ff */
[----:B------:R-:W-:Y:S01]  /*60bb0*/  LOP3.LUT R27, R27, 0xffff, RZ, 0xc0, !PT ;  /* 0x0000ffff1b1b7812 */ /* 0x000fe200078ec0ff */
[----:B------:R-:W-:Y:S01]  /*60bc0*/  IMAD.SHL.U32 R10, R10, 0x20, RZ ;  /* 0x000000200a0a7824 */ /* 0x000fe200078e00ff */
[----:B------:R-:W-:-:S02]  /*60bd0*/  PRMT R22, R29, 0x3340, R28 ;  /* 0x000033401d167816 */ /* 0x000fc4000000001c */
[----:B---3--:R-:W-:Y:S01]  /*60be0*/  PRMT R20, R27, 0x3340, R20 ;  /* 0x000033401b147816 */ /* 0x008fe20000000014 */
[----:B------:R0:W-:Y:S03]  /*60bf0*/  STL [R1+0x16c], R12 ;  /* 0x00016c0c01007387 */ /* 0x0001e60000100800 */
[----:B------:R-:W-:Y:S02]  /*60c00*/  PRMT R20, R22, 0x5410, R20 ;  /* 0x0000541016147816 */ /* 0x000fe40000000014 */
[----:B------:R-:W-:Y:S02]  /*60c10*/  LOP3.LUT R22, R6, 0xffff, RZ, 0xc0, !PT ;  /* 0x0000ffff06167812 */ /* 0x000fe400078ec0ff */
[----:B0-----:R-:W-:Y:S02]  /*60c20*/  LOP3.LUT R12, R8, 0x60, R10, 0xf8, !PT ;  /* 0x00000060080c7812 */ /* 0x001fe400078ef80a */
[----:B------:R-:W-:Y:S01]  /*60c30*/  PRMT R8, R19, 0x5410, R18 ;  /* 0x0000541013087816 */ /* 0x000fe20000000012 */
[----:B------:R-:W-:Y:S01]  /*60c40*/  STL [R1+0x160], R20 ;  /* 0x0001601401007387 */ /* 0x000fe20000100800 */
[----:B----4-:R-:W-:-:S03]  /*60c50*/  LOP3.LUT R10, R2, 0xffff, RZ, 0xc0, !PT ;  /* 0x0000ffff020a7812 */ /* 0x010fc600078ec0ff */
[----:B------:R0:W-:Y:S01]  /*60c60*/  STL [R1+0x154], R8 ;  /* 0x0001540801007387 */ /* 0x0001e20000100800 */
[----:B------:R-:W-:-:S03]  /*60c70*/  LOP3.LUT R7, R7, 0xffff, RZ, 0xc0, !PT ;  /* 0x0000ffff07077812 */ /* 0x000fc600078ec0ff */
[----:B------:R-:W3:Y:S01]  /*60c80*/  LDL.LU R2, [R1+0x1c] ;  /* 0x00001c0001027983 */ /* 0x000ee20000300800 */
[----:B------:R-:W-:Y:S02]  /*60c90*/  LOP3.LUT R9, R9, 0xffff, RZ, 0xc0, !PT ;  /* 0x0000ffff09097812 */ /* 0x000fe400078ec0ff */
[----:B------:R-:W-:Y:S01]  /*60ca0*/  LOP3.LUT R19, R4, 0xffff, RZ, 0xc0, !PT ;  /* 0x0000ffff04137812 */ /* 0x000fe200078ec0ff */
[----:B0-----:R-:W4:Y:S01]  /*60cb0*/  LDL.LU R8, [R1+0x18] ;  /* 0x0000180001087983 */ /* 0x001f220000300800 */
[----:B------:R-:W-:-:S03]  /*60cc0*/  LOP3.LUT R3, R3, 0xffff, RZ, 0xc0, !PT ;  /* 0x0000ffff03037812 */ /* 0x000fc600078ec0ff */
[----:B------:R0:W-:Y:S01]  /*60cd0*/  STL [R1+0x80], R22 ;  /* 0x0000801601007387 */ /* 0x0001e20000100800 */
[----:B------:R-:W-:-:S03]  /*60ce0*/  LOP3.LUT R5, R5, 0xffff, RZ, 0xc0, !PT ;  /* 0x0000ffff05057812 */ /* 0x000fc600078ec0ff */
[----:B------:R-:W-:Y:S01]  /*60cf0*/  STL [R1+0x7c], R10 ;  /* 0x00007c0a01007387 */ /* 0x000fe20000100800 */
[----:B------:R-:W-:-:S03]  /*60d00*/  LOP3.LUT R20, R26, 0xffff, RZ, 0xc0, !PT ;  /* 0x0000ffff1a147812 */ /* 0x000fc600078ec0ff */
[----:B------:R-:W4:Y:S01]  /*60d10*/  LDL.LU R6, [R1+0x14] ;  /* 0x0000140001067983 */ /* 0x000f220000300800 */
[----:B0-----:R-:W-:Y:S02]  /*60d20*/  PRMT R22, R22, 0x3340, R10 ;  /* 0x0000334016167816 */ /* 0x001fe4000000000a */
[----:B--2---:R-:W-:Y:S02]  /*60d30*/  LOP3.LUT R18, R21, 0xffff, RZ, 0xc0, !PT ;  /* 0x0000ffff15127812 */ /* 0x004fe400078ec0ff */
[----:B------:R-:W-:-:S03]  /*60d40*/  LOP3.LUT R25, R25, 0xffff, RZ, 0xc0, !PT ;  /* 0x0000ffff19197812 */ /* 0x000fc600078ec0ff */
[----:B------:R0:W-:Y:S01]  /*60d50*/  STL [R1+0x78], R18 ;  /* 0x0000781201007387 */ /* 0x0001e20000100800 */
[----:B------:R-:W-:-:S03]  /*60d60*/  LOP3.LUT R26, R24, 0xffff, RZ, 0xc0, !PT ;  /* 0x0000ffff181a7812 */ /* 0x000fc600078ec0ff */
[----:B------:R-:W2:Y:S01]  /*60d70*/  LDL.LU R4, [R1+0x4] ;  /* 0x0000040001047983 */ /* 0x000ea20000300800 */
[----:B------:R-:W-:-:S03]  /*60d80*/  LOP3.LUT R21, R23, 0xffff, RZ, 0xc0, !PT ;  /* 0x0000ffff17157812 */ /* 0x000fc600078ec0ff */
[----:B------:R-:W-:Y:S04]  /*60d90*/  STL [R1+0xa8], R7 ;  /* 0x0000a80701007387 */ /* 0x000fe80000100800 */
[----:B------:R-:W-:Y:S04]  /*60da0*/  STL [R1+0xa4], R9 ;  /* 0x0000a40901007387 */ /* 0x000fe80000100800 */
[----:B------:R-:W-:Y:S04]  /*60db0*/  STL [R1+0xa0], R19 ;  /* 0x0000a01301007387 */ /* 0x000fe80000100800 */
[----:B------:R-:W-:Y:S04]  /*60dc0*/  STL [R1+0x2c], R3 ;  /* 0x00002c0301007387 */ /* 0x000fe80000100800 */
[----:B------:R-:W-:Y:S01]  /*60dd0*/  STL [R1+0x28], R5 ;  /* 0x0000280501007387 */ /* 0x000fe20000100800 */
[----:B0-----:R-:W-:-:S03]  /*60de0*/  PRMT R18, R18, 0x3340, R0 ;  /* 0x0000334012127816 */ /* 0x001fc60000000000 */
[----:B------:R-:W-:Y:S01]  /*60df0*/  STL [R1+0x24], R20 ;  /* 0x0000241401007387 */ /* 0x000fe20000100800 */
[----:B------:R-:W-:-:S03]  /*60e00*/  PRMT R23, R7, 0x3340, R9 ;  /* 0x0000334007177816 */ /* 0x000fc60000000009 */
[----:B------:R0:W-:Y:S04]  /*60e10*/  STL [R1+0xcc], R25 ;  /* 0x0000cc1901007387 */ /* 0x0001e80000100800 */
[----:B------:R1:W-:Y:S01]  /*60e20*/  STL [R1+0xc8], R26 ;  /* 0x0000c81a01007387 */ /* 0x0003e20000100800 */
[----:B------:R-:W-:-:S03]  /*60e30*/  PRMT R24, R3, 0x3340, R5 ;  /* 0x0000334003187816 */ /* 0x000fc60000000005 */
[----:B------:R-:W-:Y:S01]  /*60e40*/  STL [R1+0xc4], R21 ;  /* 0x0000c41501007387 */ /* 0x000fe20000100800 */
[----:B------:R-:W-:-:S03]  /*60e50*/  PRMT R18, R22, 0x5410, R18 ;  /* 0x0000541016127816 */ /* 0x000fc60000000012 */
[----:B------:R-:W2:Y:S01]  /*60e60*/  LDL.LU R10, [R1+0x1b00] ;  /* 0x001b0000010a7983 */ /* 0x000ea20000300800 */
[----:B0-----:R-:W-:-:S03]  /*60e70*/  PRMT R25, R25, 0x3340, R26 ;  /* 0x0000334019197816 */ /* 0x001fc6000000001a */
[----:B------:R-:W2:Y:S04]  /*60e80*/  LDL.LU R9, [R1+0x1afc] ;  /* 0x001afc0001097983 */ /* 0x000ea80000300800 */
[----:B------:R-:W2:Y:S04]  /*60e90*/  LDL.LU R7, [R1+0x1af8] ;  /* 0x001af80001077983 */ /* 0x000ea80000300800 */
[----:B------:R-:W2:Y:S04]  /*60ea0*/  LDL.LU R5, [R1+0x1af4] ;  /* 0x001af40001057983 */ /* 0x000ea80000300800 */
[----:B------:R-:W2:Y:S04]  /*60eb0*/  LDL.LU R3, [R1+0x1af0] ;  /* 0x001af00001037983 */ /* 0x000ea80000300800 */
[----:B-1----:R-:W2:Y:S04]  /*60ec0*/  LDL.LU R26, [R1+0x1aec] ;  /* 0x001aec00011a7983 */ /* 0x002ea80000300800 */
[----:B------:R-:W2:Y:S04]  /*60ed0*/  LDL.LU R22, [R1+0x20] ;  /* 0x0000200001167983 */ /* 0x000ea80000300800 */
[----:B------:R0:W-:Y:S04]  /*60ee0*/  STL [R1+0x10c], R18 ;  /* 0x00010c1201007387 */ /* 0x0001e80000100800 */
[----:B0-----:R-:W2:Y:S01]  /*60ef0*/  LDL.LU R18, [R1+0xc] ;  /* 0x00000c0001127983 */ /* 0x001ea20000300800 */
[----:B------:R-:W-:-:S02]  /*60f00*/  PRMT R19, R19, 0x3340, R0 ;  /* 0x0000334013137816 */ /* 0x000fc40000000000 */
[----:B------:R-:W-:Y:S02]  /*60f10*/  PRMT R20, R20, 0x3340, R0 ;  /* 0x0000334014147816 */ /* 0x000fe40000000000 */
[----:B------:R-:W-:Y:S02]  /*60f20*/  PRMT R19, R23, 0x5410, R19 ;  /* 0x0000541017137816 */ /* 0x000fe40000000013 */
[----:B------:R-:W-:Y:S01]  /*60f30*/  PRMT R20, R24, 0x5410, R20 ;  /* 0x0000541018147816 */ /* 0x000fe20000000014 */
[----:B------:R-:W2:Y:S01]  /*60f40*/  LDL.LU R23, [R1] ;  /* 0x0000000001177983 */ /* 0x000ea20000300800 */
[----:B------:R-:W-:-:S03]  /*60f50*/  PRMT R21, R21, 0x3340, R0 ;  /* 0x0000334015157816 */ /* 0x000fc60000000000 */
[----:B------:R0:W-:Y:S01]  /*60f60*/  STL [R1+0x108], R19 ;  /* 0x0001081301007387 */ /* 0x0001e20000100800 */
[----:B---3--:R-:W-:-:S03]  /*60f70*/  LOP3.LUT R2, R2, 0xffff, RZ, 0xc0, !PT ;  /* 0x0000ffff02027812 */ /* 0x008fc600078ec0ff */
[----:B------:R-:W3:Y:S01]  /*60f80*/  LDL.LU R24, [R1+0x8] ;  /* 0x0000080001187983 */ /* 0x000ee20000300800 */
[----:B----4-:R-:W-:-:S03]  /*60f90*/  LOP3.LUT R8, R8, 0xffff, RZ, 0xc0, !PT ;  /* 0x0000ffff08087812 */ /* 0x010fc600078ec0ff */
[----:B------:R-:W-:Y:S01]  /*60fa0*/  STL [R1+0x100], R20 ;  /* 0x0001001401007387 */ /* 0x000fe20000100800 */
[----:B0-----:R-:W-:-:S03]  /*60fb0*/  PRMT R19, R25, 0x5410, R21 ;  /* 0x0000541019137816 */ /* 0x001fc60000000015 */
[----:B------:R-:W4:Y:S01]  /*60fc0*/  LDL.LU R25, [R1+0x10] ;  /* 0x0000100001197983 */ /* 0x000f220000300800 */
[----:B------:R-:W-:-:S03]  /*60fd0*/  LOP3.LUT R6, R6, 0xffff, RZ, 0xc0, !PT ;  /* 0x0000ffff06067812 */ /* 0x000fc600078ec0ff */
[----:B------:R0:W-:Y:S01]  /*60fe0*/  STL [R1+0x144], R19 ;  /* 0x0001441301007387 */ /* 0x0001e20000100800 */
[----:B------:R-:W-:Y:S02]  /*60ff0*/  LOP3.LUT R11, R11, 0xffff, RZ, 0xc0, !PT ;  /* 0x0000ffff0b0b7812 */ /* 0x000fe400078ec0ff */
[----:B--2---:R-:W-:Y:S02]  /*61000*/  LOP3.LUT R21, R4, 0xffff, RZ, 0xc0, !PT ;  /* 0x0000ffff04157812 */ /* 0x004fe400078ec0ff */
[----:B------:R-:W-:Y:S02]  /*61010*/  LOP3.LUT R4, R9, 0xffff, RZ, 0xc0, !PT ;  /* 0x0000ffff09047812 */ /* 0x000fe400078ec0ff */
[----:B0-----:R-:W-:Y:S02]  /*61020*/  LOP3.LUT R19, R7, 0xffff, RZ, 0xc0, !PT ;  /* 0x0000ffff07137812 */ /* 0x001fe400078ec0ff */
[----:B------:R-:W-:Y:S02]  /*61030*/  LOP3.LUT R5, R5, 0xffff, RZ, 0xc0, !PT ;  /* 0x0000ffff05057812 */ /* 0x000fe400078ec0ff */
[----:B------:R-:W-:-:S05]  /*61040*/  LOP3.LUT R20, R22, 0xffff, RZ, 0xc0, !PT ;  /* 0x0000ffff16147812 */ /* 0x000fca00078ec0ff */
[----:B------:R0:W-:Y:S04]  /*61050*/  STL [R1+0xf4], R20 ;  /* 0x0000f41401007387 */ /* 0x0001e80000100800 */
[----:B------:R-:W-:Y:S01]  /*61060*/  STL [R1+0xf0], R2 ;  /* 0x0000f00201007387 */ /* 0x000fe20000100800 */
[----:B------:R-:W-:Y:S02]  /*61070*/  LOP3.LUT R22, R18, 0xffff, RZ, 0xc0, !PT ;  /* 0x0000ffff12167812 */ /* 0x000fe400078ec0ff */
[----:B------:R-:W-:Y:S01]  /*61080*/  LOP3.LUT R18, R3, 0xffff, RZ, 0xc0, !PT ;  /* 0x0000ffff03127812 */ /* 0x000fe200078ec0ff */
[----:B------:R-:W-:Y:S04]  /*61090*/  STL [R1+0xec], R8 ;  /* 0x0000ec0801007387 */ /* 0x000fe80000100800 */
[----:B------:R-:W-:Y:S04]  /*610a0*/  STL [R1+0x18], R6 ;  /* 0x0000180601007387 */ /* 0x000fe80000100800 */
[----:B------:R-:W-:Y:S01]  /*610b0*/  STL [R1+0x20], R18 ;  /* 0x0000201201007387 */ /* 0x000fe20000100800 */
[----:B------:R-:W-:-:S03]  /*610c0*/  PRMT R7, R11, 0x3340, R0 ;  /* 0x000033400b077816 */ /* 0x000fc60000000000 */
[----:B------:R-:W-:Y:S01]  /*610d0*/  STL [R1+0x1c], R5 ;  /* 0x00001c0501007387 */ /* 0x000fe20000100800 */
[----:B------:R-:W-:-:S03]  /*610e0*/  PRMT R9, R8, 0x3340, R0 ;  /* 0x0000334008097816 */ /* 0x000fc60000000000 */
[----:B------:R1:W-:Y:S04]  /*610f0*/  STL [R1+0xbc], R11 ;  /* 0x0000bc0b01007387 */ /* 0x0003e80000100800 */
[----:B------:R2:W-:Y:S01]  /*61100*/  STL [R1+0xc], R19 ;  /* 0x00000c1301007387 */ /* 0x0005e20000100800 */
[----:B0-----:R-:W-:-:S03]  /*61110*/  PRMT R20, R20, 0x3340, R2 ;  /* 0x0000334014147816 */ /* 0x001fc60000000002 */
[----:B------:R0:W-:Y:S01]  /*61120*/  STL [R1+0x4], R4 ;  /* 0x0000040401007387 */ /* 0x0001e20000100800 */
[----:B-1----:R-:W-:-:S03]  /*61130*/  PRMT R11, R6, 0x3340, R22 ;  /* 0x00003340060b7816 */ /* 0x002fc60000000016 */
[----:B------:R-:W4:Y:S01]  /*61140*/  LDL.LU R8, [R1+0x1ae8] ;  /* 0x001ae80001087983 */ /* 0x000f220000300800 */
[----:B--2---:R-:W-:-:S03]  /*61150*/  PRMT R19, R19, 0x3340, R4 ;  /* 0x0000334013137816 */ /* 0x004fc60000000004 */
[----:B------:R-:W2:Y:S04]  /*61160*/  LDL.LU R6, [R1+0x1ae4] ;  /* 0x001ae40001067983 */ /* 0x000ea80000300800 */
[----:B0-----:R-:W2:Y:S04]  /*61170*/  LDL.LU R4, [R1+0x1ae0] ;  /* 0x001ae00001047983 */ /* 0x001ea80000300800 */
[----:B------:R-:W2:Y:S01]  /*61180*/  LDL.LU R2, [R1+0x1adc] ;  /* 0x001adc0001027983 */ /* 0x000ea20000300800 */
[----:B------:R-:W-:Y:S02]  /*61190*/  LOP3.LUT R26, R26, 0xffff, RZ, 0xc0, !PT ;  /* 0x0000ffff1a1a7812 */ /* 0x000fe400078ec0ff */
[----:B------:R-:W-:-:S02]  /*611a0*/  PRMT R3, R21, 0x3340, R0 ;  /* 0x0000334015037816 */ /* 0x000fc40000000000 */
[----:B------:R-:W-:Y:S02]  /*611b0*/  PRMT R5, R5, 0x3340, R0 ;  /* 0x0000334005057816 */ /* 0x000fe40000000000 */
[----:B------:R-:W-:Y:S02]  /*611c0*/  PRMT R18, R26, 0x3340, R18 ;  /* 0x000033401a127816 */ /* 0x000fe40000000012 */
[----:B------:R-:W-:Y:S02]  /*611d0*/  PRMT R3, R11, 0x5410, R3 ;  /* 0x000054100b037816 */ /* 0x000fe40000000003 */
[----:B------:R-:W-:Y:S02]  /*611e0*/  PRMT R5, R18, 0x5410, R5 ;  /* 0x0000541012057816 */ /* 0x000fe40000000005 */
[----:B------:R-:W-:Y:S01]  /*611f0*/  PRMT R7, R19, 0x5410, R7 ;  /* 0x0000541013077816 */ /* 0x000fe20000000007 */
[----:B------:R0:W-:Y:S04]  /*61200*/  STL [R1+0xfc], R3 ;  /* 0x0000fc0301007387 */ /* 0x0001e80000100800 */
[----:B------:R4:W-:Y:S01]  /*61210*/  STL [R1+0x114], R5 ;  /* 0x0001140501007387 */ /* 0x0009e20000100800 */
[----:B0-----:R-:W-:-:S03]  /*61220*/  PRMT R3, R20, 0x5410, R9 ;  /* 0x0000541014037816 */ /* 0x001fc60000000009 */
[----:B------:R-:W-:Y:S04]  /*61230*/  STL [R1+0x12c], R7 ;  /* 0x00012c0701007387 */ /* 0x000fe80000100800 */
[----:B------:R-:W-:Y:S04]  /*61240*/  STL [R1+0x168], R3 ;  /* 0x0001680301007387 */ /* 0x000fe80000100800 */
[----:B------:R-:W2:Y:S01]  /*61250*/  LDL.LU R9, [R1+0x1a9c] ;  /* 0x001a9c0001097983 */ /* 0x000ea20000300800 */
[----:B---3--:R-:W-:Y:S02]  /*61260*/  LOP3.LUT R20, R24, 0xffff, RZ, 0xc0, !PT ;  /* 0x0000ffff18147812 */ /* 0x008fe400078ec0ff */
[----:B------:R-:W-:-:S02]  /*61270*/  LOP3.LUT R24, R23, 0xffff, RZ, 0xc0, !PT ;  /* 0x0000ffff17187812 */ /* 0x000fc400078ec0ff */
[----:B------:R-:W0:Y:S01]  /*61280*/  S2R R23, SR_TID.X ;  /* 0x0000000000177919 */ /* 0x000e220000002100 */
[----:B----4-:R-:W-:Y:S02]  /*61290*/  LOP3.LUT R5, R25, 0xffff, RZ, 0xc0, !PT ;  /* 0x0000ffff19057812 */ /* 0x010fe400078ec0ff */
[----:B------:R-:W-:-:S03]  /*612a0*/  LOP3.LUT R10, R10, 0xffff, RZ, 0xc0, !PT ;  /* 0x0000ffff0a0a7812 */ /* 0x000fc600078ec0ff */
[----:B------:R1:W-:Y:S01]  /*612b0*/  STL [R1+0xc0], R5 ;  /* 0x0000c00501007387 */ /* 0x0003e20000100800 */
[----:B------:R-:W-:-:S03]  /*612c0*/  LOP3.LUT R13, R13, 0xffff, RZ, 0xc0, !PT ;  /* 0x0000ffff0d0d7812 */ /* 0x000fc600078ec0ff */
[----:B------:R-:W-:Y:S04]  /*612d0*/  STL [R1+0x10], R20 ;  /* 0x0000101401007387 */ /* 0x000fe80000100800 */
[----:B------:R-:W-:Y:S01]  /*612e0*/  STL [R1+0x8], R24 ;  /* 0x0000081801007387 */ /* 0x000fe20000100800 */
[----:B-1----:R-:W-:Y:S02]  /*612f0*/  PRMT R5, R5, 0x3340, R20 ;  /* 0x0000334005057816 */ /* 0x002fe40000000014 */
[----:B------:R-:W-:Y:S02]  /*61300*/  LOP3.LUT R7, R8, 0xffff, RZ, 0xc0, !PT ;  /* 0x0000ffff08077812 */ /* 0x000fe400078ec0ff */
[----:B--2---:R-:W-:Y:S02]  /*61310*/  LOP3.LUT R3, R6, 0xffff, RZ, 0xc0, !PT ;  /* 0x0000ffff06037812 */ /* 0x004fe400078ec0ff */
[----:B------:R-:W-:-:S02]  /*61320*/  LOP3.LUT R19, R4, 0xffff, RZ, 0xc0, !PT ;  /* 0x0000ffff04137812 */ /* 0x000fc400078ec0ff */
[----:B------:R-:W-:Y:S02]  /*61330*/  LOP3.LUT R18, R2, 0xffff, RZ, 0xc0, !PT ;  /* 0x0000ffff02127812 */ /* 0x000fe400078ec0ff */
[----:B------:R-:W-:-:S03]  /*61340*/  PRMT R2, R24, 0x3340, R0 ;  /* 0x0000334018027816 */ /* 0x000fc60000000000 */
[----:B------:R-:W-:Y:S01]  /*61350*/  STL [R1+0xe8], R18 ;  /* 0x0000e81201007387 */ /* 0x000fe20000100800 */
[----:B------:R-:W-:-:S03]  /*61360*/  PRMT R6, R18, 0x3340, R19 ;  /* 0x0000334012067816 */ /* 0x000fc60000000013 */
[----:B------:R-:W-:Y:S01]  /*61370*/  STL [R1+0xe0], R19 ;  /* 0x0000e01301007387 */ /* 0x000fe20000100800 */
[----:B------:R-:W-:-:S03]  /*61380*/  PRMT R4, R13, 0x3340, R0 ;  /* 0x000033400d047816 */ /* 0x000fc60000000000 */
[----:B------:R1:W-:Y:S01]  /*61390*/  STL [R1+0xdc], R3 ;  /* 0x0000dc0301007387 */ /* 0x0003e20000100800 */
[----:B------:R-:W-:-:S03]  /*613a0*/  PRMT R5, R5, 0x5410, R2 ;  /* 0x0000541005057816 */ /* 0x000fc60000000002 */
[----:B------:R2:W-:Y:S01]  /*613b0*/  STL [R1+0xd8], R7 ;  /* 0x0000d80701007387 */ /* 0x0005e20000100800 */
[----:B-1----:R-:W-:Y:S02]  /*613c0*/  PRMT R3, R3, 0x3340, R0 ;  /* 0x0000334003037816 */ /* 0x002fe40000000000 */
[----:B--2---:R-:W-:Y:S02]  /*613d0*/  PRMT R7, R7, 0x3340, R10 ;  /* 0x0000334007077816 */ /* 0x004fe4000000000a */
[----:B------:R-:W-:Y:S01]  /*613e0*/  PRMT R3, R6, 0x5410, R3 ;  /* 0x0000541006037816 */ /* 0x000fe20000000003 */
[----:B------:R-:W-:Y:S01]  /*613f0*/  STL [R1+0xd4], R10 ;  /* 0x0000d40a01007387 */ /* 0x000fe20000100800 */
[----:B------:R-:W-:-:S03]  /*61400*/  PRMT R2, R7, 0x5410, R4 ;  /* 0x0000541007027816 */ /* 0x000fc60000000004 */
[----:B------:R-:W-:Y:S04]  /*61410*/  STL [R1+0xd0], R13 ;  /* 0x0000d00d01007387 */ /* 0x000fe80000100800 */
[----:B------:R-:W-:Y:S04]  /*61420*/  STL [R1+0x128], R5 ;  /* 0x0001280501007387 */ /* 0x000fe80000100800 */
[----:B------:R-:W-:Y:S04]  /*61430*/  STL [R1+0x138], R3 ;  /* 0x0001380301007387 */ /* 0x000fe80000100800 */
[----:B------:R0:W-:Y:S02]  /*61440*/  STL [R1+0x134], R2 ;  /* 0x0001340201007387 */ /* 0x0001e40000100800 */
[----:B0-----:R-:W-:-:S04]  /*61450*/  SHF.R.U32.HI R2, RZ, 0x4, R23 ;  /* 0x00000004ff027819 */ /* 0x001fc80000011617 */
[C-C-:B------:R-:W-:Y:S02]  /*61460*/  LOP3.LUT R5, R0.reuse, 0x1fc, R2.reuse, 0xfe, !PT ;  /* 0x000001fc00057812 */ /* 0x140fe400078efe02 */
[C-C-:B------:R-:W-:Y:S02]  /*61470*/  LOP3.LUT R7, R0.reuse, 0x1bc, R2.reuse, 0xfe, !PT ;  /* 0x000001bc00077812 */ /* 0x140fe400078efe02 */
[--C-:B------:R-:W-:Y:S01]  /*61480*/  LOP3.LUT R6, R0, 0x17c, R2.reuse, 0xfe, !PT ;  /* 0x0000017c00067812 */ /* 0x100fe200078efe02 */
[----:B------:R0:W-:Y:S01]  /*61490*/  STL [R1+0x124], R5 ;  /* 0x0001240501007387 */ /* 0x0001e20000100800 */
[----:B------:R-:W-:Y:S01]  /*614a0*/  SHF.R.U32.HI R3, RZ, 0x4, R23 ;  /* 0x00000004ff037819 */ /* 0x000fe20000011617 */
[----:B------:R-:W-:Y:S02]  /*614b0*/  VIADD R4, R2, 0x3c ;  /* 0x0000003c02047836 */ /* 0x000fe40000000000 */
[----:B------:R1:W-:Y:S01]  /*614c0*/  STL [R1+0xe4], R7 ;  /* 0x0000e40701007387 */ /* 0x0003e20000100800 */
[----:B0-----:R-:W-:-:S03]  /*614d0*/  LOP3.LUT R5, R0, 0x13c, R2, 0xfe, !PT ;  /* 0x0000013c00057812 */ /* 0x001fc600078efe02 */
[----:B------:R0:W-:Y:S01]  /*614e0*/  STL [R1+0xac], R6 ;  /* 0x0000ac0601007387 */ /* 0x0001e20000100800 */
[----:B-1----:R-:W-:-:S03]  /*614f0*/  LOP3.LUT R7, R0, 0xfc, R2, 0xfe, !PT ;  /* 0x000000fc00077812 */ /* 0x002fc600078efe02 */
[----:B------:R1:W-:Y:S01]  /*61500*/  STL [R1+0x9c], R5 ;  /* 0x00009c0501007387 */ /* 0x0003e20000100800 */
[----:B------:R-:W-:Y:S02]  /*61510*/  SGXT.U32 R3, R3, 0x2 ;  /* 0x000000020303781a */ /* 0x000fe40000000000 */
[C-C-:B0-----:R-:W-:Y:S01]  /*61520*/  LOP3.LUT R6, R0.reuse, 0xbc, R2.reuse, 0xfe, !PT ;  /* 0x000000bc00067812 */ /* 0x141fe200078efe02 */
[----:B------:R-:W-:Y:S01]  /*61530*/  STL [R1+0x98], R7 ;  /* 0x0000980701007387 */ /* 0x000fe20000100800 */
[C---:B------:R-:W-:Y:S02]  /*61540*/  LOP3.LUT R4, R0.reuse, R4, RZ, 0xfc, !PT ;  /* 0x0000000400047212 */ /* 0x040fe400078efcff */
[C---:B-1----:R-:W-:Y:S01]  /*61550*/  LOP3.LUT R5, R0.reuse, 0x7c, R2, 0xfe, !PT ;  /* 0x0000007c00057812 */ /* 0x042fe200078efe02 */
[----:B------:R0:W-:Y:S04]  /*61560*/  STL [R1+0x94], R6 ;  /* 0x0000940601007387 */ /* 0x0001e80000100800 */
[----:B------:R1:W-:Y:S01]  /*61570*/  STL [R1+0x90], R5 ;  /* 0x0000900501007387 */ /* 0x0003e20000100800 */
[----:B0-----:R-:W-:-:S03]  /*61580*/  LOP3.LUT R6, R0, R3, RZ, 0xfc, !PT ;  /* 0x0000000300067212 */ /* 0x001fc600078efcff */
[----:B------:R0:W-:Y:S01]  /*61590*/  STL [R1+0x88], R4 ;  /* 0x0000880401007387 */ /* 0x0001e20000100800 */
[----:B-1----:R-:W-:-:S03]  /*615a0*/  LOP3.LUT R5, R0, 0x4, R3, 0xfe, !PT ;  /* 0x0000000400057812 */ /* 0x002fc600078efe03 */
[----:B------:R1:W-:Y:S01]  /*615b0*/  STL [R1+0x30], R6 ;  /* 0x0000300601007387 */ /* 0x0003e20000100800 */
[----:B0-----:R-:W-:-:S03]  /*615c0*/  LOP3.LUT R4, R0, 0x8, R3, 0xfe, !PT ;  /* 0x0000000800047812 */ /* 0x001fc600078efe03 */
        /* <DEDUP_REMOVED lines=178> */
[----:B------:R1:W-:Y:S04]  /*620f0*/  STL [R1+0x2b0], R6 ;  /* 0x0002b00601007387 */ /* 0x0003e80000100800 */
[----:B------:R-:W2:Y:S01]  /*62100*/  LDL.LU R8, [R1+0x68] ;  /* 0x0000680001087983 */ /* 0x000ea20000300800 */
[----:B0-----:R-:W-:-:S03]  /*62110*/  LOP3.LUT R4, R0, 0x190, R3, 0xfe, !PT ;  /* 0x0000019000047812 */ /* 0x001fc600078efe03 */
[----:B------:R0:W-:Y:S04]  /*62120*/  STL [R1+0x2b4], R5 ;  /* 0x0002b40501007387 */ /* 0x0001e80000100800 */
[----:B------:R-:W3:Y:S01]  /*62130*/  LDL.LU R20, [R1+0x60] ;  /* 0x0000600001147983 */ /* 0x000ee20000300800 */
[----:B-1----:R-:W-:-:S03]  /*62140*/  LOP3.LUT R6, R0, 0x19c, R3, 0xfe, !PT ;  /* 0x0000019c00067812 */ /* 0x002fc600078efe03 */
[----:B------:R1:W-:Y:S01]  /*62150*/  STL [R1+0x2b8], R4 ;  /* 0x0002b80401007387 */ /* 0x0003e20000100800 */
[----:B0-----:R-:W-:-:S03]  /*62160*/  LOP3.LUT R5, R0, 0x198, R3, 0xfe, !PT ;  /* 0x0000019800057812 */ /* 0x001fc600078efe03 */
[----:B------:R-:W4:Y:S04]  /*62170*/  LDL.LU R19, [R1+0x5c] ;  /* 0x00005c0001137983 */ /* 0x000f280000300800 */
[----:B------:R-:W4:Y:S01]  /*62180*/  LDL.LU R25, [R1+0x8c] ;  /* 0x00008c0001197983 */ /* 0x000f220000300800 */
[----:B-1----:R-:W-:-:S05]  /*62190*/  LOP3.LUT R4, R0, 0x194, R3, 0xfe, !PT ;  /* 0x0000019400047812 */ /* 0x002fca00078efe03 */
[----:B------:R0:W-:Y:S04]  /*621a0*/  STL [R1+0x2bc], R4 ;  /* 0x0002bc0401007387 */ /* 0x0001e80000100800 */
[----:B------:R1:W-:Y:S04]  /*621b0*/  STL [R1+0x2c0], R5 ;  /* 0x0002c00501007387 */ /* 0x0003e80000100800 */
[----:B------:R1:W-:Y:S01]  /*621c0*/  STL [R1+0x2c4], R6 ;  /* 0x0002c40601007387 */ /* 0x0003e20000100800 */
[C-C-:B0-----:R-:W-:Y:S02]  /*621d0*/  LOP3.LUT R4, R0.reuse, 0x1a0, R3.reuse, 0xfe, !PT ;  /* 0x000001a000047812 */ /* 0x141fe400078efe03 */
[----:B-1----:R-:W-:-:S03]  /*621e0*/  LOP3.LUT R5, R0, 0x1a4, R3, 0xfe, !PT ;  /* 0x000001a400057812 */ /* 0x002fc600078efe03 */
[----:B------:R0:W-:Y:S01]  /*621f0*/  STL [R1+0x2c8], R4 ;  /* 0x0002c80401007387 */ /* 0x0001e20000100800 */
[----:B------:R-:W-:-:S03]  /*62200*/  LOP3.LUT R6, R0, 0x1a8, R3, 0xfe, !PT ;  /* 0x000001a800067812 */ /* 0x000fc600078efe03 */
[----:B------:R1:W-:Y:S04]  /*62210*/  STL [R1+0x2cc], R5 ;  /* 0x0002cc0501007387 */ /* 0x0003e80000100800 */
[----:B------:R1:W-:Y:S01]  /*62220*/  STL [R1+0x2d0], R6 ;  /* 0x0002d00601007387 */ /* 0x0003e20000100800 */
[C-C-:B0-----:R-:W-:Y:S02]  /*62230*/  LOP3.LUT R4, R0.reuse, 0x1ac, R3.reuse, 0xfe, !PT ;  /* 0x000001ac00047812 */ /* 0x141fe400078efe03 */
[----:B-1----:R-:W-:-:S03]  /*62240*/  LOP3.LUT R5, R0, 0x1b0, R3, 0xfe, !PT ;  /* 0x000001b000057812 */ /* 0x002fc600078efe03 */
[----:B------:R0:W-:Y:S01]  /*62250*/  STL [R1+0x2d4], R4 ;  /* 0x0002d40401007387 */ /* 0x0001e20000100800 */
[----:B------:R-:W-:-:S03]  /*62260*/  LOP3.LUT R6, R0, 0x1b4, R3, 0xfe, !PT ;  /* 0x000001b400067812 */ /* 0x000fc600078efe03 */
[----:B------:R1:W-:Y:S01]  /*62270*/  STL [R1+0x2d8], R5 ;  /* 0x0002d80501007387 */ /* 0x0003e20000100800 */
[----:B------:R-:W-:-:S03]  /*62280*/  IMAD.SHL.U32 R11, R23, 0x200, RZ ;  /* 0x00000200170b7824 */ /* 0x000fc600078e00ff */
[----:B------:R1:W-:Y:S01]  /*62290*/  STL [R1+0x2dc], R6 ;  /* 0x0002dc0601007387 */ /* 0x0003e20000100800 */
[C-C-:B0-----:R-:W-:Y:S02]  /*622a0*/  LOP3.LUT R4, R0.reuse, 0x1b8, R3.reuse, 0xfe, !PT ;  /* 0x000001b800047812 */ /* 0x141fe400078efe03 */
[----:B-1----:R-:W-:-:S03]  /*622b0*/  LOP3.LUT R5, R0, 0x1c0, R3, 0xfe, !PT ;  /* 0x000001c000057812 */ /* 0x002fc600078efe03 */
[----:B------:R0:W-:Y:S01]  /*622c0*/  STL [R1+0x2e0], R4 ;  /* 0x0002e00401007387 */ /* 0x0001e20000100800 */
[----:B------:R-:W-:-:S03]  /*622d0*/  LOP3.LUT R6, R0, 0x1c4, R3, 0xfe, !PT ;  /* 0x000001c400067812 */ /* 0x000fc600078efe03 */
[----:B------:R1:W-:Y:S01]  /*622e0*/  STL [R1+0x2e4], R5 ;  /* 0x0002e40501007387 */ /* 0x0003e20000100800 */
[----:B------:R-:W-:-:S03]  /*622f0*/  LOP3.LUT R11, R11, 0xc00, RZ, 0xc0, !PT ;  /* 0x00000c000b0b7812 */ /* 0x000fc600078ec0ff */
[----:B------:R1:W-:Y:S01]  /*62300*/  STL [R1+0x2e8], R6 ;  /* 0x0002e80601007387 */ /* 0x0003e20000100800 */
[C-C-:B0-----:R-:W-:Y:S02]  /*62310*/  LOP3.LUT R4, R0.reuse, 0x1c8, R3.reuse, 0xfe, !PT ;  /* 0x000001c800047812 */ /* 0x141fe400078efe03 */
[----:B-1----:R-:W-:-:S03]  /*62320*/  LOP3.LUT R5, R0, 0x1cc, R3, 0xfe, !PT ;  /* 0x000001cc00057812 */ /* 0x002fc600078efe03 */
[----:B------:R0:W-:Y:S01]  /*62330*/  STL [R1+0x2ec], R4 ;  /* 0x0002ec0401007387 */ /* 0x0001e20000100800 */
[----:B------:R-:W-:-:S03]  /*62340*/  LOP3.LUT R6, R0, 0x1d0, R3, 0xfe, !PT ;  /* 0x000001d000067812 */ /* 0x000fc600078efe03 */
[----:B------:R1:W-:Y:S01]  /*62350*/  STL [R1+0x2f0], R5 ;  /* 0x0002f00501007387 */ /* 0x0003e20000100800 */
[----:B------:R-:W-:-:S03]  /*62360*/  LOP3.LUT R11, R11, 0x1f0, R9, 0xf8, !PT ;  /* 0x000001f00b0b7812 */ /* 0x000fc600078ef809 */
[----:B------:R1:W-:Y:S04]  /*62370*/  STL [R1+0x2f4], R6 ;  /* 0x0002f40601007387 */ /* 0x0003e80000100800 */
[----:B------:R-:W4:Y:S01]  /*62380*/  LDL.LU R9, [R1+0x74] ;  /* 0x0000740001097983 */ /* 0x000f220000300800 */
[C-C-:B0-----:R-:W-:Y:S02]  /*62390*/  LOP3.LUT R4, R0.reuse, 0x1d4, R3.reuse, 0xfe, !PT ;  /* 0x000001d400047812 */ /* 0x141fe400078efe03 */
[----:B-1----:R-:W-:-:S03]  /*623a0*/  LOP3.LUT R5, R0, 0x1d8, R3, 0xfe, !PT ;  /* 0x000001d800057812 */ /* 0x002fc600078efe03 */
[----:B------:R0:W-:Y:S01]  /*623b0*/  STL [R1+0x2f8], R4 ;  /* 0x0002f80401007387 */ /* 0x0001e20000100800 */
[----:B------:R-:W-:Y:S02]  /*623c0*/  SHF.R.U32.HI R24, RZ, 0x8, R16 ;  /* 0x00000008ff187819 */ /* 0x000fe40000011610 */
[----:B------:R-:W-:Y:S01]  /*623d0*/  SHF.R.U32.HI R17, RZ, 0x8, R17 ;  /* 0x00000008ff117819 */ /* 0x000fe20000011611 */
[----:B------:R1:W-:Y:S01]  /*623e0*/  STL [R1+0x2fc], R5 ;  /* 0x0002fc0501007387 */ /* 0x0003e20000100800 */
[C-C-:B------:R-:W-:Y:S02]  /*623f0*/  LOP3.LUT R6, R0.reuse, 0x1e0, R3.reuse, 0xfe, !PT ;  /* 0x000001e000067812 */ /* 0x140fe400078efe03 */
[C-C-:B0-----:R-:W-:Y:S02]  /*62400*/  LOP3.LUT R4, R0.reuse, 0x1dc, R3.reuse, 0xfe, !PT ;  /* 0x000001dc00047812 */ /* 0x141fe400078efe03 */
[----:B-1----:R-:W-:-:S03]  /*62410*/  LOP3.LUT R5, R0, 0x1e4, R3, 0xfe, !PT ;  /* 0x000001e400057812 */ /* 0x002fc600078efe03 */
[----:B------:R0:W-:Y:S01]  /*62420*/  STL [R1+0x300], R4 ;  /* 0x0003000401007387 */ /* 0x0001e20000100800 */
[----:B------:R-:W-:Y:S02]  /*62430*/  LOP3.LUT R2, R17, 0xffff, RZ, 0xc0, !PT ;  /* 0x0000ffff11027812 */ /* 0x000fe400078ec0ff */
[----:B------:R-:W-:Y:S01]  /*62440*/  LOP3.LUT R24, R24, 0xffff, RZ, 0xc0, !PT ;  /* 0x0000ffff18187812 */ /* 0x000fe200078ec0ff */
[----:B------:R1:W-:Y:S01]  /*62450*/  STL [R1+0x304], R6 ;  /* 0x0003040601007387 */ /* 0x0003e20000100800 */
[----:B0-----:R-:W-:-:S03]  /*62460*/  LOP3.LUT R4, R0, 0x1e8, R3, 0xfe, !PT ;  /* 0x000001e800047812 */ /* 0x001fc600078efe03 */
[----:B------:R0:W-:Y:S01]  /*62470*/  STL [R1+0x308], R5 ;  /* 0x0003080501007387 */ /* 0x0001e20000100800 */
[C-C-:B------:R-:W-:Y:S02]  /*62480*/  LOP3.LUT R18, R0.reuse, 0x40, R3.reuse, 0xfe, !PT ;  /* 0x0000004000127812 */ /* 0x140fe400078efe03 */
[C-C-:B-1----:R-:W-:Y:S01]  /*62490*/  LOP3.LUT R6, R0.reuse, 0x1ec, R3.reuse, 0xfe, !PT ;  /* 0x000001ec00067812 */ /* 0x142fe200078efe03 */
[----:B------:R1:W-:Y:S01]  /*624a0*/  STL [R1+0x30c], R4 ;  /* 0x00030c0401007387 */ /* 0x0003e20000100800 */
[--C-:B------:R-:W-:Y:S02]  /*624b0*/  LOP3.LUT R23, R0, 0x44, R3.reuse, 0xfe, !PT ;  /* 0x0000004400177812 */ /* 0x100fe400078efe03 */
[----:B------:R-:W-:Y:S02]  /*624c0*/  PRMT R24, R24, 0x3340, R2 ;  /* 0x0000334018187816 */ /* 0x000fe40000000002 */
[C-C-:B0-----:R-:W-:Y:S01]  /*624d0*/  LOP3.LUT R5, R0.reuse, 0x1f0, R3.reuse, 0xfe, !PT ;  /* 0x000001f000057812 */ /* 0x141fe200078efe03 */
[----:B------:R-:W-:Y:S01]  /*624e0*/  STL [R1+0x310], R6 ;  /* 0x0003100601007387 */ /* 0x000fe20000100800 */
[----:B-1----:R-:W-:-:S02]  /*624f0*/  LOP3.LUT R4, R0, 0x1f4, R3, 0xfe, !PT ;  /* 0x000001f400047812 */ /* 0x002fc400078efe03 */
[----:B------:R-:W-:Y:S01]  /*62500*/  LOP3.LUT R3, R0, 0x1f8, R3, 0xfe, !PT ;  /* 0x000001f800037812 */ /* 0x000fe200078efe03 */
[----:B------:R-:W-:Y:S04]  /*62510*/  STL [R1+0x314], R5 ;  /* 0x0003140501007387 */ /* 0x000fe80000100800 */
[----:B------:R-:W-:Y:S04]  /*62520*/  STL [R1+0x318], R4 ;  /* 0x0003180401007387 */ /* 0x000fe80000100800 */
[----:B------:R0:W-:Y:S01]  /*62530*/  STL [R1+0x2a8], R3 ;  /* 0x0002a80301007387 */ /* 0x0001e20000100800 */
[----:B------:R-:W-:-:S03]  /*62540*/  SHF.R.U32.HI R28, RZ, 0x8, R28 ;  /* 0x00000008ff1c7819 */ /* 0x000fc6000001161c */
[----:B------:R-:W4:Y:S01]  /*62550*/  LDL.LU R13, [R1+0xb4] ;  /* 0x0000b400010d7983 */ /* 0x000f220000300800 */
[----:B------:R-:W-:-:S04]  /*62560*/  SHF.R.U32.HI R29, RZ, 0x8, R29 ;  /* 0x00000008ff1d7819 */ /* 0x000fc8000001161d */
[----:B------:R-:W-:Y:S02]  /*62570*/  LOP3.LUT R29, R29, 0xffff, RZ, 0xc0, !PT ;  /* 0x0000ffff1d1d7812 */ /* 0x000fe400078ec0ff */
[----:B--2---:R-:W-:Y:S02]  /*62580*/  SHF.R.U32.HI R0, RZ, 0x8, R8 ;  /* 0x00000008ff007819 */ /* 0x004fe40000011608 */
[----:B------:R-:W2:Y:S01]  /*62590*/  LDL.LU R8, [R1+0xb0] ;  /* 0x0000b00001087983 */ /* 0x000ea20000300800 */
[----:B---3--:R-:W-:-:S03]  /*625a0*/  SHF.R.U32.HI R2, RZ, 0x8, R20 ;  /* 0x00000008ff027819 */ /* 0x008fc60000011614 */
[----:B------:R-:W3:Y:S01]  /*625b0*/  LDL.LU R7, [R1+0x7c] ;  /* 0x00007c0001077983 */ /* 0x000ee20000300800 */
[----:B------:R-:W-:-:S03]  /*625c0*/  LOP3.LUT R2, R2, 0xffff, RZ, 0xc0, !PT ;  /* 0x0000ffff02027812 */ /* 0x000fc600078ec0ff */
[----:B------:R-:W2:Y:S01]  /*625d0*/  LDL.LU R20, [R1+0x78] ;  /* 0x0000780001147983 */ /* 0x000ea20000300800 */
[----:B----4-:R-:W-:-:S04]  /*625e0*/  SHF.R.U32.HI R19, RZ, 0x8, R19 ;  /* 0x00000008ff137819 */ /* 0x010fc80000011613 */
[----:B------:R-:W-:Y:S02]  /*625f0*/  LOP3.LUT R19, R19, 0xffff, RZ, 0xc0, !PT ;  /* 0x0000ffff13137812 */ /* 0x000fe400078ec0ff */
[----:B------:R-:W-:Y:S02]  /*62600*/  LOP3.LUT R0, R0, 0xffff, RZ, 0xc0, !PT ;  /* 0x0000ffff00007812 */ /* 0x000fe400078ec0ff */
[----:B------:R-:W-:Y:S02]  /*62610*/  PRMT R19, R2, 0x3340, R19 ;  /* 0x0000334002137816 */ /* 0x000fe40000000013 */
[----:B------:R-:W4:Y:S01]  /*62620*/  LDL.LU R2, [R1+0xb8] ;  /* 0x0000b80001027983 */ /* 0x000f220000300800 */
[----:B0-----:R-:W-:Y:S02]  /*62630*/  SHF.R.U32.HI R3, RZ, 0x8, R25 ;  /* 0x00000008ff037819 */ /* 0x001fe40000011619 */
[----:B------:R-:W-:Y:S01]  /*62640*/  PRMT R25, R0, 0x3340, R1 ;  /* 0x0000334000197816 */ /* 0x000fe20000000001 */
[----:B------:R-:W4:Y:S04]  /*62650*/  LDL.LU R17, [R1+0xa8] ;  /* 0x0000a80001117983 */ /* 0x000f280000300800 */
[----:B------:R-:W4:Y:S04]  /*62660*/  LDL.LU R6, [R1+0xa4] ;  /* 0x0000a40001067983 */ /* 0x000f280000300800 */
[----:B------:R-:W4:Y:S04]  /*62670*/  LDL.LU R5, [R1+0x2c] ;  /* 0x00002c0001057983 */ /* 0x000f280000300800 */
[----:B------:R-:W4:Y:S01]  /*62680*/  LDL.LU R4, [R1+0x28] ;  /* 0x0000280001047983 */ /* 0x000f220000300800 */
[----:B------:R-:W-:-:S02]  /*62690*/  SHF.R.U32.HI R0, RZ, 0x8, R9 ;  /* 0x00000008ff007819 */ /* 0x000fc40000011609 */
[----:B------:R-:W-:Y:S02]  /*626a0*/  LOP3.LUT R9, R28, 0xffff, RZ, 0xc0, !PT ;  /* 0x0000ffff1c097812 */ /* 0x000fe400078ec0ff */
[----:B------:R-:W4:Y:S02]  /*626b0*/  LDL.LU R28, [R1+0x80] ;  /* 0x00008000011c7983 */ /* 0x000f240000300800 */
[----:B------:R-:W-:Y:S02]  /*626c0*/  PRMT R9, R29, 0x3340, R9 ;  /* 0x000033401d097816 */ /* 0x000fe40000000009 */
[----:B------:R-:W4:Y:S01]  /*626d0*/  LDL.LU R29, [R1+0x24] ;  /* 0x00002400011d7983 */ /* 0x000f220000300800 */
[----:B------:R-:W-:-:S04]  /*626e0*/  SHF.R.U32.HI R15, RZ, 0x8, R15 ;  /* 0x00000008ff0f7819 */ /* 0x000fc8000001160f */
[----:B------:R-:W-:Y:S02]  /*626f0*/  LOP3.LUT R10, R15, 0xffff, RZ, 0xc0, !PT ;  /* 0x0000ffff0f0a7812 */ /* 0x000fe400078ec0ff */
[----:B------:R-:W0:Y:S01]  /*62700*/  S2R R15, SR_TID.X ;  /* 0x00000000000f7919 */ /* 0x000e220000002100 */
[----:B------:R-:W-:Y:S02]  /*62710*/  LOP3.LUT R3, R3, 0xffff, RZ, 0xc0, !PT ;  /* 0x0000ffff03037812 */ /* 0x000fe400078ec0ff */
[----:B------:R-:W-:Y:S02]  /*62720*/  LOP3.LUT R0, R0, 0xffff, RZ, 0xc0, !PT ;  /* 0x0000ffff00007812 */ /* 0x000fe400078ec0ff */
[----:B------:R-:W-:Y:S02]  /*62730*/  PRMT R16, R3, 0x3340, R1 ;  /* 0x0000334003107816 */ /* 0x000fe40000000001 */
[----:B------:R-:W-:Y:S02]  /*62740*/  SHF.R.U32.HI R14, RZ, 0x8, R14 ;  /* 0x00000008ff0e7819 */ /* 0x000fe4000001160e */
[----:B------:R-:W-:-:S02]  /*62750*/  SHF.R.U32.HI R27, RZ, 0x8, R27 ;  /* 0x00000008ff1b7819 */ /* 0x000fc4000001161b */
[----:B------:R-:W-:-:S04]  /*62760*/  LOP3.LUT R14, R14, 0xffff, RZ, 0xc0, !PT ;  /* 0x0000ffff0e0e7812 */ /* 0x000fc800078ec0ff */
[----:B------:R-:W-:Y:S02]  /*62770*/  PRMT R10, R14, 0x3340, R10 ;  /* 0x000033400e0a7816 */ /* 0x000fe4000000000a */
[----:B------:R-:W-:Y:S02]  /*62780*/  LOP3.LUT R14, R27, 0xffff, RZ, 0xc0, !PT ;  /* 0x0000ffff1b0e7812 */ /* 0x000fe400078ec0ff */
[----:B------:R-:W4:Y:S01]  /*62790*/  LDL.LU R27, [R1+0xc8] ;  /* 0x0000c800011b7983 */ /* 0x000f220000300800 */
[----:B0-----:R-:W-:Y:S01]  /*627a0*/  IMAD.SHL.U32 R3, R15, 0x4, RZ ;  /* 0x000000040f037824 */ /* 0x001fe200078e00ff */
[----:B------:R-:W-:-:S04]  /*627b0*/  PRMT R15, R0, 0x3340, R1 ;  /* 0x00003340000f7816 */ /* 0x000fc80000000001 */
[----:B------:R-:W-:Y:S02]  /*627c0*/  LOP3.LUT R3, R12, 0x70, R3, 0x78, !PT ;  /* 0x000000700c037812 */ /* 0x000fe400078e7803 */
[----:B------:R-:W-:-:S04]  /*627d0*/  SHF.R.U32.HI R13, RZ, 0x8, R13 ;  /* 0x00000008ff0d7819 */ /* 0x000fc8000001160d */
[----:B------:R-:W-:Y:S02]  /*627e0*/  LOP3.LUT R13, R13, 0xffff, RZ, 0xc0, !PT ;  /* 0x0000ffff0d0d7812 */ /* 0x000fe400078ec0ff */
[----:B---3--:R-:W-:-:S04]  /*627f0*/  SHF.R.U32.HI R12, RZ, 0x8, R7 ;  /* 0x00000008ff0c7819 */ /* 0x008fc80000011607 */
[----:B------:R-:W-:Y:S02]  /*62800*/  LOP3.LUT R12, R12, 0xffff, RZ, 0xc0, !PT ;  /* 0x0000ffff0c0c7812 */ /* 0x000fe400078ec0ff */
[----:B--2---:R-:W-:Y:S02]  /*62810*/  SHF.R.U32.HI R7, RZ, 0x8, R20 ;  /* 0x00000008ff077819 */ /* 0x004fe40000011614 */
[----:B------:R-:W2:Y:S01]  /*62820*/  LDL.LU R20, [R1+0xc4] ;  /* 0x0000c40001147983 */ /* 0x000ea20000300800 */
[----:B----4-:R-:W-:Y:S02]  /*62830*/  SHF.R.U32.HI R2, RZ, 0x8, R2 ;  /* 0x00000008ff027819 */ /* 0x010fe40000011602 */
[----:B------:R-:W-:Y:S02]  /*62840*/  SHF.R.U32.HI R17, RZ, 0x8, R17 ;  /* 0x00000008ff117819 */ /* 0x000fe40000011611 */
[----:B------:R-:W-:Y:S02]  /*62850*/  LOP3.LUT R2, R2, 0xffff, RZ, 0xc0, !PT ;  /* 0x0000ffff02027812 */ /* 0x000fe400078ec0ff */
[----:B------:R-:W-:-:S02]  /*62860*/  SHF.R.U32.HI R6, RZ, 0x8, R6 ;  /* 0x00000008ff067819 */ /* 0x000fc40000011606 */
[----:B------:R-:W-:Y:S02]  /*62870*/  LOP3.LUT R17, R17, 0xffff, RZ, 0xc0, !PT ;  /* 0x0000ffff11117812 */ /* 0x000fe400078ec0ff */
[----:B------:R-:W-:Y:S02]  /*62880*/  LOP3.LUT R6, R6, 0xffff, RZ, 0xc0, !PT ;  /* 0x0000ffff06067812 */ /* 0x000fe400078ec0ff */
[----:B------:R-:W-:Y:S02]  /*62890*/  PRMT R13, R2, 0x3340, R13 ;  /* 0x00003340020d7816 */ /* 0x000fe4000000000d */
[----:B------:R-:W-:Y:S02]  /*628a0*/  PRMT R17, R17, 0x3340, R6 ;  /* 0x0000334011117816 */ /* 0x000fe40000000006 */
[----:B------:R-:W-:Y:S02]  /*628b0*/  SHF.R.U32.HI R0, RZ, 0x8, R28 ;  /* 0x00000008ff007819 */ /* 0x000fe4000001161c */
[----:B------:R-:W3:Y:S02]  /*628c0*/  LDL.LU R28, [R1+0x18] ;  /* 0x00001800011c7983 */ /* 0x000ee40000300800 */
[----:B------:R-:W-:-:S02]  /*628d0*/  LOP3.LUT R0, R0, 0xffff, RZ, 0xc0, !PT ;  /* 0x0000ffff00007812 */ /* 0x000fc400078ec0ff */
[----:B------:R-:W4:Y:S02]  /*628e0*/  LDL.LU R2, [R1+0xa0] ;  /* 0x0000a00001027983 */ /* 0x000f240000300800 */
[----:B------:R-:W-:Y:S02]  /*628f0*/  PRMT R12, R0, 0x3340, R12 ;  /* 0x00003340000c7816 */ /* 0x000fe4000000000c */
[----:B------:R-:W-:Y:S02]  /*62900*/  SHF.R.U32.HI R0, RZ, 0x8, R29 ;  /* 0x00000008ff007819 */ /* 0x000fe4000001161d */
[----:B------:R-:W4:Y:S04]  /*62910*/  LDL.LU R29, [R1+0xbc] ;  /* 0x0000bc00011d7983 */ /* 0x000f280000300800 */
[----:B------:R-:W2:Y:S01]  /*62920*/  LDL.LU R6, [R1+0xcc] ;  /* 0x0000cc0001067983 */ /* 0x000ea20000300800 */
[----:B------:R-:W-:-:S02]  /*62930*/  SHF.R.U32.HI R5, RZ, 0x8, R5 ;  /* 0x00000008ff057819 */ /* 0x000fc40000011605 */
[----:B------:R-:W-:Y:S02]  /*62940*/  SHF.R.U32.HI R4, RZ, 0x8, R4 ;  /* 0x00000008ff047819 */ /* 0x000fe40000011604 */
[----:B------:R-:W-:Y:S01]  /*62950*/  LOP3.LUT R0, R0, 0xffff, RZ, 0xc0, !PT ;  /* 0x0000ffff00007812 */ /* 0x000fe200078ec0ff */
[----:B------:R-:W-:Y:S01]  /*62960*/  STL [R1], R17 ;  /* 0x0000001101007387 */ /* 0x000fe20000100800 */
[----:B------:R-:W-:Y:S02]  /*62970*/  LOP3.LUT R4, R4, 0xffff, RZ, 0xc0, !PT ;  /* 0x0000ffff04047812 */ /* 0x000fe400078ec0ff */
[----:B------:R-:W-:Y:S02]  /*62980*/  LOP3.LUT R5, R5, 0xffff, RZ, 0xc0, !PT ;  /* 0x0000ffff05057812 */ /* 0x000fe400078ec0ff */
[----:B------:R-:W-:Y:S02]  /*62990*/  PRMT R0, R0, 0x3340, R1 ;  /* 0x0000334000007816 */ /* 0x000fe40000000001 */
[----:B------:R-:W-:-:S03]  /*629a0*/  PRMT R4, R5, 0x3340, R4 ;  /* 0x0000334005047816 */ /* 0x000fc60000000004 */
[----:B------:R0:W-:Y:S04]  /*629b0*/  STL [R1+0x1ad8], R0 ;  /* 0x001ad80001007387 */ /* 0x0001e80000100800 */
[----:B------:R1:W-:Y:S04]  /*629c0*/  STL [R1+0x14], R4 ;  /* 0x0000140401007387 */ /* 0x0003e80000100800 */
[----:B0-----:R-:W4:Y:S01]  /*629d0*/  LDL.LU R0, [R1+0x4] ;  /* 0x0000040001007983 */ /* 0x001f220000300800 */
[----:B-1----:R-:W-:-:S03]  /*629e0*/  SHF.R.U32.HI R4, RZ, 0x8, R22 ;  /* 0x00000008ff047819 */ /* 0x002fc60000011616 */
[----:B------:R-:W4:Y:S01]  /*629f0*/  LDL.LU R22, [R1+0x1c] ;  /* 0x00001c0001167983 */ /* 0x000f220000300800 */
[----:B--2---:R-:W-:Y:S02]  /*62a00*/  SHF.R.U32.HI R17, RZ, 0x8, R6 ;  /* 0x00000008ff117819 */ /* 0x004fe40000011606 */
[----:B------:R-:W-:Y:S02]  /*62a10*/  SHF.R.U32.HI R6, RZ, 0x8, R27 ;  /* 0x00000008ff067819 */ /* 0x000fe4000001161b */
[----:B------:R-:W-:Y:S02]  /*62a20*/  LOP3.LUT R17, R17, 0xffff, RZ, 0xc0, !PT ;  /* 0x0000ffff11117812 */ /* 0x000fe400078ec0ff */
[----:B------:R-:W-:-:S04]  /*62a30*/  LOP3.LUT R6, R6, 0xffff, RZ, 0xc0, !PT ;  /* 0x0000ffff06067812 */ /* 0x000fc800078ec0ff */
[----:B------:R-:W-:Y:S02]  /*62a40*/  PRMT R27, R17, 0x3340, R6 ;  /* 0x00003340111b7816 */ /* 0x000fe40000000006 */
[----:B------:R-:W2:Y:S04]  /*62a50*/  LDL.LU R17, [R1+0x20] ;  /* 0x0000200001117983 */ /* 0x000ea80000300800 */
[----:B------:R-:W2:Y:S01]  /*62a60*/  LDL.LU R6, [R1+0xc] ;  /* 0x00000c0001067983 */ /* 0x000ea20000300800 */
[----:B------:R-:W-:Y:S02]  /*62a70*/  SHF.R.U32.HI R20, RZ, 0x8, R20 ;  /* 0x00000008ff147819 */ /* 0x000fe40000011614 */
[----:B---3--:R-:W-:Y:S02]  /*62a80*/  SHF.R.U32.HI R5, RZ, 0x8, R28 ;  /* 0x00000008ff057819 */ /* 0x008fe4000001161c */
[----:B------:R-:W-:-:S02]  /*62a90*/  SHF.R.U32.HI R21, RZ, 0x8, R21 ;  /* 0x00000008ff157819 */ /* 0x000fc40000011615 */
[----:B------:R-:W-:Y:S02]  /*62aa0*/  LOP3.LUT R20, R20, 0xffff, RZ, 0xc0, !PT ;  /* 0x0000ffff14147812 */ /* 0x000fe400078ec0ff */
[----:B------:R-:W-:Y:S02]  /*62ab0*/  LOP3.LUT R4, R4, 0xffff, RZ, 0xc0, !PT ;  /* 0x0000ffff04047812 */ /* 0x000fe400078ec0ff */
[----:B------:R-:W-:Y:S02]  /*62ac0*/  LOP3.LUT R5, R5, 0xffff, RZ, 0xc0, !PT ;  /* 0x0000ffff05057812 */ /* 0x000fe400078ec0ff */
[----:B------:R-:W-:Y:S02]  /*62ad0*/  LOP3.LUT R21, R21, 0xffff, RZ, 0xc0, !PT ;  /* 0x0000ffff15157812 */ /* 0x000fe400078ec0ff */
[----:B------:R-:W-:Y:S02]  /*62ae0*/  PRMT R20, R20, 0x3340, R1 ;  /* 0x0000334014147816 */ /* 0x000fe40000000001 */
[----:B------:R-:W-:Y:S01]  /*62af0*/  SHF.R.U32.HI R26, RZ, 0x8, R26 ;  /* 0x00000008ff1a7819 */ /* 0x000fe2000001161a */
[----:B------:R0:W-:Y:S01]  /*62b00*/  STL [R1+0x18], R27 ;  /* 0x0000181b01007387 */ /* 0x0001e20000100800 */
[----:B------:R-:W-:-:S02]  /*62b10*/  PRMT R4, R5, 0x3340, R4 ;  /* 0x0000334005047816 */ /* 0x000fc40000000004 */
[----:B------:R-:W-:Y:S01]  /*62b20*/  PRMT R21, R21, 0x3340, R1 ;  /* 0x0000334015157816 */ /* 0x000fe20000000001 */
[----:B------:R-:W-:Y:S01]  /*62b30*/  STL [R1+0x1ad4], R20 ;  /* 0x001ad41401007387 */ /* 0x000fe20000100800 */
[----:B----4-:R-:W-:Y:S02]  /*62b40*/  SHF.R.U32.HI R22, RZ, 0x8, R22 ;  /* 0x00000008ff167819 */ /* 0x010fe40000011616 */
[----:B------:R-:W-:Y:S01]  /*62b50*/  LOP3.LUT R26, R26, 0xffff, RZ, 0xc0, !PT ;  /* 0x0000ffff1a1a7812 */ /* 0x000fe200078ec0ff */
[----:B------:R-:W3:Y:S01]  /*62b60*/  LDL.LU R28, [R1+0xf4] ;  /* 0x0000f400011c7983 */ /* 0x000ee20000300800 */
[----:B------:R-:W-:-:S03]  /*62b70*/  LOP3.LUT R22, R22, 0xffff, RZ, 0xc0, !PT ;  /* 0x0000ffff16167812 */ /* 0x000fc600078ec0ff */
[----:B0-----:R-:W4:Y:S01]  /*62b80*/  LDL.LU R27, [R1+0xf0] ;  /* 0x0000f000011b7983 */ /* 0x001f220000300800 */
[----:B------:R-:W-:-:S03]  /*62b90*/  SHF.R.U32.HI R5, RZ, 0x8, R0 ;  /* 0x00000008ff057819 */ /* 0x000fc60000011600 */
[----:B------:R0:W-:Y:S01]  /*62ba0*/  STL [R1+0x2c], R4 ;  /* 0x00002c0401007387 */ /* 0x0001e20000100800 */
[----:B------:R-:W-:-:S03]  /*62bb0*/  PRMT R22, R22, 0x3340, R1 ;  /* 0x0000334016167816 */ /* 0x000fc60000000001 */
[----:B------:R1:W-:Y:S01]  /*62bc0*/  STL [R1+0x1ad0], R21 ;  /* 0x001ad01501007387 */ /* 0x0003e20000100800 */
[----:B------:R-:W-:Y:S02]  /*62bd0*/  LOP3.LUT R5, R5, 0xffff, RZ, 0xc0, !PT ;  /* 0x0000ffff05057812 */ /* 0x000fe400078ec0ff */
[----:B0-----:R-:W-:Y:S01]  /*62be0*/  SHF.R.U32.HI R4, RZ, 0x8, R29 ;  /* 0x00000008ff047819 */ /* 0x001fe2000001161d */
[----:B-1----:R-:W4:Y:S04]  /*62bf0*/  LDL.LU R21, [R1+0xdc] ;  /* 0x0000dc0001157983 */ /* 0x002f280000300800 */
[----:B------:R-:W4:Y:S04]  /*62c00*/  LDL.LU R29, [R1+0xd8] ;  /* 0x0000d800011d7983 */ /* 0x000f280000300800 */
[----:B------:R-:W4:Y:S04]  /*62c10*/  LDL.LU R20, [R1+0xd4] ;  /* 0x0000d40001147983 */ /* 0x000f280000300800 */
[----:B------:R-:W4:Y:S01]  /*62c20*/  LDL.LU R0, [R1+0xd0] ;  /* 0x0000d00001007983 */ /* 0x000f220000300800 */
[----:B------:R-:W-:-:S04]  /*62c30*/  LOP3.LUT R4, R4, 0xffff, RZ, 0xc0, !PT ;  /* 0x0000ffff04047812 */ /* 0x000fc800078ec0ff */
[----:B------:R-:W-:Y:S02]  /*62c40*/  PRMT R4, R4, 0x3340, R1 ;  /* 0x0000334004047816 */ /* 0x000fe40000000001 */
[----:B--2---:R-:W-:-:S04]  /*62c50*/  SHF.R.U32.HI R17, RZ, 0x8, R17 ;  /* 0x00000008ff117819 */ /* 0x004fc80000011611 */
[----:B------:R-:W-:Y:S02]  /*62c60*/  LOP3.LUT R17, R17, 0xffff, RZ, 0xc0, !PT ;  /* 0x0000ffff11117812 */ /* 0x000fe400078ec0ff */
[----:B------:R-:W-:Y:S02]  /*62c70*/  SHF.R.U32.HI R6, RZ, 0x8, R6 ;  /* 0x00000008ff067819 */ /* 0x000fe40000011606 */
[----:B------:R-:W-:Y:S02]  /*62c80*/  PRMT R17, R26, 0x3340, R17 ;  /* 0x000033401a117816 */ /* 0x000fe40000000011 */
[----:B------:R-:W-:Y:S01]  /*62c90*/  LOP3.LUT R6, R6, 0xffff, RZ, 0xc0, !PT ;  /* 0x0000ffff06067812 */ /* 0x000fe200078ec0ff */
[----:B------:R-:W2:Y:S04]  /*62ca0*/  LDL.LU R26, [R1+0xc0] ;  /* 0x0000c000011a7983 */ /* 0x000ea80000300800 */
[----:B------:R0:W-:Y:S01]  /*62cb0*/  STL [R1+0x24], R17 ;  /* 0x0000241101007387 */ /* 0x0001e20000100800 */
[----:B------:R-:W-:-:S03]  /*62cc0*/  PRMT R6, R6, 0x3340, R5 ;  /* 0x0000334006067816 */ /* 0x000fc60000000005 */
[----:B0-----:R-:W2:Y:S04]  /*62cd0*/  LDL.LU R17, [R1+0x10] ;  /* 0x0000100001117983 */ /* 0x001ea80000300800 */
[----:B------:R0:W-:Y:S04]  /*62ce0*/  STL [R1+0x1acc], R22 ;  /* 0x001acc1601007387 */ /* 0x0001e80000100800 */
[----:B0-----:R-:W2:Y:S04]  /*62cf0*/  LDL.LU R22, [R1+0xe0] ;  /* 0x0000e00001167983 */ /* 0x001ea80000300800 */
[----:B------:R-:W2:Y:S04]  /*62d00*/  LDL.LU R5, [R1+0xec] ;  /* 0x0000ec0001057983 */ /* 0x000ea80000300800 */
[----:B------:R0:W-:Y:S04]  /*62d10*/  STL [R1+0x28], R6 ;  /* 0x0000280601007387 */ /* 0x0001e80000100800 */
[----:B0-----:R-:W2:Y:S04]  /*62d20*/  LDL.LU R6, [R1+0x8] ;  /* 0x0000080001067983 */ /* 0x001ea80000300800 */
[----:B------:R0:W-:Y:S04]  /*62d30*/  STL [R1+0x1ac8], R4 ;  /* 0x001ac80401007387 */ /* 0x0001e80000100800 */
[----:B0-----:R-:W2:Y:S01]  /*62d40*/  LDL.LU R4, [R1+0xe8] ;  /* 0x0000e80001047983 */ /* 0x001ea20000300800 */
[----:B---3--:R-:W-:-:S02]  /*62d50*/  SHF.R.U32.HI R28, RZ, 0x8, R28 ;  /* 0x00000008ff1c7819 */ /* 0x008fc4000001161c */
[----:B----4-:R-:W-:Y:S02]  /*62d60*/  SHF.R.U32.HI R27, RZ, 0x8, R27 ;  /* 0x00000008ff1b7819 */ /* 0x010fe4000001161b */
[----:B------:R-:W-:Y:S02]  /*62d70*/  LOP3.LUT R28, R28, 0xffff, RZ, 0xc0, !PT ;  /* 0x0000ffff1c1c7812 */ /* 0x000fe400078ec0ff */
[----:B------:R-:W-:-:S04]  /*62d80*/  LOP3.LUT R27, R27, 0xffff, RZ, 0xc0, !PT ;  /* 0x0000ffff1b1b7812 */ /* 0x000fc800078ec0ff */
[----:B------:R-:W-:Y:S02]  /*62d90*/  PRMT R27, R28, 0x3340, R27 ;  /* 0x000033401c1b7816 */ /* 0x000fe4000000001b */
[----:B--2---:R-:W-:-:S04]  /*62da0*/  SHF.R.U32.HI R26, RZ, 0x8, R26 ;  /* 0x00000008ff1a7819 */ /* 0x004fc8000001161a */
[----:B------:R-:W-:Y:S02]  /*62db0*/  LOP3.LUT R26, R26, 0xffff, RZ, 0xc0, !PT ;  /* 0x0000ffff1a1a7812 */ /* 0x000fe400078ec0ff */
[----:B------:R-:W-:-:S04]  /*62dc0*/  SHF.R.U32.HI R17, RZ, 0x8, R17 ;  /* 0x00000008ff117819 */ /* 0x000fc80000011611 */
[----:B------:R-:W-:Y:S02]  /*62dd0*/  LOP3.LUT R17, R17, 0xffff, RZ, 0xc0, !PT ;  /* 0x0000ffff11117812 */ /* 0x000fe400078ec0ff */
[----:B------:R-:W-:-:S04]  /*62de0*/  SHF.R.U32.HI R5, RZ, 0x8, R5 ;  /* 0x00000008ff057819 */ /* 0x000fc80000011605 */
[----:B------:R-:W-:-:S04]  /*62df0*/  LOP3.LUT R5, R5, 0xffff, RZ, 0xc0, !PT ;  /* 0x0000ffff05057812 */ /* 0x000fc800078ec0ff */
[----:B------:R-:W-:Y:S02]  /*62e00*/  PRMT R5, R5, 0x3340, R1 ;  /* 0x0000334005057816 */ /* 0x000fe40000000001 */
[----:B------:R-:W-:-:S04]  /*62e10*/  SHF.R.U32.HI R6, RZ, 0x8, R6 ;  /* 0x00000008ff067819 */ /* 0x000fc80000011606 */
[----:B------:R-:W-:Y:S01]  /*62e20*/  LOP3.LUT R6, R6, 0xffff, RZ, 0xc0, !PT ;  /* 0x0000ffff06067812 */ /* 0x000fe200078ec0ff */
[----:B------:R0:W-:Y:S03]  /*62e30*/  STL [R1+0x1ac4], R5 ;  /* 0x001ac40501007387 */ /* 0x0001e60000100800 */
[----:B------:R-:W-:Y:S01]  /*62e40*/  PRMT R6, R6, 0x3340, R1 ;  /* 0x0000334006067816 */ /* 0x000fe20000000001 */
[----:B------:R1:W-:Y:S01]  /*62e50*/  STL [R1+0x10], R27 ;  /* 0x0000101b01007387 */ /* 0x0003e20000100800 */
[----:B0-----:R-:W-:-:S03]  /*62e60*/  PRMT R5, R26, 0x3340, R17 ;  /* 0x000033401a057816 */ /* 0x001fc60000000011 */
[----:B------:R-:W-:Y:S01]  /*62e70*/  STL [R1+0x1ac0], R6 ;  /* 0x001ac00601007387 */ /* 0x000fe20000100800 */
[----:B------:R-:W-:-:S03]  /*62e80*/  SHF.R.U32.HI R26, RZ, 0x8, R4 ;  /* 0x00000008ff1a7819 */ /* 0x000fc60000011604 */
[----:B------:R0:W-:Y:S04]  /*62e90*/  STL [R1+0xc], R5 ;  /* 0x00000c0501007387 */ /* 0x0001e80000100800 */
[----:B------:R-:W2:Y:S01]  /*62ea0*/  LDL R4, [R1+0x1aa0] ;  /* 0x001aa00001047983 */ /* 0x000ea20000100800 */
[----:B-1----:R-:W-:Y:S02]  /*62eb0*/  SHF.R.U32.HI R27, RZ, 0x8, R21 ;  /* 0x00000008ff1b7819 */ /* 0x002fe40000011615 */
[----:B------:R-:W-:Y:S02]  /*62ec0*/  SHF.R.U32.HI R28, RZ, 0x8, R20 ;  /* 0x00000008ff1c7819 */ /* 0x000fe40000011614 */
[----:B------:R-:W-:Y:S02]  /*62ed0*/  SHF.R.U32.HI R17, RZ, 0x8, R22 ;  /* 0x00000008ff117819 */ /* 0x000fe40000011616 */
[----:B------:R-:W-:-:S02]  /*62ee0*/  SHF.R.U32.HI R29, RZ, 0x8, R29 ;  /* 0x00000008ff1d7819 */ /* 0x000fc4000001161d */
[----:B0-----:R-:W-:Y:S02]  /*62ef0*/  SHF.R.U32.HI R5, RZ, 0x8, R0 ;  /* 0x00000008ff057819 */ /* 0x001fe40000011600 */
[----:B------:R-:W-:Y:S02]  /*62f00*/  LOP3.LUT R27, R27, 0xffff, RZ, 0xc0, !PT ;  /* 0x0000ffff1b1b7812 */ /* 0x000fe400078ec0ff */
[----:B------:R-:W-:Y:S02]  /*62f10*/  LOP3.LUT R0, R28, 0xffff, RZ, 0xc0, !PT ;  /* 0x0000ffff1c007812 */ /* 0x000fe400078ec0ff */
[----:B------:R-:W-:Y:S02]  /*62f20*/  LOP3.LUT R17, R17, 0xffff, RZ, 0xc0, !PT ;  /* 0x0000ffff11117812 */ /* 0x000fe400078ec0ff */
[----:B------:R-:W-:Y:S02]  /*62f30*/  LOP3.LUT R26, R26, 0xffff, RZ, 0xc0, !PT ;  /* 0x0000ffff1a1a7812 */ /* 0x000fe400078ec0ff */
[----:B------:R-:W-:-:S02]  /*62f40*/  LOP3.LUT R28, R29, 0xffff, RZ, 0xc0, !PT ;  /* 0x0000ffff1d1c7812 */ /* 0x000fc400078ec0ff */
[----:B------:R-:W-:Y:S02]  /*62f50*/  LOP3.LUT R29, R5, 0xffff, RZ, 0xc0, !PT ;  /* 0x0000ffff051d7812 */ /* 0x000fe400078ec0ff */
[----:B------:R-:W-:Y:S02]  /*62f60*/  PRMT R27, R27, 0x3340, R1 ;  /* 0x000033401b1b7816 */ /* 0x000fe40000000001 */
[----:B------:R-:W-:Y:S02]  /*62f70*/  PRMT R5, R26, 0x3340, R17 ;  /* 0x000033401a057816 */ /* 0x000fe40000000011 */
[----:B------:R-:W-:Y:S02]  /*62f80*/  PRMT R17, R29, 0x3340, R1 ;  /* 0x000033401d117816 */ /* 0x000fe40000000001 */
[----:B------:R-:W-:Y:S01]  /*62f90*/  PRMT R0, R28, 0x3340, R0 ;  /* 0x000033401c007816 */ /* 0x000fe20000000000 */
[----:B------:R-:W-:Y:S04]  /*62fa0*/  STL [R1+0x1abc], R27 ;  /* 0x001abc1b01007387 */ /* 0x000fe80000100800 */
[----:B------:R-:W-:Y:S04]  /*62fb0*/  STL [R1+0x20], R5 ;  /* 0x0000200501007387 */ /* 0x000fe80000100800 */
[----:B------:R-:W-:Y:S04]  /*62fc0*/  STL [R1+0x1ab8], R17 ;  /* 0x001ab81101007387 */ /* 0x000fe80000100800 */
[----:B------:R0:W-:Y:S02]  /*62fd0*/  STL [R1+0x1c], R0 ;  /* 0x00001c0001007387 */ /* 0x0001e40000100800 */
[----:B0-----:R-:W0:Y:S01]  /*62fe0*/  S2R R0, SR_TID.X ;  /* 0x0000000000007919 */ /* 0x001e220000002100 */
[----:B--2---:R-:W-:Y:S01]  /*62ff0*/  ISETP.GE.AND P0, PT, R4, UR12, PT ;  /* 0x0000000c04007c0c */ /* 0x004fe2000bf06270 */
[----:B------:R-:W1:Y:S01]  /*63000*/  S2R R26, SR_CgaCtaId ;  /* 0x00000000001a7919 */ /* 0x000e620000008800 */
[----:B0-----:R-:W-:Y:S01]  /*63010*/  LOP3.LUT R4, R11, 0x20, R0, 0x78, !PT ;  /* 0x000000200b047812 */ /* 0x001fe200078e7800 */
[----:B------:R-:W-:Y:S01]  /*63020*/  ULDC UR12, c[0x0][0x22c] ;  /* 0x00008b00000c7ab9 */ /* 0x000fe20000000800 */
[----:B------:R-:W-:-:S02]  /*63030*/  LOP3.LUT R11, R0, 0x20, RZ, 0xc0, !PT ;  /* 0x00000020000b7812 */ /* 0x000fc400078ec0ff */
[----:B------:R-:W2:Y:S01]  /*63040*/  LDL.LU R0, [R1] ;  /* 0x0000000001007983 */ /* 0x000ea20000300800 */
[----:B------:R-:W-:Y:S02]  /*63050*/  MOV R6, 0x400 ;  /* 0x0000040000067802 */ /* 0x000fe40000000f00 */
[----:B------:R-:W-:Y:S01]  /*63060*/  ISETP.LT.AND P1, PT, R18, UR4, !P0 ;  /* 0x0000000412007c0c */ /* 0x000fe2000c721270 */
[----:B------:R0:W-:Y:S01]  /*63070*/  STL [R1+0x8], R4 ;  /* 0x0000080401007387 */ /* 0x0001e20000100800 */
[----:B------:R-:W-:Y:S01]  /*63080*/  PRMT R18, R24, 0x5410, R25 ;  /* 0x0000541018127816 */ /* 0x000fe20000000019 */
[----:B------:R-:W-:Y:S02]  /*63090*/  ULDC UR4, c[0x0][0x244] ;  /* 0x0000910000047ab9 */ /* 0x000fe40000000800 */
[----:B------:R-:W3:Y:S04]  /*630a0*/  LDL.LU R20, [R1+0x14] ;  /* 0x0000140001147983 */ /* 0x000ee80000300800 */
[----:B------:R-:W4:Y:S04]  /*630b0*/  LDL.LU R21, [R1+0x18] ;  /* 0x0000180001157983 */ /* 0x000f280000300800 */
[----:B------:R-:W4:Y:S01]  /*630c0*/  LDL.LU R22, [R1+0x2c] ;  /* 0x00002c0001167983 */ /* 0x000f220000300800 */
[----:B------:R-:W-:-:S03]  /*630d0*/  SHF.R.U32.HI R8, RZ, 0x8, R8 ;  /* 0x00000008ff087819 */ /* 0x000fc60000011608 */
[----:B0-----:R-:W4:Y:S04]  /*630e0*/  LDL.LU R4, [R1+0x24] ;  /* 0x0000240001047983 */ /* 0x001f280000300800 */
[----:B------:R-:W4:Y:S01]  /*630f0*/  LDL.LU R5, [R1+0x28] ;  /* 0x0000280001057983 */ /* 0x000f220000300800 */
[----:B-1----:R-:W-:-:S03]  /*63100*/  LEA R6, R26, R6, 0x18 ;  /* 0x000000061a067211 */ /* 0x002fc600078ec0ff */
[----:B------:R0:W-:Y:S02]  /*63110*/  STL [R1+0x1ab4], R18 ;  /* 0x001ab41201007387 */ /* 0x0001e40000100800 */
[----:B------:R-:W-:Y:S02]  /*63120*/  IMAD R11, R11, 0x10, R6 ;  /* 0x000000100b0b7824 */ /* 0x000fe400078e0206 */
[----:B------:R-:W4:Y:S01]  /*63130*/  LDL.LU R6, [R1+0x10] ;  /* 0x0000100001067983 */ /* 0x000f220000300800 */
[----:B------:R-:W-:-:S03]  /*63140*/  SHF.R.U32.HI R2, RZ, 0x8, R2 ;  /* 0x00000008ff027819 */ /* 0x000fc60000011602 */
[----:B------:R-:W4:Y:S01]  /*63150*/  LDL.LU R27, [R1+0xc] ;  /* 0x00000c00011b7983 */ /* 0x000f220000300800 */
[----:B------:R-:W-:-:S03]  /*63160*/  LOP3.LUT R8, R8, 0xffff, RZ, 0xc0, !PT ;  /* 0x0000ffff08087812 */ /* 0x000fc600078ec0ff */
[----:B------:R-:W4:Y:S01]  /*63170*/  LDL.LU R29, [R1+0x1d4] ;  /* 0x0001d400011d7983 */ /* 0x000f220000300800 */
[----:B------:R-:W-:-:S03]  /*63180*/  ISETP.LT.AND P3, PT, R23, UR5, !P0 ;  /* 0x0000000517007c0c */ /* 0x000fc6000c761270 */
[----:B------:R-:W4:Y:S01]  /*63190*/  LDL.LU R24, [R1+0x1d0] ;  /* 0x0001d00001187983 */ /* 0x000f220000300800 */
[----:B------:R-:W-:-:S03]  /*631a0*/  LOP3.LUT R7, R7, 0xffff, RZ, 0xc0, !PT ;  /* 0x0000ffff07077812 */ /* 0x000fc600078ec0ff */
[----:B------:R-:W4:Y:S01]  /*631b0*/  LDL.LU R28, [R1+0x1b4] ;  /* 0x0001b400011c7983 */ /* 0x000f220000300800 */
[----:B------:R-:W-:-:S03]  /*631c0*/  PRMT R14, R14, 0x3340, R1 ;  /* 0x000033400e0e7816 */ /* 0x000fc60000000001 */
[----:B------:R-:W4:Y:S01]  /*631d0*/  LDL.LU R23, [R1+0x1b0] ;  /* 0x0001b00001177983 */ /* 0x000f220000300800 */
[----:B------:R-:W-:-:S03]  /*631e0*/  LOP3.LUT R2, R2, 0xffff, RZ, 0xc0, !PT ;  /* 0x0000ffff02027812 */ /* 0x000fc600078ec0ff */
[----:B------:R-:W4:Y:S01]  /*631f0*/  LDL.LU R26, [R1+0x190] ;  /* 0x00019000011a7983 */ /* 0x000f220000300800 */
[----:B------:R-:W-:-:S03]  /*63200*/  PRMT R8, R8, 0x3340, R1 ;  /* 0x0000334008087816 */ /* 0x000fc60000000001 */
[----:B------:R-:W4:Y:S01]  /*63210*/  LDL.LU R25, [R1+0x174] ;  /* 0x0001740001197983 */ /* 0x000f220000300800 */
[----:B------:R-:W-:Y:S02]  /*63220*/  PRMT R7, R7, 0x3340, R1 ;  /* 0x0000334007077816 */ /* 0x000fe40000000001 */
[----:B------:R-:W-:Y:S01]  /*63230*/  PRMT R16, R19, 0x5410, R16 ;  /* 0x0000541013107816 */ /* 0x000fe20000000010 */
[----:B------:R-:W4:Y:S01]  /*63240*/  LDL.LU R17, [R1+0x20] ;  /* 0x0000200001117983 */ /* 0x000f220000300800 */
[----:B------:R-:W-:-:S03]  /*63250*/  PRMT R15, R10, 0x5410, R15 ;  /* 0x000054100a0f7816 */ /* 0x000fc6000000000f */
[----:B0-----:R-:W4:Y:S01]  /*63260*/  LDL.LU R18, [R1+0x1c] ;  /* 0x00001c0001127983 */ /* 0x001f220000300800 */
[----:B------:R-:W-:Y:S01]  /*63270*/  PRMT R2, R2, 0x3340, R1 ;  /* 0x0000334002027816 */ /* 0x000fe20000000001 */
[----:B------:R-:W-:Y:S01]  /*63280*/  IMAD.IADD R3, R3, 0x1, R11 ;  /* 0x0000000103037824 */ /* 0x000fe200078e020b */
[----:B------:R-:W-:Y:S01]  /*63290*/  PRMT R14, R9, 0x5410, R14 ;  /* 0x00005410090e7816 */ /* 0x000fe2000000000e */
[----:B------:R-:W4:Y:S01]  /*632a0*/  LDL.LU R19, [R1+0x18c] ;  /* 0x00018c0001137983 */ /* 0x000f220000300800 */
[----:B------:R-:W-:-:S03]  /*632b0*/  PRMT R13, R13, 0x5410, R8 ;  /* 0x000054100d0d7816 */ /* 0x000fc60000000008 */
[----:B------:R-:W4:Y:S01]  /*632c0*/  LDL.LU R10, [R1+0x108] ;  /* 0x00010800010a7983 */ /* 0x000f220000300800 */
[----:B------:R-:W-:-:S03]  /*632d0*/  PRMT R12, R12, 0x5410, R7 ;  /* 0x000054100c0c7816 */ /* 0x000fc60000000007 */
[----:B------:R-:W4:Y:S04]  /*632e0*/  LDL.LU R9, [R1+0x10c] ;  /* 0x00010c0001097983 */ /* 0x000f280000300800 */
[----:B------:R-:W4:Y:S04]  /*632f0*/  LDL.LU R11, [R1+0x100] ;  /* 0x00010000010b7983 */ /* 0x000f280000300800 */
[----:B------:R-:W4:Y:S04]  /*63300*/  LDL.LU R8, [R1+0x154] ;  /* 0x0001540001087983 */ /* 0x000f280000300800 */
[----:B------:R-:W4:Y:S01]  /*63310*/  LDL.LU R7, [R1+0x160] ;  /* 0x0001600001077983 */ /* 0x000f220000300800 */
[----:B--2---:R-:W-:-:S03]  /*63320*/  PRMT R2, R0, 0x5410, R2 ;  /* 0x0000541000027816 */ /* 0x004fc60000000002 */
[----:B------:R-:W3:Y:S02]  /*63330*/  LDL.LU R0, [R1+0x1ad8] ;  /* 0x001ad80001007983 */ /* 0x000ee40000300800 */
[----:B---3--:R-:W-:Y:S02]  /*63340*/  PRMT R0, R20, 0x5410, R0 ;  /* 0x0000541014007816 */ /* 0x008fe40000000000 */
[----:B------:R-:W4:Y:S02]  /*63350*/  LDL.LU R20, [R1+0x1ad4] ;  /* 0x001ad40001147983 */ /* 0x000f240000300800 */
[----:B----4-:R-:W-:Y:S02]  /*63360*/  PRMT R20, R21, 0x5410, R20 ;  /* 0x0000541015147816 */ /* 0x010fe40000000014 */
[----:B------:R-:W2:Y:S04]  /*63370*/  LDL.LU R21, [R1+0x1ad0] ;  /* 0x001ad00001157983 */ /* 0x000ea80000300800 */
[----:B------:R0:W-:Y:S04]  /*63380*/  STL [R1+0x1ab0], R20 ;  /* 0x001ab01401007387 */ /* 0x0001e80000100800 */
[----:B0-----:R-:W3:Y:S01]  /*63390*/  LDL.LU R20, [R1+0x170] ;  /* 0x0001700001147983 */ /* 0x001ee20000300800 */
[----:B--2---:R-:W-:-:S03]  /*633a0*/  PRMT R21, R22, 0x5410, R21 ;  /* 0x0000541016157816 */ /* 0x004fc60000000015 */
[----:B------:R-:W2:Y:S02]  /*633b0*/  LDL.LU R22, [R1+0x1acc] ;  /* 0x001acc0001167983 */ /* 0x000ea40000300800 */
[----:B--2---:R-:W-:Y:S02]  /*633c0*/  PRMT R22, R4, 0x5410, R22 ;  /* 0x0000541004167816 */ /* 0x004fe40000000016 */
[----:B------:R-:W2:Y:S02]  /*633d0*/  LDL.LU R4, [R1+0x1ac8] ;  /* 0x001ac80001047983 */ /* 0x000ea40000300800 */
[----:B--2---:R-:W-:Y:S02]  /*633e0*/  PRMT R4, R5, 0x5410, R4 ;  /* 0x0000541005047816 */ /* 0x004fe40000000004 */
[----:B------:R-:W2:Y:S04]  /*633f0*/  LDL.LU R5, [R1+0x1ac4] ;  /* 0x001ac40001057983 */ /* 0x000ea80000300800 */
[----:B------:R0:W-:Y:S04]  /*63400*/  STL [R1], R4 ;  /* 0x0000000401007387 */ /* 0x0001e80000100800 */
[----:B0-----:R-:W4:Y:S01]  /*63410*/  LDL.LU R4, [R1+0x198] ;  /* 0x0001980001047983 */ /* 0x001f220000300800 */
[----:B--2---:R-:W-:-:S03]  /*63420*/  PRMT R5, R6, 0x5410, R5 ;  /* 0x0000541006057816 */ /* 0x004fc60000000005 */
[----:B------:R-:W2:Y:S04]  /*63430*/  LDL.LU R6, [R1+0x1ac0] ;  /* 0x001ac00001067983 */ /* 0x000ea80000300800 */
[----:B------:R0:W-:Y:S04]  /*63440*/  STL [R1+0x14], R5 ;  /* 0x0000140501007387 */ /* 0x0001e80000100800 */
        /* <DEDUP_REMOVED lines=9> */
[----:B------:R-:W-:Y:S02]  /*634e0*/  LOP3.LUT R24, R24, 0xffff, RZ, 0xc0, !PT ;  /* 0x0000ffff18187812 */ /* 0x000fe400078ec0ff */
[----:B------:R-:W-:-:S02]  /*634f0*/  LOP3.LUT R23, R23, 0xffff, RZ, 0xc0, !PT ;  /* 0x0000ffff17177812 */ /* 0x000fc400078ec0ff */
[----:B------:R-:W-:Y:S02]  /*63500*/  LOP3.LUT R19, R19, 0xffff, RZ, 0xc0, !PT ;  /* 0x0000ffff13137812 */ /* 0x000fe400078ec0ff */
[----:B---3--:R-:W-:Y:S02]  /*63510*/  LOP3.LUT R20, R20, 0xffff, RZ, 0xc0, !PT ;  /* 0x0000ffff14147812 */ /* 0x008fe400078ec0ff */
[----:B------:R-:W-:Y:S02]  /*63520*/  PRMT R8, R8, 0x4210, R24 ;  /* 0x0000421008087816 */ /* 0x000fe40000000018 */
[----:B------:R-:W-:Y:S02]  /*63530*/  PRMT R9, R9, 0x4210, R23 ;  /* 0x0000421009097816 */ /* 0x000fe40000000017 */
[----:B------:R-:W-:Y:S02]  /*63540*/  PRMT R10, R10, 0x4210, R19 ;  /* 0x000042100a0a7816 */ /* 0x000fe40000000013 */
[----:B--2---:R-:W-:-:S02]  /*63550*/  PRMT R17, R18, 0x5410, R17 ;  /* 0x0000541012117816 */ /* 0x004fc40000000011 */
[----:B------:R-:W2:Y:S01]  /*63560*/  LDL.LU R18, [R1+0x1ab4] ;  /* 0x001ab40001127983 */ /* 0x000ea20000300800 */
[----:B------:R-:W-:-:S05]  /*63570*/  PRMT R11, R11, 0x4210, R20 ;  /* 0x000042100b0b7816 */ /* 0x000fca0000000014 */
[----:B------:R0:W-:Y:S01]  /*63580*/  STS.128 [R3+0x80], R8 ;  /* 0x0000800803007388 */ /* 0x0001e20000000c00 */
[----:B------:R-:W-:Y:S02]  /*63590*/  LOP3.LUT R29, R29, 0xffff, RZ, 0xc0, !PT ;  /* 0x0000ffff1d1d7812 */ /* 0x000fe400078ec0ff */
[----:B------:R-:W-:Y:S01]  /*635a0*/  LOP3.LUT R28, R28, 0xffff, RZ, 0xc0, !PT ;  /* 0x0000ffff1c1c7812 */ /* 0x000fe200078ec0ff */
[----:B0-----:R-:W0:Y:S01]  /*635b0*/  S2R R10, SR_CgaCtaId ;  /* 0x00000000000a7919 */ /* 0x001e220000008800 */
[----:B------:R-:W-:Y:S02]  /*635c0*/  LOP3.LUT R26, R26, 0xffff, RZ, 0xc0, !PT ;  /* 0x0000ffff1a1a7812 */ /* 0x000fe400078ec0ff */
[----:B------:R-:W-:Y:S02]  /*635d0*/  LOP3.LUT R25, R25, 0xffff, RZ, 0xc0, !PT ;  /* 0x0000ffff19197812 */ /* 0x000fe400078ec0ff */
[----:B----4-:R-:W-:Y:S02]  /*635e0*/  PRMT R4, R4, 0x4210, R29 ;  /* 0x0000421004047816 */ /* 0x010fe4000000001d */
[----:B------:R-:W-:-:S02]  /*635f0*/  PRMT R5, R5, 0x4210, R28 ;  /* 0x0000421005057816 */ /* 0x000fc4000000001c */
[----:B------:R-:W-:Y:S02]  /*63600*/  PRMT R6, R6, 0x4210, R26 ;  /* 0x0000421006067816 */ /* 0x000fe4000000001a */
[----:B------:R-:W-:Y:S01]  /*63610*/  PRMT R7, R7, 0x4210, R25 ;  /* 0x0000421007077816 */ /* 0x000fe20000000019 */
[----:B------:R1:W-:Y:S04]  /*63620*/  STL [R1+0x1c], R17 ;  /* 0x00001c1101007387 */ /* 0x0003e80000100800 */
[----:B------:R3:W-:Y:S01]  /*63630*/  STS.128 [R3], R4 ;  /* 0x0000000403007388 */ /* 0x0007e20000000c00 */
[----:B------:R-:W-:-:S03]  /*63640*/  MOV R11, 0x400 ;  /* 0x00000400000b7802 */ /* 0x000fc60000000f00 */
[----:B-1----:R-:W4:Y:S01]  /*63650*/  LDL.LU R17, [R1+0x1aa0] ;  /* 0x001aa00001117983 */ /* 0x002f220000300800 */
[----:B---3--:R-:W-:Y:S02]  /*63660*/  PRMT R5, R16, 0x5210, R28 ;  /* 0x0000521010057816 */ /* 0x008fe4000000001c */
[----:B------:R-:W-:Y:S02]  /*63670*/  PRMT R6, R15, 0x5210, R26 ;  /* 0x000052100f067816 */ /* 0x000fe4000000001a */
[----:B------:R-:W-:Y:S02]  /*63680*/  PRMT R7, R14, 0x5210, R25 ;  /* 0x000052100e077816 */ /* 0x000fe40000000019 */
[----:B0-----:R-:W-:Y:S02]  /*63690*/  LEA R14, R10, R11, 0x18 ;  /* 0x0000000b0a0e7211 */ /* 0x001fe400078ec0ff */
[----:B------:R-:W-:Y:S02]  /*636a0*/  PRMT R11, R0, 0x5210, R20 ;  /* 0x00005210000b7816 */ /* 0x000fe40000000014 */
[----:B--2---:R-:W-:-:S02]  /*636b0*/  PRMT R4, R18, 0x5210, R29 ;  /* 0x0000521012047816 */ /* 0x004fc4000000001d */
[----:B------:R-:W2:Y:S04]  /*636c0*/  LDL.LU R29, [R1+0xfc] ;  /* 0x0000fc00011d7983 */ /* 0x000ea80000300800 */
[----:B------:R-:W3:Y:S04]  /*636d0*/  LDL.LU R18, [R1+0x11c] ;  /* 0x00011c0001127983 */ /* 0x000ee80000300800 */
[----:B------:R-:W4:Y:S04]  /*636e0*/  LDL.LU R28, [R1+0x130] ;  /* 0x00013000011c7983 */ /* 0x000f280000300800 */
[----:B------:R-:W2:Y:S04]  /*636f0*/  LDL.LU R16, [R1+0x114] ;  /* 0x0001140001107983 */ /* 0x000ea80000300800 */
[----:B------:R-:W3:Y:S04]  /*63700*/  LDL.LU R15, [R1+0x158] ;  /* 0x00015800010f7983 */ /* 0x000ee80000300800 */
[----:B------:R-:W4:Y:S04]  /*63710*/  LDL.LU R26, [R1+0x144] ;  /* 0x00014400011a7983 */ /* 0x000f280000300800 */
[----:B------:R-:W2:Y:S04]  /*63720*/  LDL.LU R25, [R1+0x17c] ;  /* 0x00017c0001197983 */ /* 0x000ea80000300800 */
[----:B------:R-:W3:Y:S01]  /*63730*/  LDL.LU R20, [R1+0x1ab0] ;  /* 0x001ab00001147983 */ /* 0x000ee20000300800 */
[----:B------:R-:W-:-:S02]  /*63740*/  PRMT R9, R12, 0x5210, R23 ;  /* 0x000052100c097816 */ /* 0x000fc40000000017 */
[----:B------:R-:W-:Y:S02]  /*63750*/  LOP3.LUT R12, R27, 0x40, RZ, 0x3c, !PT ;  /* 0x000000401b0c7812 */ /* 0x000fe400078e3cff */
[----:B------:R-:W-:Y:S01]  /*63760*/  PRMT R8, R13, 0x5210, R24 ;  /* 0x000052100d087816 */ /* 0x000fe20000000018 */
[----:B------:R-:W-:Y:S01]  /*63770*/  IMAD.IADD R13, R14, 0x1, R27 ;  /* 0x000000010e0d7824 */ /* 0x000fe200078e021b */
[----:B------:R-:W-:Y:S01]  /*63780*/  PRMT R10, R2, 0x5210, R19 ;  /* 0x00005210020a7816 */ /* 0x000fe20000000013 */
[----:B------:R-:W-:Y:S01]  /*63790*/  IMAD.IADD R2, R14, 0x1, R12 ;  /* 0x000000010e027824 */ /* 0x000fe200078e020c */
[----:B------:R-:W3:Y:S04]  /*637a0*/  LDL.LU R27, [R1+0x12c] ;  /* 0x00012c00011b7983 */ /* 0x000ee80000300800 */
[----:B------:R-:W-:Y:S04]  /*637b0*/  STL [R1+0xc], R13 ;  /* 0x00000c0d01007387 */ /* 0x000fe80000100800 */
[----:B------:R0:W-:Y:S04]  /*637c0*/  STS.128 [R3+0x100], R4 ;  /* 0x0001000403007388 */ /* 0x0001e80000000c00 */
[----:B0-----:R-:W3:Y:S04]  /*637d0*/  LDL.LU R5, [R1] ;  /* 0x0000000001057983 */ /* 0x001ee80000300800 */
[----:B------:R0:W-:Y:S01]  /*637e0*/  STL [R1+0x8], R2 ;  /* 0x0000080201007387 */ /* 0x0001e20000100800 */
[----:B--2---:R-:W-:-:S04]  /*637f0*/  LOP3.LUT R0, R25, 0xffff, RZ, 0xc0, !PT ;  /* 0x0000ffff19007812 */ /* 0x004fc800078ec0ff */
[--C-:B----4-:R-:W-:Y:S02]  /*63800*/  PRMT R24, R26, 0x4210, R0.reuse ;  /* 0x000042101a187816 */ /* 0x110fe40000000000 */
[----:B---3--:R-:W-:Y:S02]  /*63810*/  PRMT R20, R20, 0x5210, R0 ;  /* 0x0000521014147816 */ /* 0x008fe40000000000 */
[----:B------:R-:W-:Y:S02]  /*63820*/  LOP3.LUT R0, R28, 0xffff, RZ, 0xc0, !PT ;  /* 0x0000ffff1c007812 */ /* 0x000fe400078ec0ff */
[----:B------:R-:W2:Y:S04]  /*63830*/  LDL.LU R28, [R1+0x134] ;  /* 0x00013400011c7983 */ /* 0x000ea80000300800 */
[----:B------:R-:W-:Y:S01]  /*63840*/  STS.128 [R3+0x180], R8 ;  /* 0x0001800803007388 */ /* 0x000fe20000000c00 */
[----:B------:R-:W-:Y:S01]  /*63850*/  IMAD.MOV.U32 R6, RZ, RZ, R13 ;  /* 0x000000ffff067224 */ /* 0x000fe200078e000d */
[----:B------:R-:W-:Y:S01]  /*63860*/  BAR.SYNC.DEFER_BLOCKING 0x0 ;  /* 0x0000000000007b1d */ /* 0x000fe20000010000 */
[----:B------:R-:W-:Y:S01]  /*63870*/  IMAD.MOV.U32 R7, RZ, RZ, R2 ;  /* 0x000000ffff077224 */ /* 0x000fe200078e0002 */
[----:B0-----:R-:W-:-:S02]  /*63880*/  LOP3.LUT R2, R15, 0xffff, RZ, 0xc0, !PT ;  /* 0x0000ffff0f027812 */ /* 0x001fc400078ec0ff */
[----:B------:R-:W-:Y:S02]  /*63890*/  LOP3.LUT R23, R18, 0xffff, RZ, 0xc0, !PT ;  /* 0x0000ffff12177812 */ /* 0x000fe400078ec0ff */
[--C-:B------:R-:W-:Y:S02]  /*638a0*/  PRMT R25, R29, 0x4210, R2.reuse ;  /* 0x000042101d197816 */ /* 0x100fe40000000002 */
[----:B------:R-:W-:Y:S01]  /*638b0*/  PRMT R21, R21, 0x5210, R2 ;  /* 0x0000521015157816 */ /* 0x000fe20000000002 */
[----:B------:R-:W-:Y:S01]  /*638c0*/  IMAD R2, R17, UR4, RZ ;  /* 0x0000000411027c24 */ /* 0x000fe2000f8e02ff */
[----:B------:R-:W-:Y:S01]  /*638d0*/  PRMT R26, R16, 0x4210, R0 ;  /* 0x00004210101a7816 */ /* 0x000fe20000000000 */
[----:B------:R-:W-:Y:S01]  /*638e0*/  ULDC.64 UR4, c[0x0][0x220] ;  /* 0x0000880000047ab9 */ /* 0x000fe20000000a00 */
[----:B------:R-:W0:Y:S04]  /*638f0*/  LDS.128 R12, [R6] ;  /* 0x00000000060c7984 */ /* 0x000e280000000c00 */
[----:B--2---:R1:W-:Y:S01]  /*63900*/  STL [R1+0x1aa8], R28 ;  /* 0x001aa81c01007387 */ /* 0x0043e20000100800 */
[----:B------:R-:W-:-:S03]  /*63910*/  PRMT R27, R27, 0x4210, R23 ;  /* 0x000042101b1b7816 */ /* 0x000fc60000000017 */
[----:B------:R-:W2:Y:S04]  /*63920*/  LDS.128 R16, [R7] ;  /* 0x0000000007107984 */ /* 0x000ea80000000c00 */
[----:B------:R-:W3:Y:S04]  /*63930*/  LDS.128 R8, [R6+0x200] ;  /* 0x0002000006087984 */ /* 0x000ee80000000c00 */
[----:B-1----:R-:W4:Y:S01]  /*63940*/  LDL.LU R28, [R1+0x10] ;  /* 0x00001000011c7983 */ /* 0x002f220000300800 */
[----:B------:R-:W-:-:S03]  /*63950*/  PRMT R23, R5, 0x5210, R23 ;  /* 0x0000521005177816 */ /* 0x000fc60000000017 */
[----:B------:R-:W1:Y:S01]  /*63960*/  LDS.128 R4, [R7+0x200] ;  /* 0x0002000007047984 */ /* 0x000e620000000c00 */
[----:B------:R-:W-:Y:S01]  /*63970*/  BAR.SYNC.DEFER_BLOCKING 0x0 ;  /* 0x0000000000007b1d */ /* 0x000fe20000010000 */
[----:B------:R-:W-:-:S05]  /*63980*/  PRMT R22, R22, 0x5210, R0 ;  /* 0x0000521016167816 */ /* 0x000fca0000000000 */
[----:B------:R-:W-:Y:S04]  /*63990*/  STS.128 [R3], R24 ;  /* 0x0000001803007388 */ /* 0x000fe80000000c00 */
[----:B------:R-:W-:Y:S04]  /*639a0*/  STS.128 [R3+0x100], R20 ;  /* 0x0001001403007388 */ /* 0x000fe80000000c00 */
[----:B----4-:R4:W-:Y:S04]  /*639b0*/  STL [R1+0x1aac], R28 ;  /* 0x001aac1c01007387 */ /* 0x0109e80000100800 */
[----:B----4-:R-:W4:Y:S04]  /*639c0*/  LDL.LU R28, [R1+0x14] ;  /* 0x00001400011c7983 */ /* 0x010f280000300800 */
[----:B------:R-:W2:Y:S04]  /*639d0*/  LDL.LU R29, [R1+0x1c] ;  /* 0x00001c00011d7983 */ /* 0x000ea80000300800 */
[----:B0-----:R0:W-:Y:S04]  /*639e0*/  STL [R1+0x1aa4], R15 ;  /* 0x001aa40f01007387 */ /* 0x0011e80000100800 */
[----:B0-----:R-:W3:Y:S04]  /*639f0*/  LDL.LU R15, [R1+0x30] ;  /* 0x00003000010f7983 */ /* 0x001ee80000300800 */
[----:B------:R-:W4:Y:S04]  /*63a00*/  LDL.LU R24, [R1+0x168] ;  /* 0x0001680001187983 */ /* 0x000f280000300800 */
[----:B------:R-:W2:Y:S04]  /*63a10*/  LDL.LU R25, [R1+0x128] ;  /* 0x0001280001197983 */ /* 0x000ea80000300800 */
[----:B------:R-:W3:Y:S04]  /*63a20*/  LDL.LU R26, [R1+0x138] ;  /* 0x00013800011a7983 */ /* 0x000ee80000300800 */
[----:B------:R-:W3:Y:S04]  /*63a30*/  LDL.LU R27, [R1+0x18] ;  /* 0x00001800011b7983 */ /* 0x000ee80000300800 */
[----:B------:R-:W4:Y:S04]  /*63a40*/  LDL.LU R20, [R1+0x1c4] ;  /* 0x0001c40001147983 */ /* 0x000f280000300800 */
[----:B------:R-:W2:Y:S04]  /*63a50*/  LDL.LU R21, [R1+0x1a4] ;  /* 0x0001a40001157983 */ /* 0x000ea80000300800 */
[----:B------:R-:W3:Y:S04]  /*63a60*/  LDL.LU R22, [R1+0x184] ;  /* 0x0001840001167983 */ /* 0x000ee80000300800 */
[----:B------:R-:W3:Y:S01]  /*63a70*/  LDL.LU R23, [R1+0x148] ;  /* 0x0001480001177983 */ /* 0x000ee20000300800 */
[----:B----4-:R-:W-:-:S04]  /*63a80*/  LOP3.LUT R20, R20, 0xffff, RZ, 0xc0, !PT ;  /* 0x0000ffff14147812 */ /* 0x010fc800078ec0ff */
[--C-:B------:R-:W-:Y:S02]  /*63a90*/  PRMT R24, R24, 0x4210, R20.reuse ;  /* 0x0000421018187816 */ /* 0x100fe40000000014 */
[----:B------:R-:W-:Y:S02]  /*63aa0*/  PRMT R20, R28, 0x5210, R20 ;  /* 0x000052101c147816 */ /* 0x000fe40000000014 */
[----:B------:R-:W4:Y:S01]  /*63ab0*/  LDL.LU R28, [R1+0x1aac] ;  /* 0x001aac00011c7983 */ /* 0x000f220000300800 */
[----:B--2---:R-:W-:-:S04]  /*63ac0*/  LOP3.LUT R21, R21, 0xffff, RZ, 0xc0, !PT ;  /* 0x0000ffff15157812 */ /* 0x004fc800078ec0ff */
[--C-:B------:R-:W-:Y:S02]  /*63ad0*/  PRMT R25, R25, 0x4210, R21.reuse ;  /* 0x0000421019197816 */ /* 0x100fe40000000015 */
[----:B----4-:R-:W-:Y:S02]  /*63ae0*/  PRMT R21, R28, 0x5210, R21 ;  /* 0x000052101c157816 */ /* 0x010fe40000000015 */
[----:B------:R-:W2:Y:S01]  /*63af0*/  LDL.LU R28, [R1+0x1aa8] ;  /* 0x001aa800011c7983 */ /* 0x000ea20000300800 */
[----:B---3--:R-:W-:Y:S02]  /*63b00*/  LOP3.LUT R22, R22, 0xffff, RZ, 0xc0, !PT ;  /* 0x0000ffff16167812 */ /* 0x008fe400078ec0ff */
[----:B------:R-:W-:Y:S02]  /*63b10*/  LOP3.LUT R23, R23, 0xffff, RZ, 0xc0, !PT ;  /* 0x0000ffff17177812 */ /* 0x000fe400078ec0ff */
[--C-:B------:R-:W-:Y:S02]  /*63b20*/  PRMT R26, R26, 0x4210, R22.reuse ;  /* 0x000042101a1a7816 */ /* 0x100fe40000000016 */
[----:B------:R-:W-:-:S02]  /*63b30*/  PRMT R22, R27, 0x5210, R22 ;  /* 0x000052101b167816 */ /* 0x000fc40000000016 */
[--C-:B--2---:R-:W-:Y:S02]  /*63b40*/  PRMT R27, R28, 0x4210, R23.reuse ;  /* 0x000042101c1b7816 */ /* 0x104fe40000000017 */
[----:B------:R-:W-:Y:S02]  /*63b50*/  PRMT R23, R29, 0x5210, R23 ;  /* 0x000052101d177816 */ /* 0x000fe40000000017 */
[----:B------:R-:W2:Y:S01]  /*63b60*/  LDL.LU R29, [R1+0x34] ;  /* 0x00003400011d7983 */ /* 0x000ea20000300800 */
[C---:B------:R-:W-:Y:S01]  /*63b70*/  IADD3 R0, P2, R2.reuse, UR4, RZ ;  /* 0x0000000402007c10 */ /* 0x040fe2000ff5e0ff */
[----:B------:R-:W-:Y:S01]  /*63b80*/  ULDC UR4, c[0x0][0x248] ;  /* 0x0000920000047ab9 */ /* 0x000fe20000000800 */
[C---:B------:R-:W-:Y:S01]  /*63b90*/  ISETP.LT.AND P4, PT, R15.reuse, UR13, !P0 ;  /* 0x0000000d0f007c0c */ /* 0x040fe2000c781270 */
[----:B------:R-:W-:Y:S01]  /*63ba0*/  IMAD R15, R15, UR4, RZ ;  /* 0x000000040f0f7c24 */ /* 0x000fe2000f8e02ff */
[----:B------:R-:W-:Y:S01]  /*63bb0*/  LEA.HI.X.SX32 R2, R2, UR5, 0x1, P2 ;  /* 0x0000000502027c11 */ /* 0x000fe200090f0eff */
[----:B------:R-:W-:Y:S01]  /*63bc0*/  ULDC UR5, c[0x0][0x22c] ;  /* 0x00008b0000057ab9 */ /* 0x000fe20000000800 */
[----:B------:R-:W-:Y:S01]  /*63bd0*/  ULDC UR4, c[0x0][0x248] ;  /* 0x0000920000047ab9 */ /* 0x000fe20000000800 */
[----:B------:R0:W-:Y:S04]  /*63be0*/  STS.128 [R3+0x80], R24 ;  /* 0x0000801803007388 */ /* 0x0001e80000000c00 */
[----:B------:R3:W-:Y:S01]  /*63bf0*/  STS.128 [R3+0x180], R20 ;  /* 0x0001801403007388 */ /* 0x0007e20000000c00 */
[----:B------:R-:W-:Y:S01]  /*63c00*/  BAR.SYNC.DEFER_BLOCKING 0x0 ;  /* 0x0000000000007b1d */ /* 0x000fe20000010000 */
[C---:B--2---:R-:W-:Y:S01]  /*63c10*/  ISETP.LT.AND P2, PT, R29.reuse, UR5, !P0 ;  /* 0x000000051d007c0c */ /* 0x044fe2000c741270 */
[----:B------:R-:W-:Y:S01]  /*63c20*/  IMAD R29, R29, UR4, RZ ;  /* 0x000000041d1d7c24 */ /* 0x000fe2000f8e02ff */
[----:B------:R-:W-:-:S03]  /*63c30*/  IADD3 R28, P5, R15, R0, RZ ;  /* 0x000000000f1c7210 */ /* 0x000fc60007fbe0ff */
[----:B------:R-:W-:Y:S01]  /*63c40*/  ULDC UR5, c[0x0][0x22c] ;  /* 0x00008b0000057ab9 */ /* 0x000fe20000000800 */
[----:B------:R-:W-:Y:S01]  /*63c50*/  ULDC UR4, c[0x0][0x248] ;  /* 0x0000920000047ab9 */ /* 0x000fe20000000800 */
[----:B------:R2:W-:Y:S04]  /*63c60*/  STL [R1+0x4], R29 ;  /* 0x0000041d01007387 */ /* 0x0005e80000100800 */
[----:B0-----:R-:W4:Y:S04]  /*63c70*/  LDL.LU R26, [R1+0x38] ;  /* 0x00003800011a7983 */ /* 0x001f280000300800 */
[----:B------:R-:W4:Y:S04]  /*63c80*/  LDL.LU R25, [R1+0x40] ;  /* 0x0000400001197983 */ /* 0x000f280000300800 */
[----:B------:R-:W4:Y:S04]  /*63c90*/  LDL.LU R27, [R1+0x44] ;  /* 0x00004400011b7983 */ /* 0x000f280000300800 */
[----:B---3--:R-:W3:Y:S04]  /*63ca0*/  LDL.LU R3, [R1+0x4] ;  /* 0x0000040001037983 */ /* 0x008ee80000300800 */
[----:B------:R-:W4:Y:S01]  /*63cb0*/  LDL.LU R23, [R1+0x3c] ;  /* 0x00003c0001177983 */ /* 0x000f220000300800 */
[----:B--2---:R-:W-:-:S02]  /*63cc0*/  LEA.HI.X.SX32 R29, R15, R2, 0x1, P5 ;  /* 0x000000020f1d7211 */ /* 0x004fc400028f0eff */
[----:B------:R-:W-:-:S05]  /*63cd0*/  PRMT R24, R12, 0x7770, RZ ;  /* 0x000077700c187816 */ /* 0x000fca00000000ff */
[----:B------:R0:W-:Y:S01]  /*63ce0*/  @P4 STG.E.U8 desc[UR8][R28.64], R24 ;  /* 0x000000181c004986 */ /* 0x0001e2000c101108 */
[----:B------:R-:W-:Y:S02]  /*63cf0*/  PRMT R22, R16, 0x7770, RZ ;  /* 0x0000777010167816 */ /* 0x000fe400000000ff */
[----:B---3--:R-:W-:-:S04]  /*63d00*/  IADD3 R20, P5, R3, R0, RZ ;  /* 0x0000000003147210 */ /* 0x008fc80007fbe0ff */
[----:B------:R-:W-:Y:S01]  /*63d10*/  LEA.HI.X.SX32 R21, R3, R2, 0x1, P5 ;  /* 0x0000000203157211 */ /* 0x000fe200028f0eff */
[C---:B----4-:R-:W-:Y:S01]  /*63d20*/  IMAD R3, R26.reuse, UR4, RZ ;  /* 0x000000041a037c24 */ /* 0x050fe2000f8e02ff */
[----:B------:R-:W-:Y:S01]  /*63d30*/  ISETP.LT.AND P5, PT, R26, UR5, !P0 ;  /* 0x000000051a007c0c */ /* 0x000fe2000c7a1270 */
[----:B------:R-:W-:Y:S01]  /*63d40*/  ULDC UR4, c[0x0][0x248] ;  /* 0x0000920000047ab9 */ /* 0x000fe20000000800 */
[----:B------:R-:W2:Y:S01]  /*63d50*/  LDL.LU R26, [R1+0x48] ;  /* 0x00004800011a7983 */ /* 0x000ea20000300800 */
[----:B------:R-:W-:-:S03]  /*63d60*/  ULDC UR5, c[0x0][0x248] ;  /* 0x0000920000057ab9 */ /* 0x000fc60000000800 */
[----:B0-----:R-:W3:Y:S04]  /*63d70*/  LDL.LU R28, [R1+0x4c] ;  /* 0x00004c00011c7983 */ /* 0x001ee80000300800 */
[----:B------:R-:W4:Y:S04]  /*63d80*/  LDL.LU R29, [R1+0x50] ;  /* 0x00005000011d7983 */ /* 0x000f280000300800 */
[----:B------:R0:W-:Y:S02]  /*63d90*/  @P2 STG.E.U8 desc[UR8][R20.64], R22 ;  /* 0x0000001614002986 */ /* 0x0001e4000c101108 */
[----:B0-----:R-:W-:-:S02]  /*63da0*/  IADD3 R20, P2, R3, R0, RZ ;  /* 0x0000000003147210 */ /* 0x001fc40007f5e0ff */
[----:B------:R-:W-:Y:S02]  /*63db0*/  PRMT R22, R8, 0x7770, RZ ;  /* 0x0000777008167816 */ /* 0x000fe400000000ff */
[----:B------:R-:W-:Y:S01]  /*63dc0*/  LEA.HI.X.SX32 R21, R3, R2, 0x1, P2 ;  /* 0x0000000203157211 */ /* 0x000fe200010f0eff */
[C---:B------:R-:W-:Y:S01]  /*63dd0*/  IMAD R3, R23.reuse, UR4, RZ ;  /* 0x0000000417037c24 */ /* 0x040fe2000f8e02ff */
[----:B------:R-:W-:Y:S01]  /*63de0*/  ISETP.LT.AND P4, PT, R23, UR6, !P0 ;  /* 0x0000000617007c0c */ /* 0x000fe2000c781270 */
[C---:B------:R-:W-:Y:S01]  /*63df0*/  IMAD R24, R25.reuse, UR5, RZ ;  /* 0x0000000519187c24 */ /* 0x040fe2000f8e02ff */
[----:B------:R-:W-:Y:S01]  /*63e00*/  ULDC UR4, c[0x0][0x248] ;  /* 0x0000920000047ab9 */ /* 0x000fe20000000800 */
[----:B------:R0:W-:Y:S01]  /*63e10*/  @P5 STG.E.U8 desc[UR8][R20.64], R22 ;  /* 0x0000001614005986 */ /* 0x0001e2000c101108 */
[----:B------:R-:W-:Y:S01]  /*63e20*/  ULDC UR5, c[0x0][0x22c] ;  /* 0x00008b0000057ab9 */ /* 0x000fe20000000800 */
[----:B------:R-:W-:Y:S01]  /*63e30*/  ISETP.LT.AND P2, PT, R25, UR12, !P0 ;  /* 0x0000000c19007c0c */ /* 0x000fe2000c741270 */
[----:B------:R-:W-:Y:S01]  /*63e40*/  ULDC UR6, c[0x0][0x22c] ;  /* 0x00008b0000067ab9 */ /* 0x000fe20000000800 */
[----:B0-----:R-:W-:Y:S01]  /*63e50*/  IADD3 R22, P5, R3, R0, RZ ;  /* 0x0000000003167210 */ /* 0x001fe20007fbe0ff */
[----:B------:R-:W-:-:S03]  /*63e60*/  ULDC UR12, c[0x0][0x22c] ;  /* 0x00008b00000c7ab9 */ /* 0x000fc60000000800 */
[----:B------:R-:W-:Y:S01]  /*63e70*/  LEA.HI.X.SX32 R23, R3, R2, 0x1, P5 ;  /* 0x0000000203177211 */ /* 0x000fe200028f0eff */
[C---:B------:R-:W-:Y:S01]  /*63e80*/  IMAD R3, R27.reuse, UR4, RZ ;  /* 0x000000041b037c24 */ /* 0x040fe2000f8e02ff */
[----:B------:R-:W-:Y:S01]  /*63e90*/  ISETP.LT.AND P5, PT, R27, UR5, !P0 ;  /* 0x000000051b007c0c */ /* 0x000fe2000c7a1270 */
[----:B------:R-:W-:Y:S01]  /*63ea0*/  ULDC UR5, c[0x0][0x22c] ;  /* 0x00008b0000057ab9 */ /* 0x000fe20000000800 */
[----:B------:R-:W4:Y:S01]  /*63eb0*/  LDL.LU R27, [R1+0x54] ;  /* 0x00005400011b7983 */ /* 0x000f220000300800 */
[----:B------:R-:W-:Y:S01]  /*63ec0*/  IADD3 R20, P6, R24, R0, RZ ;  /* 0x0000000018147210 */ /* 0x000fe20007fde0ff */
[----:B------:R-:W-:Y:S01]  /*63ed0*/  ULDC UR4, c[0x0][0x248] ;  /* 0x0000920000047ab9 */ /* 0x000fe20000000800 */
[----:B-1----:R-:W-:Y:S02]  /*63ee0*/  PRMT R25, R4, 0x7770, RZ ;  /* 0x0000777004197816 */ /* 0x002fe400000000ff */
[----:B------:R-:W-:Y:S02]  /*63ef0*/  LEA.HI.X.SX32 R21, R24, R2, 0x1, P6 ;  /* 0x0000000218157211 */ /* 0x000fe400030f0eff */
[----:B------:R-:W-:Y:S01]  /*63f00*/  PRMT R24, R12, 0x7771, RZ ;  /* 0x000077710c187816 */ /* 0x000fe200000000ff */
[----:B------:R0:W-:Y:S04]  /*63f10*/  @P4 STG.E.U8 desc[UR8][R22.64], R25 ;  /* 0x0000001916004986 */ /* 0x0001e8000c101108 */
[----:B------:R1:W-:Y:S01]  /*63f20*/  @P2 STG.E.U8 desc[UR8][R20.64], R24 ;  /* 0x0000001814002986 */ /* 0x0003e2000c101108 */
[----:B0-----:R-:W-:-:S04]  /*63f30*/  IADD3 R22, P4, R3, R0, RZ ;  /* 0x0000000003167210 */ /* 0x001fc80007f9e0ff */
[----:B------:R-:W-:Y:S02]  /*63f40*/  LEA.HI.X.SX32 R23, R3, R2, 0x1, P4 ;  /* 0x0000000203177211 */ /* 0x000fe400020f0eff */
[----:B-1----:R-:W-:-:S05]  /*63f50*/  PRMT R20, R16, 0x7771, RZ ;  /* 0x0000777110147816 */ /* 0x002fca00000000ff */
[----:B------:R0:W-:Y:S01]  /*63f60*/  @P5 STG.E.U8 desc[UR8][R22.64], R20 ;  /* 0x0000001416005986 */ /* 0x0001e2000c101108 */
[C---:B--2---:R-:W-:Y:S01]  /*63f70*/  ISETP.LT.AND P6, PT, R26.reuse, UR5, !P0 ;  /* 0x000000051a007c0c */ /* 0x044fe2000c7c1270 */
[----:B------:R-:W-:Y:S01]  /*63f80*/  IMAD R3, R26, UR4, RZ ;  /* 0x000000041a037c24 */ /* 0x000fe2000f8e02ff */
[----:B------:R-:W-:Y:S01]  /*63f90*/  ULDC UR4, c[0x0][0x248] ;  /* 0x0000920000047ab9 */ /* 0x000fe20000000800 */
[----:B------:R-:W2:Y:S01]  /*63fa0*/  LDL.LU R26, [R1+0x58] ;  /* 0x00005800011a7983 */ /* 0x000ea20000300800 */
[----:B------:R-:W-:Y:S02]  /*63fb0*/  ULDC UR5, c[0x0][0x248] ;  /* 0x0000920000057ab9 */ /* 0x000fe40000000800 */
[----:B0-----:R-:W-:Y:S02]  /*63fc0*/  IADD3 R20, P2, R3, R0, RZ ;  /* 0x0000000003147210 */ /* 0x001fe40007f5e0ff */
[C---:B---3--:R-:W-:Y:S01]  /*63fd0*/  ISETP.LT.AND P4, PT, R28.reuse, UR6, !P0 ;  /* 0x000000061c007c0c */ /* 0x048fe2000c781270 */
[----:B----4-:R-:W-:Y:S01]  /*63fe0*/  IMAD R24, R29, UR5, RZ ;  /* 0x000000051d187c24 */ /* 0x010fe2000f8e02ff */
[----:B------:R-:W-:Y:S01]  /*63ff0*/  LEA.HI.X.SX32 R21, R3, R2, 0x1, P2 ;  /* 0x0000000203157211 */ /* 0x000fe200010f0eff */
[----:B------:R-:W-:Y:S01]  /*64000*/  IMAD R3, R28, UR4, RZ ;  /* 0x000000041c037c24 */ /* 0x000fe2000f8e02ff */
[----:B------:R-:W-:Y:S01]  /*64010*/  ISETP.LT.AND P2, PT, R29, UR12, !P0 ;  /* 0x0000000c1d007c0c */ /* 0x000fe2000c741270 */
[----:B------:R-:W3:Y:S01]  /*64020*/  LDL.LU R28, [R1+0x64] ;  /* 0x00006400011c7983 */ /* 0x000ee20000300800 */
[----:B------:R-:W-:Y:S01]  /*64030*/  PRMT R22, R8, 0x7771, RZ ;  /* 0x0000777108167816 */ /* 0x000fe200000000ff */
[----:B------:R-:W-:Y:S01]  /*64040*/  ULDC UR4, c[0x0][0x248] ;  /* 0x0000920000047ab9 */ /* 0x000fe20000000800 */
[----:B------:R-:W-:Y:S01]  /*64050*/  ULDC UR5, c[0x0][0x22c] ;  /* 0x00008b0000057ab9 */ /* 0x000fe20000000800 */
[----:B------:R-:W4:Y:S01]  /*64060*/  LDL.LU R29, [R1+0x6c] ;  /* 0x00006c00011d7983 */ /* 0x000f220000300800 */
[----:B------:R-:W-:Y:S01]  /*64070*/  PRMT R25, R4, 0x7771, RZ ;  /* 0x0000777104197816 */ /* 0x000fe200000000ff */
[----:B------:R-:W-:Y:S01]  /*64080*/  ULDC UR12, c[0x0][0x22c] ;  /* 0x00008b00000c7ab9 */ /* 0x000fe20000000800 */
[----:B------:R-:W-:Y:S01]  /*64090*/  ULDC UR6, c[0x0][0x22c] ;  /* 0x00008b0000067ab9 */ /* 0x000fe20000000800 */
[----:B------:R0:W-:Y:S02]  /*640a0*/  @P6 STG.E.U8 desc[UR8][R20.64], R22 ;  /* 0x0000001614006986 */ /* 0x0001e4000c101108 */
[----:B0-----:R-:W-:-:S04]  /*640b0*/  IADD3 R22, P5, R3, R0, RZ ;  /* 0x0000000003167210 */ /* 0x001fc80007fbe0ff */
[----:B------:R-:W-:Y:S02]  /*640c0*/  LEA.HI.X.SX32 R23, R3, R2, 0x1, P5 ;  /* 0x0000000203177211 */ /* 0x000fe400028f0eff */
[C---:B------:R-:W-:Y:S01]  /*640d0*/  ISETP.LT.AND P5, PT, R27.reuse, UR5, !P0 ;  /* 0x000000051b007c0c */ /* 0x040fe2000c7a1270 */
[----:B------:R-:W-:Y:S01]  /*640e0*/  IMAD R3, R27, UR4, RZ ;  /* 0x000000041b037c24 */ /* 0x000fe2000f8e02ff */
[C---:B------:R-:W-:Y:S01]  /*640f0*/  IADD3 R20, P6, R24.reuse, R0, RZ ;  /* 0x0000000018147210 */ /* 0x040fe20007fde0ff */
[----:B------:R-:W3:Y:S01]  /*64100*/  LDL.LU R27, [R1+0x70] ;  /* 0x00007000011b7983 */ /* 0x000ee20000300800 */
[----:B------:R-:W-:Y:S01]  /*64110*/  ULDC UR5, c[0x0][0x22c] ;  /* 0x00008b0000057ab9 */ /* 0x000fe20000000800 */
[----:B------:R-:W-:Y:S01]  /*64120*/  ULDC UR4, c[0x0][0x248] ;  /* 0x0000920000047ab9 */ /* 0x000fe20000000800 */
[----:B------:R-:W-:Y:S01]  /*64130*/  LEA.HI.X.SX32 R21, R24, R2, 0x1, P6 ;  /* 0x0000000218157211 */ /* 0x000fe200030f0eff */
[----:B------:R0:W-:Y:S01]  /*64140*/  @P4 STG.E.U8 desc[UR8][R22.64], R25 ;  /* 0x0000001916004986 */ /* 0x0001e2000c101108 */
[----:B------:R-:W-:-:S05]  /*64150*/  PRMT R24, R12, 0x7772, RZ ;  /* 0x000077720c187816 */ /* 0x000fca00000000ff */
        /* <DEDUP_REMOVED lines=10> */
[----:B0-----:R-:W-:-:S04]  /*64200*/  IADD3 R20, P2, R3, R0, RZ ;  /* 0x0000000003147210 */ /* 0x001fc80007f5e0ff */
[----:B------:R-:W-:Y:S02]  /*64210*/  LEA.HI.X.SX32 R21, R3, R2, 0x1, P2 ;  /* 0x0000000203157211 */ /* 0x000fe400010f0eff */
[C---:B----4-:R-:W-:Y:S01]  /*64220*/  ISETP.LT.AND P2, PT, R29.reuse, UR12, !P0 ;  /* 0x0000000c1d007c0c */ /* 0x050fe2000c741270 */
[----:B------:R-:W-:Y:S01]  /*64230*/  IMAD R24, R29, UR5, RZ ;  /* 0x000000051d187c24 */ /* 0x000fe2000f8e02ff */
[----:B------:R-:W-:Y:S01]  /*64240*/  PRMT R22, R8, 0x7772, RZ ;  /* 0x0000777208167816 */ /* 0x000fe200000000ff */
[----:B------:R-:W4:Y:S01]  /*64250*/  LDL.LU R29, [R1+0xf8] ;  /* 0x0000f800011d7983 */ /* 0x000f220000300800 */
[C---:B---3--:R-:W-:Y:S01]  /*64260*/  IMAD R3, R28.reuse, UR4, RZ ;  /* 0x000000041c037c24 */ /* 0x048fe2000f8e02ff */
[----:B------:R-:W-:Y:S01]  /*64270*/  ISETP.LT.AND P4, PT, R28, UR6, !P0 ;  /* 0x000000061c007c0c */ /* 0x000fe2000c781270 */
[----:B------:R-:W-:Y:S01]  /*64280*/  ULDC UR4, c[0x0][0x248] ;  /* 0x0000920000047ab9 */ /* 0x000fe20000000800 */
[----:B------:R0:W-:Y:S01]  /*64290*/  @P6 STG.E.U8 desc[UR8][R20.64], R22 ;  /* 0x0000001614006986 */ /* 0x0001e2000c101108 */
[----:B------:R-:W-:Y:S01]  /*642a0*/  PRMT R25, R4, 0x7772, RZ ;  /* 0x0000777204197816 */ /* 0x000fe200000000ff */
[----:B------:R-:W-:Y:S01]  /*642b0*/  ULDC UR5, c[0x0][0x22c] ;  /* 0x00008b0000057ab9 */ /* 0x000fe20000000800 */
[----:B------:R-:W-:Y:S01]  /*642c0*/  PRMT R12, R12, 0x7773, RZ ;  /* 0x000077730c0c7816 */ /* 0x000fe200000000ff */
[----:B------:R-:W-:Y:S01]  /*642d0*/  ULDC UR6, c[0x0][0x22c] ;  /* 0x00008b0000067ab9 */ /* 0x000fe20000000800 */
[----:B0-----:R-:W-:-:S04]  /*642e0*/  IADD3 R22, P5, R3, R0, RZ ;  /* 0x0000000003167210 */ /* 0x001fc80007fbe0ff */
[----:B------:R-:W-:-:S05]  /*642f0*/  LEA.HI.X.SX32 R23, R3, R2, 0x1, P5 ;  /* 0x0000000203177211 */ /* 0x000fca00028f0eff */
[----:B------:R0:W-:Y:S01]  /*64300*/  @P4 STG.E.U8 desc[UR8][R22.64], R25 ;  /* 0x0000001916004986 */ /* 0x0001e2000c101108 */
[C---:B------:R-:W-:Y:S01]  /*64310*/  ISETP.LT.AND P5, PT, R27.reuse, UR5, !P0 ;  /* 0x000000051b007c0c */ /* 0x040fe2000c7a1270 */
[----:B------:R-:W-:Y:S01]  /*64320*/  IMAD R3, R27, UR4, RZ ;  /* 0x000000041b037c24 */ /* 0x000fe2000f8e02ff */
[C---:B------:R-:W-:Y:S01]  /*64330*/  IADD3 R20, P6, R24.reuse, R0, RZ ;  /* 0x0000000018147210 */ /* 0x040fe20007fde0ff */
[----:B------:R-:W3:Y:S01]  /*64340*/  LDL.LU R27, [R1+0x104] ;  /* 0x00010400011b7983 */ /* 0x000ee20000300800 */
[----:B------:R-:W-:Y:S01]  /*64350*/  ULDC UR4, c[0x0][0x248] ;  /* 0x0000920000047ab9 */ /* 0x000fe20000000800 */
[----:B------:R-:W-:Y:S02]  /*64360*/  ULDC UR5, c[0x0][0x22c] ;  /* 0x00008b0000057ab9 */ /* 0x000fe40000000800 */
[----:B0-----:R-:W3:Y:S01]  /*64370*/  LDL.LU R25, [R1+0x88] ;  /* 0x0000880001197983 */ /* 0x001ee20000300800 */
[----:B------:R-:W-:Y:S02]  /*64380*/  LEA.HI.X.SX32 R21, R24, R2, 0x1, P6 ;  /* 0x0000000218157211 */ /* 0x000fe400030f0eff */
[----:B------:R-:W0:Y:S01]  /*64390*/  LDC R24, c[0x0][0x248] ;  /* 0x00009200ff187b82 */ /* 0x000e220000000800 */
[C---:B------:R-:W-:Y:S01]  /*643a0*/  IADD3 R22, P4, R3.reuse, R0, RZ ;  /* 0x0000000003167210 */ /* 0x040fe20007f9e0ff */
[----:B------:R-:W3:Y:S03]  /*643b0*/  LDL.LU R28, [R1+0x110] ;  /* 0x00011000011c7983 */ /* 0x000ee60000300800 */
[----:B------:R-:W-:Y:S01]  /*643c0*/  LEA.HI.X.SX32 R23, R3, R2, 0x1, P4 ;  /* 0x0000000203177211 */ /* 0x000fe200020f0eff */
[----:B------:R1:W-:Y:S01]  /*643d0*/  @P2 STG.E.U8 desc[UR8][R20.64], R12 ;  /* 0x0000000c14002986 */ /* 0x0003e2000c101108 */
[C---:B--2---:R-:W-:Y:S01]  /*643e0*/  IMAD R3, R26.reuse, UR4, RZ ;  /* 0x000000041a037c24 */ /* 0x044fe2000f8e02ff */
[----:B------:R-:W-:Y:S01]  /*643f0*/  ISETP.LT.AND P4, PT, R26, UR5, !P0 ;  /* 0x000000051a007c0c */ /* 0x000fe2000c781270 */
[----:B------:R-:W-:Y:S01]  /*64400*/  ULDC UR4, c[0x0][0x248] ;  /* 0x0000920000047ab9 */ /* 0x000fe20000000800 */
[----:B------:R-:W2:Y:S01]  /*64410*/  LDL.LU R26, [R1+0x118] ;  /* 0x00011800011a7983 */ /* 0x000ea20000300800 */
[----:B------:R-:W-:Y:S01]  /*64420*/  PRMT R16, R16, 0x7773, RZ ;  /* 0x0000777310107816 */ /* 0x000fe200000000ff */
[----:B------:R-:W-:Y:S01]  /*64430*/  ULDC UR5, c[0x0][0x22c] ;  /* 0x00008b0000057ab9 */ /* 0x000fe20000000800 */
[----:B-1----:R-:W-:-:S04]  /*64440*/  IADD3 R20, P2, R3, R0, RZ ;  /* 0x0000000003147210 */ /* 0x002fc80007f5e0ff */
[----:B------:R-:W-:Y:S01]  /*64450*/  LEA.HI.X.SX32 R21, R3, R2, 0x1, P2 ;  /* 0x0000000203157211 */ /* 0x000fe200010f0eff */
[----:B0-----:R-:W-:Y:S02]  /*64460*/  IMAD R3, R24, 0x40, R15 ;  /* 0x0000004018037824 */ /* 0x001fe400078e020f */
[----:B------:R-:W2:Y:S01]  /*64470*/  LDL.LU R15, [R1+0x1aa4] ;  /* 0x001aa400010f7983 */ /* 0x000ea20000300800 */
[----:B----4-:R-:W-:Y:S01]  /*64480*/  ISETP.LT.AND P2, PT, R29, UR6, !P0 ;  /* 0x000000061d007c0c */ /* 0x010fe2000c741270 */
[----:B------:R-:W0:Y:S01]  /*64490*/  LDC R24, c[0x0][0x248] ;  /* 0x00009200ff187b82 */ /* 0x000e220000000800 */
[----:B------:R-:W-:Y:S01]  /*644a0*/  PRMT R8, R8, 0x7773, RZ ;  /* 0x0000777308087816 */ /* 0x000fe200000000ff */
[----:B------:R-:W4:Y:S01]  /*644b0*/  LDL.LU R29, [R1+0x120] ;  /* 0x00012000011d7983 */ /* 0x000f220000300800 */
[----:B------:R-:W-:Y:S01]  /*644c0*/  PRMT R4, R4, 0x7773, RZ ;  /* 0x0000777304047816 */ /* 0x000fe200000000ff */
[----:B------:R-:W-:Y:S02]  /*644d0*/  ULDC UR6, c[0x0][0x22c] ;  /* 0x00008b0000067ab9 */ /* 0x000fe40000000800 */
[----:B------:R1:W-:Y:S02]  /*644e0*/  @P5 STG.E.U8 desc[UR8][R22.64], R16 ;  /* 0x0000001016005986 */ /* 0x0003e4000c101108 */
[----:B-1----:R-:W1:Y:S01]  /*644f0*/  LDC R16, c[0x0][0x248] ;  /* 0x00009200ff107b82 */ /* 0x002e620000000800 */
[----:B---3--:R-:W-:Y:S01]  /*64500*/  IMAD R12, R25, UR4, RZ ;  /* 0x00000004190c7c24 */ /* 0x008fe2000f8e02ff */
[----:B------:R-:W-:-:S04]  /*64510*/  ULDC UR4, c[0x0][0x22c] ;  /* 0x00008b0000047ab9 */ /* 0x000fc80000000800 */
[----:B------:R-:W-:-:S04]  /*64520*/  IADD3 R22, P5, R12, R0, RZ ;  /* 0x000000000c167210 */ /* 0x000fc80007fbe0ff */
[----:B------:R-:W-:Y:S02]  /*64530*/  LEA.HI.X.SX32 R23, R12, R2, 0x1, P5 ;  /* 0x000000020c177211 */ /* 0x000fe400028f0eff */
[----:B------:R-:W-:Y:S02]  /*64540*/  ISETP.LT.AND P5, PT, R27, UR4, !P0 ;  /* 0x000000041b007c0c */ /* 0x000fe4000c7a1270 */
[----:B------:R-:W-:Y:S01]  /*64550*/  ISETP.LT.AND P6, PT, R25, UR5, !P0 ;  /* 0x0000000519007c0c */ /* 0x000fe2000c7c1270 */
[----:B------:R-:W3:Y:S01]  /*64560*/  LDL.LU R27, [R1+0x13c] ;  /* 0x00013c00011b7983 */ /* 0x000ee20000300800 */
[----:B------:R-:W0:Y:S01]  /*64570*/  LDC R25, c[0x0][0x248] ;  /* 0x00009200ff197b82 */ /* 0x000e220000000800 */
[----:B------:R-:W-:Y:S01]  /*64580*/  ULDC UR4, c[0x0][0x22c] ;  /* 0x00008b0000047ab9 */ /* 0x000fe20000000800 */
[----:B------:R-:W-:Y:S01]  /*64590*/  ULDC UR5, c[0x0][0x22c] ;  /* 0x00008b0000057ab9 */ /* 0x000fe20000000800 */
[----:B------:R1:W-:Y:S05]  /*645a0*/  @P4 STG.E.U8 desc[UR8][R20.64], R8 ;  /* 0x0000000814004986 */ /* 0x0003ea000c101108 */
[----:B------:R-:W4:Y:S03]  /*645b0*/  LDC R12, c[0x0][0x248] ;  /* 0x00009200ff0c7b82 */ /* 0x000f260000000800 */
[----:B------:R1:W-:Y:S02]  /*645c0*/  @P6 STG.E.U8 desc[UR8][R22.64], R4 ;  /* 0x0000000416006986 */ /* 0x0003e4000c101108 */
[----:B-1----:R-:W-:-:S03]  /*645d0*/  IADD3 R20, P4, R3, R0, RZ ;  /* 0x0000000003147210 */ /* 0x002fc60007f9e0ff */
[----:B------:R-:W1:Y:S01]  /*645e0*/  LDC R8, c[0x0][0x248] ;  /* 0x00009200ff087b82 */ /* 0x000e620000000800 */
[----:B------:R-:W-:Y:S01]  /*645f0*/  LEA.HI.X.SX32 R21, R3, R2, 0x1, P4 ;  /* 0x0000000203157211 */ /* 0x000fe200020f0eff */
[----:B------:R-:W-:Y:S01]  /*64600*/  IMAD R4, R16, 0x4, R3 ;  /* 0x0000000410047824 */ /* 0x000fe200078e0203 */
[----:B------:R-:W-:-:S05]  /*64610*/  PRMT R3, R13, 0x7770, RZ ;  /* 0x000077700d037816 */ /* 0x000fca00000000ff */
[----:B------:R-:W1:Y:S01]  /*64620*/  LDC R16, c[0x0][0x248] ;  /* 0x00009200ff107b82 */ /* 0x000e620000000800 */
[----:B------:R-:W-:Y:S01]  /*64630*/  IADD3 R22, P6, R4, R0, RZ ;  /* 0x0000000004167210 */ /* 0x000fe20007fde0ff */
[----:B------:R0:W-:Y:S01]  /*64640*/  @P1 STG.E.U8 desc[UR8][R20.64], R3 ;  /* 0x0000000314001986 */ /* 0x0001e2000c101108 */
[----:B------:R-:W-:Y:S01]  /*64650*/  ISETP.LT.AND P4, PT, R28, UR4, !P0 ;  /* 0x000000041c007c0c */ /* 0x000fe2000c781270 */
[----:B------:R-:W-:Y:S01]  /*64660*/  ULDC UR4, c[0x0][0x22c] ;  /* 0x00008b0000047ab9 */ /* 0x000fe20000000800 */
[----:B------:R-:W-:Y:S01]  /*64670*/  LEA.HI.X.SX32 R23, R4, R2, 0x1, P6 ;  /* 0x0000000204177211 */ /* 0x000fe200030f0eff */
[----:B------:R-:W3:Y:S01]  /*64680*/  LDL.LU R28, [R1+0x140] ;  /* 0x00014000011c7983 */ /* 0x000ee20000300800 */
[----:B0-----:R-:W-:Y:S01]  /*64690*/  IMAD R3, R25, 0x4, R4 ;  /* 0x0000000419037824 */ /* 0x001fe200078e0204 */
[----:B------:R-:W-:-:S05]  /*646a0*/  PRMT R4, R17, 0x7770, RZ ;  /* 0x0000777011047816 */ /* 0x000fca00000000ff */
[----:B------:R0:W-:Y:S01]  /*646b0*/  @P3 STG.E.U8 desc[UR8][R22.64], R4 ;  /* 0x0000000416003986 */ /* 0x0001e2000c101108 */
[----:B--2---:R-:W-:Y:S01]  /*646c0*/  ISETP.LT.AND P1, PT, R26, UR4, !P0 ;  /* 0x000000041a007c0c */ /* 0x004fe2000c721270 */
[----:B------:R-:W-:Y:S02]  /*646d0*/  ULDC UR4, c[0x0][0x22c] ;  /* 0x00008b0000047ab9 */ /* 0x000fe40000000800 */
[----:B------:R-:W2:Y:S01]  /*646e0*/  LDL.LU R26, [R1+0x14c] ;  /* 0x00014c00011a7983 */ /* 0x000ea20000300800 */
[----:B----4-:R-:W-:Y:S02]  /*646f0*/  ISETP.LT.AND P3, PT, R29, UR4, !P0 ;  /* 0x000000041d007c0c */ /* 0x010fe4000c761270 */
[C---:B------:R-:W-:Y:S01]  /*64700*/  IADD3 R20, P6, R3.reuse, R0, RZ ;  /* 0x0000000003147210 */ /* 0x040fe20007fde0ff */
[----:B------:R-:W4:Y:S01]  /*64710*/  LDL.LU R29, [R1+0x150] ;  /* 0x00015000011d7983 */ /* 0x000f220000300800 */
[----:B0-----:R-:W-:Y:S01]  /*64720*/  IMAD R4, R12, 0x4, R3 ;  /* 0x000000040c047824 */ /* 0x001fe200078e0203 */
[----:B------:R-:W-:Y:S01]  /*64730*/  ULDC UR4, c[0x0][0x22c] ;  /* 0x00008b0000047ab9 */ /* 0x000fe20000000800 */
[----:B------:R-:W-:Y:S01]  /*64740*/  LEA.HI.X.SX32 R21, R3, R2, 0x1, P6 ;  /* 0x0000000203157211 */ /* 0x000fe200030f0eff */
[----:B------:R-:W4:Y:S01]  /*64750*/  LDL.LU R25, [R1+0x15c] ;  /* 0x00015c0001197983 */ /* 0x000f220000300800 */
[----:B------:R-:W-:Y:S01]  /*64760*/  PRMT R3, R9, 0x7770, RZ ;  /* 0x0000777009037816 */ /* 0x000fe200000000ff */
[----:B------:R-:W0:Y:S04]  /*64770*/  LDC R12, c[0x0][0x248] ;  /* 0x00009200ff0c7b82 */ /* 0x000e280000000800 */
[----:B------:R1:W-:Y:S01]  /*64780*/  @P2 STG.E.U8 desc[UR8][R20.64], R3 ;  /* 0x0000000314002986 */ /* 0x0003e2000c101108 */
[----:B------:R-:W-:-:S04]  /*64790*/  IADD3 R22, P6, R4, R0, RZ ;  /* 0x0000000004167210 */ /* 0x000fc80007fde0ff */
[----:B------:R-:W-:Y:S01]  /*647a0*/  LEA.HI.X.SX32 R23, R4, R2, 0x1, P6 ;  /* 0x0000000204177211 */ /* 0x000fe200030f0eff */
[----:B-1----:R-:W-:Y:S01]  /*647b0*/  IMAD R3, R24, 0x4, R4 ;  /* 0x0000000418037824 */ /* 0x002fe200078e0204 */
[----:B------:R-:W-:Y:S01]  /*647c0*/  PRMT R4, R5, 0x7770, RZ ;  /* 0x0000777005047816 */ /* 0x000fe200000000ff */
[----:B------:R-:W1:Y:S01]  /*647d0*/  LDC R24, c[0x0][0x248] ;  /* 0x00009200ff187b82 */ /* 0x000e620000000800 */
[----:B---3--:R-:W-:Y:S02]  /*647e0*/  ISETP.LT.AND P2, PT, R27, UR4, !P0 ;  /* 0x000000041b007c0c */ /* 0x008fe4000c741270 */
[C---:B------:R-:W-:Y:S01]  /*647f0*/  IADD3 R20, P6, R3.reuse, R0, RZ ;  /* 0x0000000003147210 */ /* 0x040fe20007fde0ff */
[----:B------:R-:W3:Y:S01]  /*64800*/  LDL.LU R27, [R1+0x164] ;  /* 0x00016400011b7983 */ /* 0x000ee20000300800 */
[----:B------:R-:W-:Y:S02]  /*64810*/  ULDC UR4, c[0x0][0x22c] ;  /* 0x00008b0000047ab9 */ /* 0x000fe40000000800 */
[----:B------:R-:W-:Y:S01]  /*64820*/  LEA.HI.X.SX32 R21, R3, R2, 0x1, P6 ;  /* 0x0000000203157211 */ /* 0x000fe200030f0eff */
[----:B------:R0:W-:Y:S01]  /*64830*/  @P5 STG.E.U8 desc[UR8][R22.64], R4 ;  /* 0x0000000416005986 */ /* 0x0001e2000c101108 */
[----:B------:R-:W-:-:S02]  /*64840*/  IMAD R3, R8, 0x4, R3 ;  /* 0x0000000408037824 */ /* 0x000fc400078e0203 */
[----:B------:R-:W1:Y:S01]  /*64850*/  LDC R8, c[0x0][0x248] ;  /* 0x00009200ff087b82 */ /* 0x000e620000000800 */
[----:B0-----:R-:W-:-:S05]  /*64860*/  PRMT R4, R13, 0x7771, RZ ;  /* 0x000077710d047816 */ /* 0x001fca00000000ff */
[----:B------:R0:W-:Y:S02]  /*64870*/  @P4 STG.E.U8 desc[UR8][R20.64], R4 ;  /* 0x0000000414004986 */ /* 0x0001e4000c101108 */
[C---:B0-----:R-:W-:Y:S01]  /*64880*/  IADD3 R20, P4, R3.reuse, R0, RZ ;  /* 0x0000000003147210 */ /* 0x041fe20007f9e0ff */
[----:B------:R-:W-:Y:S01]  /*64890*/  IMAD R4, R12, 0x4, R3 ;  /* 0x000000040c047824 */ /* 0x000fe200078e0203 */
[----:B------:R-:W-:Y:S01]  /*648a0*/  ISETP.LT.AND P6, PT, R28, UR4, !P0 ;  /* 0x000000041c007c0c */ /* 0x000fe2000c7c1270 */
[----:B------:R-:W-:Y:S01]  /*648b0*/  ULDC UR4, c[0x0][0x22c] ;  /* 0x00008b0000047ab9 */ /* 0x000fe20000000800 */
[----:B------:R-:W-:Y:S01]  /*648c0*/  LEA.HI.X.SX32 R21, R3, R2, 0x1, P4 ;  /* 0x0000000203157211 */ /* 0x000fe200020f0eff */
[----:B------:R-:W3:Y:S01]  /*648d0*/  LDL.LU R28, [R1+0x178] ;  /* 0x00017800011c7983 */ /* 0x000ee20000300800 */
[----:B------:R-:W-:Y:S01]  /*648e0*/  PRMT R3, R17, 0x7771, RZ ;  /* 0x0000777111037816 */ /* 0x000fe200000000ff */
[----:B------:R-:W0:Y:S04]  /*648f0*/  LDC R12, c[0x0][0x248] ;  /* 0x00009200ff0c7b82 */ /* 0x000e280000000800 */
[----:B------:R1:W-:Y:S01]  /*64900*/  @P1 STG.E.U8 desc[UR8][R20.64], R3 ;  /* 0x0000000314001986 */ /* 0x0003e2000c101108 */
[----:B--2---:R-:W-:Y:S01]  /*64910*/  ISETP.LT.AND P5, PT, R26, UR4, !P0 ;  /* 0x000000041a007c0c */ /* 0x004fe2000c7a1270 */
[----:B------:R-:W-:Y:S01]  /*64920*/  ULDC UR4, c[0x0][0x22c] ;  /* 0x00008b0000047ab9 */ /* 0x000fe20000000800 */
[----:B------:R-:W-:Y:S01]  /*64930*/  IADD3 R22, P4, R4, R0, RZ ;  /* 0x0000000004167210 */ /* 0x000fe20007f9e0ff */
[----:B-1----:R-:W-:Y:S01]  /*64940*/  IMAD R3, R16, 0x4, R4 ;  /* 0x0000000410037824 */ /* 0x002fe200078e0204 */
[----:B------:R-:W1:Y:S01]  /*64950*/  LDC R26, c[0x0][0x248] ;  /* 0x00009200ff1a7b82 */ /* 0x000e620000000800 */
[----:B----4-:R-:W-:-:S07]  /*64960*/  ISETP.LT.AND P1, PT, R29, UR4, !P0 ;  /* 0x000000041d007c0c */ /* 0x010fce000c721270 */
[----:B------:R-:W2:Y:S01]  /*64970*/  LDC R16, c[0x0][0x248] ;  /* 0x00009200ff107b82 */ /* 0x000ea20000000800 */
[----:B------:R-:W4:Y:S01]  /*64980*/  LDL.LU R29, [R1+0x180] ;  /* 0x00018000011d7983 */ /* 0x000f220000300800 */
[----:B------:R-:W-:Y:S01]  /*64990*/  LEA.HI.X.SX32 R23, R4, R2, 0x1, P4 ;  /* 0x0000000204177211 */ /* 0x000fe200020f0eff */
[----:B------:R-:W-:Y:S01]  /*649a0*/  ULDC UR4, c[0x0][0x22c] ;  /* 0x00008b0000047ab9 */ /* 0x000fe20000000800 */
[----:B------:R-:W-:-:S05]  /*649b0*/  PRMT R4, R9, 0x7771, RZ ;  /* 0x0000777109047816 */ /* 0x000fca00000000ff */
[----:B------:R0:W-:Y:S01]  /*649c0*/  @P3 STG.E.U8 desc[UR8][R22.64], R4 ;  /* 0x0000000416003986 */ /* 0x0001e2000c101108 */
[----:B------:R-:W-:-:S04]  /*649d0*/  IADD3 R20, P3, R3, R0, RZ ;  /* 0x0000000003147210 */ /* 0x000fc80007f7e0ff */
[----:B------:R-:W-:Y:S01]  /*649e0*/  LEA.HI.X.SX32 R21, R3, R2, 0x1, P3 ;  /* 0x0000000203157211 */ /* 0x000fe200018f0eff */
[----:B------:R-:W-:Y:S01]  /*649f0*/  IMAD R3, R8, 0x4, R3 ;  /* 0x0000000408037824 */ /* 0x000fe200078e0203 */
[----:B0-----:R-:W-:-:S03]  /*64a00*/  PRMT R4, R5, 0x7771, RZ ;  /* 0x0000777105047816 */ /* 0x001fc600000000ff */
[----:B------:R-:W-:Y:S02]  /*64a10*/  IMAD R8, R12, 0x4, R3 ;  /* 0x000000040c087824 */ /* 0x000fe400078e0203 */
[----:B------:R1:W-:Y:S01]  /*64a20*/  @P2 STG.E.U8 desc[UR8][R20.64], R4 ;  /* 0x0000000414002986 */ /* 0x0003e2000c101108 */
[----:B---3--:R-:W-:Y:S01]  /*64a30*/  ISETP.LT.AND P3, PT, R27, UR5, !P0 ;  /* 0x000000051b007c0c */ /* 0x008fe2000c761270 */
[----:B-1----:R-:W-:Y:S02]  /*64a40*/  IMAD R4, R26, 0x4, R8 ;  /* 0x000000041a047824 */ /* 0x002fe400078e0208 */
[----:B------:R-:W3:Y:S01]  /*64a50*/  LDL.LU R27, [R1+0x188] ;  /* 0x00018800011b7983 */ /* 0x000ee20000300800 */
[----:B------:R-:W-:Y:S01]  /*64a60*/  IADD3 R20, P2, R3, R0, RZ ;  /* 0x0000000003147210 */ /* 0x000fe20007f5e0ff */
[----:B------:R-:W-:Y:S01]  /*64a70*/  ULDC UR5, c[0x0][0x22c] ;  /* 0x00008b0000057ab9 */ /* 0x000fe20000000800 */
[----:B------:R-:W-:Y:S01]  /*64a80*/  PRMT R12, R13, 0x7772, RZ ;  /* 0x000077720d0c7816 */ /* 0x000fe200000000ff */
[----:B------:R-:W3:Y:S01]  /*64a90*/  LDL.LU R26, [R1+0x90] ;  /* 0x00009000011a7983 */ /* 0x000ee20000300800 */
[----:B------:R-:W-:-:S02]  /*64aa0*/  LEA.HI.X.SX32 R21, R3, R2, 0x1, P2 ;  /* 0x0000000203157211 */ /* 0x000fc400010f0eff */
[C---:B------:R-:W-:Y:S02]  /*64ab0*/  IADD3 R22, P2, R8.reuse, R0, RZ ;  /* 0x0000000008167210 */ /* 0x040fe40007f5e0ff */
[----:B------:R-:W-:Y:S01]  /*64ac0*/  PRMT R3, R17, 0x7772, RZ ;  /* 0x0000777211037816 */ /* 0x000fe200000000ff */
[----:B------:R0:W-:Y:S01]  /*64ad0*/  @P6 STG.E.U8 desc[UR8][R20.64], R12 ;  /* 0x0000000c14006986 */ /* 0x0001e2000c101108 */
[----:B------:R-:W-:Y:S01]  /*64ae0*/  LEA.HI.X.SX32 R23, R8, R2, 0x1, P2 ;  /* 0x0000000208177211 */ /* 0x000fe200010f0eff */
[----:B------:R-:W-:Y:S01]  /*64af0*/  IMAD R8, R24, 0x4, R4 ;  /* 0x0000000418087824 */ /* 0x000fe200078e0204 */
[----:B------:R-:W-:Y:S01]  /*64b00*/  ISETP.LT.AND P4, PT, R25, UR4, !P0 ;  /* 0x0000000419007c0c */ /* 0x000fe2000c781270 */
[----:B------:R-:W-:Y:S01]  /*64b10*/  ULDC UR4, c[0x0][0x22c] ;  /* 0x00008b0000047ab9 */ /* 0x000fe20000000800 */
[----:B------:R-:W1:Y:S01]  /*64b20*/  LDC R25, c[0x0][0x248] ;  /* 0x00009200ff197b82 */ /* 0x000e620000000800 */
[----:B------:R2:W-:Y:S01]  /*64b30*/  @P5 STG.E.U8 desc[UR8][R22.64], R3 ;  /* 0x0000000316005986 */ /* 0x0005e2000c101108 */
[----:B0-----:R-:W-:-:S06]  /*64b40*/  IADD3 R20, P6, R4, R0, RZ ;  /* 0x0000000004147210 */ /* 0x001fcc0007fde0ff */
[----:B------:R-:W0:Y:S01]  /*64b50*/  LDC R24, c[0x0][0x248] ;  /* 0x00009200ff187b82 */ /* 0x000e220000000800 */
[----:B------:R-:W-:Y:S02]  /*64b60*/  LEA.HI.X.SX32 R21, R4, R2, 0x1, P6 ;  /* 0x0000000204157211 */ /* 0x000fe400030f0eff */
[----:B--2---:R-:W-:-:S05]  /*64b70*/  PRMT R3, R9, 0x7772, RZ ;  /* 0x0000777209037816 */ /* 0x004fca00000000ff */
[----:B------:R2:W-:Y:S01]  /*64b80*/  @P1 STG.E.U8 desc[UR8][R20.64], R3 ;  /* 0x0000000314001986 */ /* 0x0005e2000c101108 */
[----:B------:R-:W-:Y:S01]  /*64b90*/  ISETP.LT.AND P2, PT, R28, UR4, !P0 ;  /* 0x000000041c007c0c */ /* 0x000fe2000c741270 */
[----:B------:R-:W-:Y:S02]  /*64ba0*/  ULDC UR4, c[0x0][0x22c] ;  /* 0x00008b0000047ab9 */ /* 0x000fe40000000800 */
[----:B------:R-:W3:Y:S01]  /*64bb0*/  LDL.LU R28, [R1+0x1a0] ;  /* 0x0001a000011c7983 */ /* 0x000ee20000300800 */
[----:B--2---:R-:W-:-:S03]  /*64bc0*/  IMAD R3, R16, 0x4, R8 ;  /* 0x0000000410037824 */ /* 0x004fc600078e0208 */
[----:B------:R-:W2:Y:S01]  /*64bd0*/  LDL.LU R16, [R1+0x19c] ;  /* 0x00019c0001107983 */ /* 0x000ea20000300800 */
[----:B----4-:R-:W-:Y:S01]  /*64be0*/  ISETP.LT.AND P5, PT, R29, UR4, !P0 ;  /* 0x000000041d007c0c */ /* 0x010fe2000c7a1270 */
[----:B------:R-:W-:Y:S02]  /*64bf0*/  ULDC UR4, c[0x0][0x22c] ;  /* 0x00008b0000047ab9 */ /* 0x000fe40000000800 */
[----:B------:R-:W4:Y:S01]  /*64c00*/  LDL.LU R29, [R1+0x1a8] ;  /* 0x0001a800011d7983 */ /* 0x000f220000300800 */
[----:B------:R-:W-:-:S04]  /*64c10*/  IADD3 R22, P6, R8, R0, RZ ;  /* 0x0000000008167210 */ /* 0x000fc80007fde0ff */
[----:B------:R-:W-:Y:S01]  /*64c20*/  LEA.HI.X.SX32 R23, R8, R2, 0x1, P6 ;  /* 0x0000000208177211 */ /* 0x000fe200030f0eff */
[----:B-1----:R-:W-:Y:S01]  /*64c30*/  IMAD R4, R25, 0x4, R3 ;  /* 0x0000000419047824 */ /* 0x002fe200078e0203 */
[----:B------:R-:W-:Y:S02]  /*64c40*/  PRMT R8, R5, 0x7772, RZ ;  /* 0x0000777205087816 */ /* 0x000fe400000000ff */
[----:B------:R-:W-:-:S03]  /*64c50*/  IADD3 R20, P1, R3, R0, RZ ;  /* 0x0000000003147210 */ /* 0x000fc60007f3e0ff */
[----:B------:R-:W-:Y:S01]  /*64c60*/  @P4 STG.E.U8 desc[UR8][R22.64], R8 ;  /* 0x0000000816004986 */ /* 0x000fe2000c101108 */
[C---:B------:R-:W-:Y:S02]  /*64c70*/  IADD3 R12, P4, R4.reuse, R0, RZ ;  /* 0x00000000040c7210 */ /* 0x040fe40007f9e0ff */
[-C--:B------:R-:W-:Y:S02]  /*64c80*/  LEA.HI.X.SX32 R21, R3, R2.reuse, 0x1, P1 ;  /* 0x0000000203157211 */ /* 0x080fe400008f0eff */
[----:B------:R-:W-:Y:S02]  /*64c90*/  PRMT R3, R13, 0x7773, RZ ;  /* 0x000077730d037816 */ /* 0x000fe400000000ff */
[----:B------:R-:W-:Y:S02]  /*64ca0*/  LEA.HI.X.SX32 R13, R4, R2, 0x1, P4 ;  /* 0x00000002040d7211 */ /* 0x000fe400020f0eff */
[----:B---3--:R-:W-:Y:S01]  /*64cb0*/  ISETP.LT.AND P6, PT, R27, UR4, !P0 ;  /* 0x000000041b007c0c */ /* 0x008fe2000c7c1270 */
[----:B0-----:R-:W-:Y:S01]  /*64cc0*/  IMAD R4, R24, 0x4, R4 ;  /* 0x0000000418047824 */ /* 0x001fe200078e0204 */
[----:B------:R-:W3:Y:S01]  /*64cd0*/  LDL.LU R27, [R1+0x1ac] ;  /* 0x0001ac00011b7983 */ /* 0x000ee20000300800 */
[----:B------:R-:W-:Y:S01]  /*64ce0*/  PRMT R17, R17, 0x7773, RZ ;  /* 0x0000777311117816 */ /* 0x000fe200000000ff */
[----:B------:R-:W-:-:S02]  /*64cf0*/  ULDC UR4, c[0x0][0x22c] ;  /* 0x00008b0000047ab9 */ /* 0x000fc40000000800 */
[----:B------:R0:W-:Y:S04]  /*64d00*/  @P3 STG.E.U8 desc[UR8][R20.64], R3 ;  /* 0x0000000314003986 */ /* 0x0001e8000c101108 */
[----:B------:R1:W-:Y:S01]  /*64d10*/  @P2 STG.E.U8 desc[UR8][R12.64], R17 ;  /* 0x000000110c002986 */ /* 0x0003e2000c101108 */
[----:B------:R-:W-:-:S03]  /*64d20*/  PRMT R9, R9, 0x7773, RZ ;  /* 0x0000777309097816 */ /* 0x000fc600000000ff */
[----:B------:R-:W3:Y:S01]  /*64d30*/  LDL.LU R25, [R1+0x1b8] ;  /* 0x0001b80001197983 */ /* 0x000ee20000300800 */
[----:B------:R-:W-:Y:S01]  /*64d40*/  ISETP.LT.AND P3, PT, R26, UR5, !P0 ;  /* 0x000000051a007c0c */ /* 0x000fe2000c761270 */
[----:B------:R-:W-:Y:S01]  /*64d50*/  ULDC UR5, c[0x0][0x22c] ;  /* 0x00008b0000057ab9 */ /* 0x000fe20000000800 */
[----:B0-----:R-:W0:Y:S01]  /*64d60*/  LDC R20, c[0x0][0x248] ;  /* 0x00009200ff147b82 */ /* 0x001e220000000800 */
[----:B-1----:R-:W-:-:S04]  /*64d70*/  IADD3 R12, P2, R4, R0, RZ ;  /* 0x00000000040c7210 */ /* 0x002fc80007f5e0ff */
[----:B------:R-:W-:-:S03]  /*64d80*/  LEA.HI.X.SX32 R13, R4, R2, 0x1, P2 ;  /* 0x00000002040d7211 */ /* 0x000fc600010f0eff */
[----:B------:R-:W1:Y:S02]  /*64d90*/  LDC R17, c[0x0][0x248] ;  /* 0x00009200ff117b82 */ /* 0x000e640000000800 */
[----:B------:R4:W-:Y:S01]  /*64da0*/  @P5 STG.E.U8 desc[UR8][R12.64], R9 ;  /* 0x000000090c005986 */ /* 0x0009e2000c101108 */
[----:B------:R-:W-:-:S05]  /*64db0*/  PRMT R5, R5, 0x7773, RZ ;  /* 0x0000777305057816 */ /* 0x000fca00000000ff */
[----:B------:R-:W0:Y:S01]  /*64dc0*/  LDC R21, c[0x0][0x248] ;  /* 0x00009200ff157b82 */ /* 0x000e220000000800 */
[----:B--2---:R-:W-:Y:S01]  /*64dd0*/  ISETP.LT.AND P1, PT, R16, UR4, !P0 ;  /* 0x0000000410007c0c */ /* 0x004fe2000c721270 */
[----:B------:R-:W-:-:S06]  /*64de0*/  ULDC UR4, c[0x0][0x248] ;  /* 0x0000920000047ab9 */ /* 0x000fcc0000000800 */
[----:B------:R-:W2:Y:S01]  /*64df0*/  LDC R16, c[0x0][0x248] ;  /* 0x00009200ff107b82 */ /* 0x000ea20000000800 */
[----:B------:R-:W-:Y:S01]  /*64e00*/  IMAD R3, R26, UR4, RZ ;  /* 0x000000041a037c24 */ /* 0x000fe2000f8e02ff */
[----:B------:R-:W-:Y:S01]  /*64e10*/  ULDC UR4, c[0x0][0x22c] ;  /* 0x00008b0000047ab9 */ /* 0x000fe20000000800 */
[----:B------:R-:W3:Y:S01]  /*64e20*/  LDL.LU R26, [R1+0x1bc] ;  /* 0x0001bc00011a7983 */ /* 0x000ee20000300800 */
[----:B----4-:R-:W-:Y:S01]  /*64e30*/  ISETP.LT.AND P5, PT, R29, UR4, !P0 ;  /* 0x000000041d007c0c */ /* 0x010fe2000c7a1270 */
[----:B------:R-:W-:Y:S02]  /*64e40*/  ULDC UR4, c[0x0][0x22c] ;  /* 0x00008b0000047ab9 */ /* 0x000fe40000000800 */
[----:B------:R-:W4:Y:S01]  /*64e50*/  LDL.LU R29, [R1+0x1c0] ;  /* 0x0001c000011d7983 */ /* 0x000f220000300800 */
[C---:B------:R-:W-:Y:S02]  /*64e60*/  IADD3 R8, P4, R3.reuse, R0, RZ ;  /* 0x0000000003087210 */ /* 0x040fe40007f9e0ff */
[----:B------:R-:W-:Y:S01]  /*64e70*/  ISETP.LT.AND P2, PT, R28, UR6, !P0 ;  /* 0x000000061c007c0c */ /* 0x000fe2000c741270 */
[----:B--2---:R-:W-:Y:S01]  /*64e80*/  IMAD R4, R16, 0x8, R4 ;  /* 0x0000000810047824 */ /* 0x004fe200078e0204 */
[----:B------:R-:W2:Y:S01]  /*64e90*/  LDL.LU R28, [R1+0x1c8] ;  /* 0x0001c800011c7983 */ /* 0x000ea20000300800 */
[----:B------:R-:W-:Y:S01]  /*64ea0*/  LEA.HI.X.SX32 R9, R3, R2, 0x1, P4 ;  /* 0x0000000203097211 */ /* 0x000fe200020f0eff */
[----:B------:R-:W0:Y:S01]  /*64eb0*/  LDC R16, c[0x0][0x248] ;  /* 0x00009200ff107b82 */ /* 0x000e220000000800 */
[----:B------:R-:W-:Y:S01]  /*64ec0*/  PRMT R13, R14, 0x7770, RZ ;  /* 0x000077700e0d7816 */ /* 0x000fe200000000ff */
[----:B------:R-:W-:-:S02]  /*64ed0*/  ULDC UR6, c[0x0][0x22c] ;  /* 0x00008b0000067ab9 */ /* 0x000fc40000000800 */
[----:B------:R1:W-:Y:S01]  /*64ee0*/  @P3 STG.E.U8 desc[UR8][R8.64], R5 ;  /* 0x0000000508003986 */ /* 0x0003e2000c101108 */
[----:B------:R-:W-:Y:S02]  /*64ef0*/  PRMT R3, R18, 0x7770, RZ ;  /* 0x0000777012037816 */ /* 0x000fe400000000ff */
[C---:B-1----:R-:W-:Y:S01]  /*64f00*/  IADD3 R8, P3, R4.reuse, R0, RZ ;  /* 0x0000000004087210 */ /* 0x042fe20007f7e0ff */
[----:B------:R-:W-:Y:S02]  /*64f10*/  IMAD R5, R17, 0x4, R4 ;  /* 0x0000000411057824 */ /* 0x000fe400078e0204 */
[----:B------:R-:W1:Y:S01]  /*64f20*/  LDC R17, c[0x0][0x248] ;  /* 0x00009200ff117b82 */ /* 0x000e620000000800 */
[----:B---3--:R-:W-:Y:S02]  /*64f30*/  ISETP.LT.AND P4, PT, R27, UR4, !P0 ;  /* 0x000000041b007c0c */ /* 0x008fe4000c781270 */
[----:B------:R-:W-:Y:S01]  /*64f40*/  LEA.HI.X.SX32 R9, R4, R2, 0x1, P3 ;  /* 0x0000000204097211 */ /* 0x000fe200018f0eff */
[----:B------:R-:W3:Y:S01]  /*64f50*/  LDL.LU R27, [R1+0x1cc] ;  /* 0x0001cc00011b7983 */ /* 0x000ee20000300800 */
[C---:B------:R-:W-:Y:S01]  /*64f60*/  IADD3 R4, P3, R5.reuse, R0, RZ ;  /* 0x0000000005047210 */ /* 0x040fe20007f7e0ff */
[----:B0-----:R-:W-:Y:S01]  /*64f70*/  IMAD R12, R20, 0x4, R5 ;  /* 0x00000004140c7824 */ /* 0x001fe200078e0205 */
[----:B------:R-:W-:Y:S01]  /*64f80*/  ULDC UR4, c[0x0][0x22c] ;  /* 0x00008b0000047ab9 */ /* 0x000fe20000000800 */
[----:B------:R0:W-:Y:S01]  /*64f90*/  @P6 STG.E.U8 desc[UR8][R8.64], R13 ;  /* 0x0000000d08006986 */ /* 0x0001e2000c101108 */
[----:B------:R-:W-:Y:S01]  /*64fa0*/  LEA.HI.X.SX32 R5, R5, R2, 0x1, P3 ;  /* 0x0000000205057211 */ /* 0x000fe200018f0eff */
[----:B------:R-:W1:Y:S04]  /*64fb0*/  LDC R20, c[0x0][0x248] ;  /* 0x00009200ff147b82 */ /* 0x000e680000000800 */
[----:B------:R0:W-:Y:S02]  /*64fc0*/  @P1 STG.E.U8 desc[UR8][R4.64], R3 ;  /* 0x0000000304001986 */ /* 0x0001e4000c101108 */
[----:B0-----:R-:W-:-:S02]  /*64fd0*/  IADD3 R8, P3, R12, R0, RZ ;  /* 0x000000000c087210 */ /* 0x001fc40007f7e0ff */
[----:B------:R-:W0:Y:S02]  /*64fe0*/  LDC R13, c[0x0][0x248] ;  /* 0x00009200ff0d7b82 */ /* 0x000e240000000800 */
[----:B------:R-:W-:Y:S01]  /*64ff0*/  LEA.HI.X.SX32 R9, R12, R2, 0x1, P3 ;  /* 0x000000020c097211 */ /* 0x000fe200018f0eff */
[----:B------:R-:W-:Y:S01]  /*65000*/  IMAD R12, R16, 0x4, R12 ;  /* 0x00000004100c7824 */ /* 0x000fe200078e020c */
[----:B------:R-:W-:Y:S02]  /*65010*/  PRMT R3, R10, 0x7770, RZ ;  /* 0x000077700a037816 */ /* 0x000fe400000000ff */
[----:B------:R-:W-:Y:S01]  /*65020*/  ISETP.LT.AND P6, PT, R25, UR4, !P0 ;  /* 0x0000000419007c0c */ /* 0x000fe2000c7c1270 */
[----:B------:R-:W-:Y:S01]  /*65030*/  ULDC UR4, c[0x0][0x22c] ;  /* 0x00008b0000047ab9 */ /* 0x000fe20000000800 */
[----:B------:R-:W3:Y:S01]  /*65040*/  LDL.LU R25, [R1+0x1d8] ;  /* 0x0001d80001197983 */ /* 0x000ee20000300800 */
[----:B------:R-:W1:Y:S03]  /*65050*/  LDC R16, c[0x0][0x248] ;  /* 0x00009200ff107b82 */ /* 0x000e660000000800 */
[----:B------:R4:W-:Y:S01]  /*65060*/  @P2 STG.E.U8 desc[UR8][R8.64], R3 ;  /* 0x0000000308002986 */ /* 0x0009e2000c101108 */
[----:B------:R-:W-:-:S04]  /*65070*/  IADD3 R4, P2, R12, R0, RZ ;  /* 0x000000000c047210 */ /* 0x000fc80007f5e0ff */
[----:B------:R-:W-:Y:S02]  /*65080*/  LEA.HI.X.SX32 R5, R12, R2, 0x1, P2 ;  /* 0x000000020c057211 */ /* 0x000fe400010f0eff */
[----:B------:R-:W-:Y:S01]  /*65090*/  ISETP.LT.AND P1, PT, R26, UR4, !P0 ;  /* 0x000000041a007c0c */ /* 0x000fe2000c721270 */
[----:B------:R-:W-:Y:S02]  /*650a0*/  ULDC UR4, c[0x0][0x22c] ;  /* 0x00008b0000047ab9 */ /* 0x000fe40000000800 */
[----:B----4-:R-:W-:Y:S01]  /*650b0*/  ISETP.LT.AND P2, PT, R29, UR4, !P0 ;  /* 0x000000041d007c0c */ /* 0x010fe2000c741270 */
[----:B------:R-:W-:Y:S01]  /*650c0*/  IMAD R3, R21, 0x4, R12 ;  /* 0x0000000415037824 */ /* 0x000fe200078e020c */
[----:B------:R-:W4:Y:S01]  /*650d0*/  LDL.LU R29, [R1+0x1dc] ;  /* 0x0001dc00011d7983 */ /* 0x000f220000300800 */
[----:B------:R-:W-:Y:S01]  /*650e0*/  PRMT R9, R6, 0x7770, RZ ;  /* 0x0000777006097816 */ /* 0x000fe200000000ff */
[----:B------:R-:W-:Y:S02]  /*650f0*/  ULDC UR4, c[0x0][0x22c] ;  /* 0x00008b0000047ab9 */ /* 0x000fe40000000800 */
[C---:B------:R-:W-:Y:S01]  /*65100*/  IADD3 R8, P3, R3.reuse, R0, RZ ;  /* 0x0000000003087210 */ /* 0x040fe20007f7e0ff */
[----:B------:R-:W4:Y:S04]  /*65110*/  LDL.LU R26, [R1+0x1e0] ;  /* 0x0001e000011a7983 */ /* 0x000f280000300800 */
[----:B------:R0:W-:Y:S01]  /*65120*/  @P5 STG.E.U8 desc[UR8][R4.64], R9 ;  /* 0x0000000904005986 */ /* 0x0001e2000c101108 */
[----:B--2---:R-:W-:Y:S01]  /*65130*/  ISETP.LT.AND P5, PT, R28, UR4, !P0 ;  /* 0x000000041c007c0c */ /* 0x004fe2000c7a1270 */
[----:B------:R-:W-:Y:S01]  /*65140*/  ULDC UR4, c[0x0][0x22c] ;  /* 0x00008b0000047ab9 */ /* 0x000fe20000000800 */
[----:B0-----:R-:W-:Y:S01]  /*65150*/  LEA.HI.X.SX32 R9, R3, R2, 0x1, P3 ;  /* 0x0000000203097211 */ /* 0x001fe200018f0eff */
[----:B------:R-:W-:Y:S01]  /*65160*/  IMAD R3, R13, 0x4, R3 ;  /* 0x000000040d037824 */ /* 0x000fe200078e0203 */
[----:B------:R-:W-:-:S02]  /*65170*/  PRMT R4, R14, 0x7771, RZ ;  /* 0x000077710e047816 */ /* 0x000fc400000000ff */
[----:B---3--:R-:W-:-:S03]  /*65180*/  ISETP.LT.AND P3, PT, R27, UR4, !P0 ;  /* 0x000000041b007c0c */ /* 0x008fc6000c761270 */
[----:B------:R0:W-:Y:S01]  /*65190*/  @P4 STG.E.U8 desc[UR8][R8.64], R4 ;  /* 0x0000000408004986 */ /* 0x0001e2000c101108 */
[----:B-1----:R-:W-:Y:S01]  /*651a0*/  IMAD R5, R17, 0x4, R3 ;  /* 0x0000000411057824 */ /* 0x002fe200078e0203 */
[----:B------:R-:W-:Y:S01]  /*651b0*/  PRMT R13, R18, 0x7771, RZ ;  /* 0x00007771120d7816 */ /* 0x000fe200000000ff */
[----:B------:R-:W-:Y:S01]  /*651c0*/  ULDC UR4, c[0x0][0x22c] ;  /* 0x00008b0000047ab9 */ /* 0x000fe20000000800 */
[----:B------:R-:W2:Y:S01]  /*651d0*/  LDL.LU R27, [R1+0x1e4] ;  /* 0x0001e400011b7983 */ /* 0x000ea20000300800 */
[C---:B0-----:R-:W-:Y:S01]  /*651e0*/  IADD3 R8, P4, R3.reuse, R0, RZ ;  /* 0x0000000003087210 */ /* 0x041fe20007f9e0ff */
[----:B------:R-:W-:Y:S02]  /*651f0*/  IMAD R12, R20, 0x4, R5 ;  /* 0x00000004140c7824 */ /* 0x000fe400078e0205 */
[----:B------:R-:W3:Y:S01]  /*65200*/  LDL.LU R28, [R1+0x1e8] ;  /* 0x0001e800011c7983 */ /* 0x000ee20000300800 */
[----:B------:R-:W0:Y:S01]  /*65210*/  LDC R17, c[0x0][0x248] ;  /* 0x00009200ff117b82 */ /* 0x000e220000000800 */
[----:B------:R-:W-:-:S02]  /*65220*/  LEA.HI.X.SX32 R9, R3, R2, 0x1, P4 ;  /* 0x0000000203097211 */ /* 0x000fc400020f0eff */
[C---:B------:R-:W-:Y:S02]  /*65230*/  IADD3 R4, P4, R5.reuse, R0, RZ ;  /* 0x0000000005047210 */ /* 0x040fe40007f9e0ff */
[----:B------:R-:W-:Y:S02]  /*65240*/  PRMT R3, R10, 0x7771, RZ ;  /* 0x000077710a037816 */ /* 0x000fe400000000ff */
[----:B------:R-:W-:Y:S01]  /*65250*/  LEA.HI.X.SX32 R5, R5, R2, 0x1, P4 ;  /* 0x0000000205057211 */ /* 0x000fe200020f0eff */
[----:B------:R1:W-:Y:S01]  /*65260*/  @P6 STG.E.U8 desc[UR8][R8.64], R13 ;  /* 0x0000000d08006986 */ /* 0x0003e2000c101108 */
[----:B------:R-:W3:Y:S01]  /*65270*/  LDC R20, c[0x0][0x248] ;  /* 0x00009200ff147b82 */ /* 0x000ee20000000800 */
[----:B------:R-:W-:Y:S01]  /*65280*/  ISETP.LT.AND P6, PT, R25, UR4, !P0 ;  /* 0x0000000419007c0c */ /* 0x000fe2000c7c1270 */
[----:B------:R-:W-:Y:S01]  /*65290*/  ULDC UR4, c[0x0][0x22c] ;  /* 0x00008b0000047ab9 */ /* 0x000fe20000000800 */
[----:B------:R4:W-:Y:S05]  /*652a0*/  @P1 STG.E.U8 desc[UR8][R4.64], R3 ;  /* 0x0000000304001986 */ /* 0x0009ea000c101108 */
[----:B-1----:R-:W1:Y:S01]  /*652b0*/  LDC R13, c[0x0][0x248] ;  /* 0x00009200ff0d7b82 */ /* 0x002e620000000800 */
[----:B----4-:R-:W-:Y:S01]  /*652c0*/  ISETP.LT.AND P1, PT, R29, UR4, !P0 ;  /* 0x000000041d007c0c */ /* 0x010fe2000c721270 */
[----:B------:R-:W-:Y:S01]  /*652d0*/  ULDC UR4, c[0x0][0x22c] ;  /* 0x00008b0000047ab9 */ /* 0x000fe20000000800 */
[----:B------:R-:W4:Y:S01]  /*652e0*/  LDL.LU R29, [R1+0x1ec] ;  /* 0x0001ec00011d7983 */ /* 0x000f220000300800 */
[----:B------:R-:W-:-:S02]  /*652f0*/  IADD3 R8, P4, R12, R0, RZ ;  /* 0x000000000c087210 */ /* 0x000fc40007f9e0ff */
[----:B------:R-:W-:Y:S02]  /*65300*/  PRMT R3, R6, 0x7771, RZ ;  /* 0x0000777106037816 */ /* 0x000fe400000000ff */
[----:B------:R-:W-:Y:S01]  /*65310*/  LEA.HI.X.SX32 R9, R12, R2, 0x1, P4 ;  /* 0x000000020c097211 */ /* 0x000fe200020f0eff */
[----:B------:R-:W-:Y:S01]  /*65320*/  IMAD R12, R16, 0x4, R12 ;  /* 0x00000004100c7824 */ /* 0x000fe200078e020c */
[----:B------:R-:W-:Y:S01]  /*65330*/  ISETP.LT.AND P4, PT, R26, UR4, !P0 ;  /* 0x000000041a007c0c */ /* 0x000fe2000c781270 */
[----:B------:R-:W-:Y:S01]  /*65340*/  ULDC UR4, c[0x0][0x22c] ;  /* 0x00008b0000047ab9 */ /* 0x000fe20000000800 */
[----:B------:R-:W3:Y:S01]  /*65350*/  LDC R16, c[0x0][0x248] ;  /* 0x00009200ff107b82 */ /* 0x000ee20000000800 */
[----:B------:R0:W-:Y:S01]  /*65360*/  @P2 STG.E.U8 desc[UR8][R8.64], R3 ;  /* 0x0000000308002986 */ /* 0x0001e2000c101108 */
[----:B------:R-:W-:-:S04]  /*65370*/  IADD3 R4, P2, R12, R0, RZ ;  /* 0x000000000c047210 */ /* 0x000fc80007f5e0ff */
[----:B------:R-:W-:Y:S02]  /*65380*/  LEA.HI.X.SX32 R5, R12, R2, 0x1, P2 ;  /* 0x000000020c057211 */ /* 0x000fe400010f0eff */
[----:B0-----:R-:W-:-:S05]  /*65390*/  PRMT R9, R14, 0x7772, RZ ;  /* 0x000077720e097816 */ /* 0x001fca00000000ff */
[----:B------:R0:W-:Y:S01]  /*653a0*/  @P5 STG.E.U8 desc[UR8][R4.64], R9 ;  /* 0x0000000904005986 */ /* 0x0001e2000c101108 */
[----:B------:R-:W-:Y:S02]  /*653b0*/  IMAD R3, R17, 0x4, R12 ;  /* 0x0000000411037824 */ /* 0x000fe400078e020c */
[----:B------:R-:W4:Y:S01]  /*653c0*/  LDC R17, c[0x0][0x248] ;  /* 0x00009200ff117b82 */ /* 0x000f220000000800 */
[----:B--2---:R-:W-:Y:S01]  /*653d0*/  ISETP.LT.AND P5, PT, R27, UR4, !P0 ;  /* 0x000000041b007c0c */ /* 0x004fe2000c7a1270 */
[----:B------:R-:W-:Y:S01]  /*653e0*/  ULDC UR4, c[0x0][0x22c] ;  /* 0x00008b0000047ab9 */ /* 0x000fe20000000800 */
[----:B------:R-:W2:Y:S01]  /*653f0*/  LDL.LU R27, [R1+0x1f0] ;  /* 0x0001f000011b7983 */ /* 0x000ea20000300800 */
[----:B------:R-:W-:-:S03]  /*65400*/  IADD3 R8, P2, R3, R0, RZ ;  /* 0x0000000003087210 */ /* 0x000fc60007f5e0ff */
[----:B------:R-:W2:Y:S01]  /*65410*/  LDL.LU R26, [R1+0x94] ;  /* 0x00009400011a7983 */ /* 0x000ea20000300800 */
[----:B0-----:R-:W-:Y:S01]  /*65420*/  LEA.HI.X.SX32 R9, R3, R2, 0x1, P2 ;  /* 0x0000000203097211 */ /* 0x001fe200010f0eff */
[----:B-1----:R-:W-:Y:S01]  /*65430*/  IMAD R3, R13, 0x4, R3 ;  /* 0x000000040d037824 */ /* 0x002fe200078e0203 */
[----:B------:R-:W-:-:S05]  /*65440*/  PRMT R4, R18, 0x7772, RZ ;  /* 0x0000777212047816 */ /* 0x000fca00000000ff */
[----:B------:R0:W-:Y:S01]  /*65450*/  @P3 STG.E.U8 desc[UR8][R8.64], R4 ;  /* 0x0000000408003986 */ /* 0x0001e2000c101108 */
[----:B---3--:R-:W-:Y:S01]  /*65460*/  ISETP.LT.AND P2, PT, R28, UR4, !P0 ;  /* 0x000000041c007c0c */ /* 0x008fe2000c741270 */
[----:B------:R-:W-:Y:S02]  /*65470*/  ULDC UR4, c[0x0][0x22c] ;  /* 0x00008b0000047ab9 */ /* 0x000fe40000000800 */
[----:B------:R-:W3:Y:S01]  /*65480*/  LDL.LU R28, [R1+0x1f4] ;  /* 0x0001f400011c7983 */ /* 0x000ee20000300800 */
[C---:B0-----:R-:W-:Y:S01]  /*65490*/  IADD3 R4, P3, R3.reuse, R0, RZ ;  /* 0x0000000003047210 */ /* 0x041fe20007f7e0ff */
[----:B------:R-:W-:Y:S01]  /*654a0*/  IMAD R9, R16, 0x4, R3 ;  /* 0x0000000410097824 */ /* 0x000fe200078e0203 */
[----:B------:R-:W-:Y:S01]  /*654b0*/  PRMT R13, R10, 0x7772, RZ ;  /* 0x000077720a0d7816 */ /* 0x000fe200000000ff */
[----:B------:R-:W0:Y:S01]  /*654c0*/  LDC R16, c[0x0][0x248] ;  /* 0x00009200ff107b82 */ /* 0x000e220000000800 */
[----:B------:R-:W-:Y:S02]  /*654d0*/  LEA.HI.X.SX32 R5, R3, R2, 0x1, P3 ;  /* 0x0000000203057211 */ /* 0x000fe400018f0eff */
[----:B------:R-:W-:Y:S01]  /*654e0*/  IADD3 R8, P3, R9, R0, RZ ;  /* 0x0000000009087210 */ /* 0x000fe20007f7e0ff */
[----:B------:R-:W-:-:S03]  /*654f0*/  IMAD R3, R20, 0x4, R9 ;  /* 0x0000000414037824 */ /* 0x000fc600078e0209 */
[----:B------:R-:W-:Y:S02]  /*65500*/  LEA.HI.X.SX32 R9, R9, R2, 0x1, P3 ;  /* 0x0000000209097211 */ /* 0x000fe400018f0eff */
[----:B------:R-:W-:Y:S01]  /*65510*/  PRMT R12, R6, 0x7772, RZ ;  /* 0x00007772060c7816 */ /* 0x000fe200000000ff */
[----:B------:R1:W-:Y:S01]  /*65520*/  @P6 STG.E.U8 desc[UR8][R4.64], R13 ;  /* 0x0000000d04006986 */ /* 0x0003e2000c101108 */
[----:B------:R-:W-:Y:S01]  /*65530*/  PRMT R14, R14, 0x7773, RZ ;  /* 0x000077730e0e7816 */ /* 0x000fe200000000ff */
[----:B------:R-:W3:Y:S01]  /*65540*/  LDC R20, c[0x0][0x248] ;  /* 0x00009200ff147b82 */ /* 0x000ee20000000800 */
[----:B----4-:R-:W-:Y:S01]  /*65550*/  ISETP.LT.AND P3, PT, R29, UR4, !P0 ;  /* 0x000000041d007c0c */ /* 0x010fe2000c761270 */
[----:B------:R4:W-:Y:S04]  /*65560*/  @P1 STG.E.U8 desc[UR8][R8.64], R12 ;  /* 0x0000000c08001986 */ /* 0x0009e8000c101108 */
[----:B------:R-:W3:Y:S01]  /*65570*/  LDL.LU R29, [R1+0x1f8] ;  /* 0x0001f800011d7983 */ /* 0x000ee20000300800 */
[----:B-1----:R-:W-:Y:S01]  /*65580*/  IADD3 R4, P1, R3, R0, RZ ;  /* 0x0000000003047210 */ /* 0x002fe20007f3e0ff */
[----:B------:R-:W-:-:S03]  /*65590*/  ULDC UR4, c[0x0][0x22c] ;  /* 0x00008b0000047ab9 */ /* 0x000fc60000000800 */
[----:B------:R-:W-:Y:S01]  /*655a0*/  LEA.HI.X.SX32 R5, R3, R2, 0x1, P1 ;  /* 0x0000000203057211 */ /* 0x000fe200008f0eff */
[----:B------:R-:W-:Y:S01]  /*655b0*/  IMAD R13, R17, 0x4, R3 ;  /* 0x00000004110d7824 */ /* 0x000fe200078e0203 */
[----:B------:R-:W-:Y:S01]  /*655c0*/  PRMT R18, R18, 0x7773, RZ ;  /* 0x0000777312127816 */ /* 0x000fe200000000ff */
[----:B------:R-:W1:Y:S02]  /*655d0*/  LDC R17, c[0x0][0x248] ;  /* 0x00009200ff117b82 */ /* 0x000e640000000800 */
[----:B------:R2:W-:Y:S01]  /*655e0*/  @P4 STG.E.U8 desc[UR8][R4.64], R14 ;  /* 0x0000000e04004986 */ /* 0x0005e2000c101108 */
[----:B----4-:R-:W-:-:S04]  /*655f0*/  IADD3 R8, P6, R13, R0, RZ ;  /* 0x000000000d087210 */ /* 0x010fc80007fde0ff */
[----:B------:R-:W-:Y:S01]  /*65600*/  LEA.HI.X.SX32 R9, R13, R2, 0x1, P6 ;  /* 0x000000020d097211 */ /* 0x000fe200030f0eff */
[----:B0-----:R-:W-:Y:S01]  /*65610*/  IMAD R13, R16, 0x4, R13 ;  /* 0x00000004100d7824 */ /* 0x001fe200078e020d */
[----:B------:R-:W-:Y:S01]  /*65620*/  PRMT R10, R10, 0x7773, RZ ;  /* 0x000077730a0a7816 */ /* 0x000fe200000000ff */
[----:B------:R-:W0:Y:S01]  /*65630*/  LDC R12, c[0x0][0x248] ;  /* 0x00009200ff0c7b82 */ /* 0x000e220000000800 */
[----:B--2---:R-:W-:Y:S01]  /*65640*/  ISETP.LT.AND P1, PT, R27, UR4, !P0 ;  /* 0x000000041b007c0c */ /* 0x004fe2000c721270 */
[----:B------:R-:W-:Y:S01]  /*65650*/  ULDC UR4, c[0x0][0x248] ;  /* 0x0000920000047ab9 */ /* 0x000fe20000000800 */
[----:B------:R-:W2:Y:S01]  /*65660*/  LDL.LU R27, [R1+0x200] ;  /* 0x00020000011b7983 */ /* 0x000ea20000300800 */
[----:B------:R-:W-:Y:S01]  /*65670*/  PRMT R6, R6, 0x7773, RZ ;  /* 0x0000777306067816 */ /* 0x000fe200000000ff */
[C---:B------:R-:W-:Y:S01]  /*65680*/  IMAD R3, R26.reuse, UR4, RZ ;  /* 0x000000041a037c24 */ /* 0x040fe2000f8e02ff */
[----:B------:R-:W-:Y:S01]  /*65690*/  ISETP.LT.AND P4, PT, R26, UR5, !P0 ;  /* 0x000000051a007c0c */ /* 0x000fe2000c781270 */
[----:B------:R4:W-:Y:S01]  /*656a0*/  @P5 STG.E.U8 desc[UR8][R8.64], R18 ;  /* 0x0000001208005986 */ /* 0x0009e2000c101108 */
[----:B------:R-:W-:Y:S01]  /*656b0*/  ULDC UR4, c[0x0][0x22c] ;  /* 0x00008b0000047ab9 */ /* 0x000fe20000000800 */
[----:B------:R-:W2:Y:S02]  /*656c0*/  LDC R16, c[0x0][0x248] ;  /* 0x00009200ff107b82 */ /* 0x000ea40000000800 */
[----:B------:R-:W2:Y:S01]  /*656d0*/  LDL.LU R26, [R1+0x204] ;  /* 0x00020400011a7983 */ /* 0x000ea20000300800 */
[----:B------:R-:W-:Y:S01]  /*656e0*/  IADD3 R4, P5, R13, R0, RZ ;  /* 0x000000000d047210 */ /* 0x000fe20007fbe0ff */
[----:B------:R-:W-:-:S03]  /*656f0*/  ULDC UR5, c[0x0][0x22c] ;  /* 0x00008b0000057ab9 */ /* 0x000fc60000000800 */
[----:B------:R-:W-:Y:S01]  /*65700*/  LEA.HI.X.SX32 R5, R13, R2, 0x1, P5 ;  /* 0x000000020d057211 */ /* 0x000fe200028f0eff */
[----:B------:R-:W2:Y:S01]  /*65710*/  LDC R14, c[0x0][0x248] ;  /* 0x00009200ff0e7b82 */ /* 0x000ea20000000800 */
[----:B---3--:R-:W-:Y:S02]  /*65720*/  ISETP.LT.AND P5, PT, R28, UR6, !P0 ;  /* 0x000000061c007c0c */ /* 0x008fe4000c7a1270 */
[----:B----4-:R-:W-:Y:S01]  /*65730*/  IADD3 R8, P6, R3, R0, RZ ;  /* 0x0000000003087210 */ /* 0x010fe20007fde0ff */
[----:B------:R-:W3:Y:S01]  /*65740*/  LDL.LU R28, [R1+0x208] ;  /* 0x00020800011c7983 */ /* 0x000ee20000300800 */
[----:B-1----:R-:W-:Y:S01]  /*65750*/  IMAD R13, R17, 0x8, R13 ;  /* 0x00000008110d7824 */ /* 0x002fe200078e020d */
[----:B------:R-:W-:Y:S01]  /*65760*/  PRMT R18, R15, 0x7773, RZ ;  /* 0x000077730f127816 */ /* 0x000fe200000000ff */
[----:B------:R-:W-:Y:S01]  /*65770*/  ULDC UR6, c[0x0][0x22c] ;  /* 0x00008b0000067ab9 */ /* 0x000fe20000000800 */
[----:B------:R1:W-:Y:S01]  /*65780*/  @P2 STG.E.U8 desc[UR8][R4.64], R10 ;  /* 0x0000000a04002986 */ /* 0x0003e2000c101108 */
[----:B------:R-:W-:Y:S01]  /*65790*/  LEA.HI.X.SX32 R9, R3, R2, 0x1, P6 ;  /* 0x0000000203097211 */ /* 0x000fe200030f0eff */
[----:B-1----:R-:W1:Y:S01]  /*657a0*/  LDC R10, c[0x0][0x248] ;  /* 0x00009200ff0a7b82 */ /* 0x002e620000000800 */
[----:B------:R-:W-:Y:S01]  /*657b0*/  ISETP.LT.AND P2, PT, R29, UR4, !P0 ;  /* 0x000000041d007c0c */ /* 0x000fe2000c741270 */
[----:B------:R-:W-:Y:S01]  /*657c0*/  ULDC UR4, c[0x0][0x22c] ;  /* 0x00008b0000047ab9 */ /* 0x000fe20000000800 */
[----:B------:R-:W4:Y:S04]  /*657d0*/  LDL.LU R29, [R1+0x20c] ;  /* 0x00020c00011d7983 */ /* 0x000f280000300800 */
[----:B------:R1:W-:Y:S01]  /*657e0*/  @P4 STG.E.U8 desc[UR8][R8.64], R6 ;  /* 0x0000000608004986 */ /* 0x0003e2000c101108 */
[----:B------:R-:W-:Y:S01]  /*657f0*/  IADD3 R4, P6, R13, R0, RZ ;  /* 0x000000000d047210 */ /* 0x000fe20007fde0ff */
[----:B0-----:R-:W-:-:S02]  /*65800*/  IMAD R3, R12, 0x4, R13 ;  /* 0x000000040c037824 */ /* 0x001fc400078e020d */
[----:B------:R-:W0:Y:S01]  /*65810*/  LDC R12, c[0x0][0x248] ;  /* 0x00009200ff0c7b82 */ /* 0x000e220000000800 */
[----:B------:R-:W-:Y:S02]  /*65820*/  LEA.HI.X.SX32 R5, R13, R2, 0x1, P6 ;  /* 0x000000020d057211 */ /* 0x000fe400030f0eff */
[----:B-1----:R-:W-:-:S05]  /*65830*/  PRMT R6, R15, 0x7770, RZ ;  /* 0x000077700f067816 */ /* 0x002fca00000000ff */
[----:B------:R-:W1:Y:S01]  /*65840*/  LDC R13, c[0x0][0x248] ;  /* 0x00009200ff0d7b82 */ /* 0x000e620000000800 */
[----:B------:R-:W-:Y:S01]  /*65850*/  IADD3 R8, P6, R3, R0, RZ ;  /* 0x0000000003087210 */ /* 0x000fe20007fde0ff */
[----:B------:R2:W-:Y:S02]  /*65860*/  @P3 STG.E.U8 desc[UR8][R4.64], R6 ;  /* 0x0000000604003986 */ /* 0x0005e4000c101108 */
[----:B--2---:R-:W-:Y:S01]  /*65870*/  ISETP.LT.AND P4, PT, R27, UR4, !P0 ;  /* 0x000000041b007c0c */ /* 0x004fe2000c781270 */
[----:B------:R-:W-:Y:S01]  /*65880*/  ULDC UR4, c[0x0][0x22c] ;  /* 0x00008b0000047ab9 */ /* 0x000fe20000000800 */
[----:B------:R-:W2:Y:S01]  /*65890*/  LDL.LU R27, [R1+0x210] ;  /* 0x00021000011b7983 */ /* 0x000ea20000300800 */
[----:B------:R-:W-:Y:S01]  /*658a0*/  IMAD R5, R16, 0x4, R3 ;  /* 0x0000000410057824 */ /* 0x000fe200078e0203 */
[----:B------:R-:W-:Y:S01]  /*658b0*/  ISETP.LT.AND P3, PT, R26, UR4, !P0 ;  /* 0x000000041a007c0c */ /* 0x000fe2000c761270 */
[----:B------:R-:W-:Y:S01]  /*658c0*/  ULDC UR4, c[0x0][0x22c] ;  /* 0x00008b0000047ab9 */ /* 0x000fe20000000800 */
[----:B------:R-:W2:Y:S01]  /*658d0*/  LDL.LU R26, [R1+0x214] ;  /* 0x00021400011a7983 */ /* 0x000ea20000300800 */
[----:B------:R-:W-:-:S02]  /*658e0*/  LEA.HI.X.SX32 R9, R3, R2, 0x1, P6 ;  /* 0x0000000203097211 */ /* 0x000fc400030f0eff */
[----:B------:R-:W-:Y:S02]  /*658f0*/  PRMT R3, R19, 0x7770, RZ ;  /* 0x0000777013037816 */ /* 0x000fe400000000ff */
[----:B------:R-:W-:-:S03]  /*65900*/  IADD3 R4, P6, R5, R0, RZ ;  /* 0x0000000005047210 */ /* 0x000fc60007fde0ff */
[----:B------:R0:W-:Y:S01]  /*65910*/  @P1 STG.E.U8 desc[UR8][R8.64], R3 ;  /* 0x0000000308001986 */ /* 0x0001e2000c101108 */
[----:B------:R-:W-:Y:S02]  /*65920*/  PRMT R6, R11, 0x7770, RZ ;  /* 0x000077700b067816 */ /* 0x000fe400000000ff */
[----:B---3--:R-:W-:Y:S01]  /*65930*/  ISETP.LT.AND P1, PT, R28, UR4, !P0 ;  /* 0x000000041c007c0c */ /* 0x008fe2000c721270 */
[----:B------:R-:W-:Y:S01]  /*65940*/  ULDC UR4, c[0x0][0x22c] ;  /* 0x00008b0000047ab9 */ /* 0x000fe20000000800 */
[----:B------:R-:W3:Y:S01]  /*65950*/  LDL.LU R28, [R1+0x218] ;  /* 0x00021800011c7983 */ /* 0x000ee20000300800 */
[----:B0-----:R-:W-:Y:S01]  /*65960*/  IMAD R3, R14, 0x4, R5 ;  /* 0x000000040e037824 */ /* 0x001fe200078e0205 */
[----:B------:R-:W-:Y:S01]  /*65970*/  LEA.HI.X.SX32 R5, R5, R2, 0x1, P6 ;  /* 0x0000000205057211 */ /* 0x000fe200030f0eff */
[----:B------:R-:W0:Y:S04]  /*65980*/  LDC R14, c[0x0][0x248] ;  /* 0x00009200ff0e7b82 */ /* 0x000e280000000800 */
[----:B------:R1:W-:Y:S01]  /*65990*/  @P5 STG.E.U8 desc[UR8][R4.64], R6 ;  /* 0x0000000604005986 */ /* 0x0003e2000c101108 */
[----:B----4-:R-:W-:-:S02]  /*659a0*/  ISETP.LT.AND P5, PT, R29, UR4, !P0 ;  /* 0x000000041d007c0c */ /* 0x010fc4000c7a1270 */
[----:B------:R-:W-:Y:S01]  /*659b0*/  IADD3 R8, P6, R3, R0, RZ ;  /* 0x0000000003087210 */ /* 0x000fe20007fde0ff */
[----:B------:R-:W4:Y:S01]  /*659c0*/  LDL.LU R29, [R1+0x21c] ;  /* 0x00021c00011d7983 */ /* 0x000f220000300800 */
[----:B-1----:R-:W-:Y:S01]  /*659d0*/  IMAD R5, R13, 0x4, R3 ;  /* 0x000000040d057824 */ /* 0x002fe200078e0203 */
[----:B------:R-:W-:Y:S01]  /*659e0*/  ULDC UR4, c[0x0][0x22c] ;  /* 0x00008b0000047ab9 */ /* 0x000fe20000000800 */
[----:B------:R-:W-:Y:S01]  /*659f0*/  LEA.HI.X.SX32 R9, R3, R2, 0x1, P6 ;  /* 0x0000000203097211 */ /* 0x000fe200030f0eff */
[----:B------:R-:W1:Y:S01]  /*65a00*/  LDC R13, c[0x0][0x248] ;  /* 0x00009200ff0d7b82 */ /* 0x000e620000000800 */
[----:B------:R-:W-:-:S05]  /*65a10*/  PRMT R3, R7, 0x7770, RZ ;  /* 0x0000777007037816 */ /* 0x000fca00000000ff */
[----:B------:R0:W-:Y:S01]  /*65a20*/  @P2 STG.E.U8 desc[UR8][R8.64], R3 ;  /* 0x0000000308002986 */ /* 0x0001e2000c101108 */
[----:B------:R-:W-:Y:S02]  /*65a30*/  IADD3 R4, P6, R5, R0, RZ ;  /* 0x0000000005047210 */ /* 0x000fe40007fde0ff */
[----:B------:R-:W-:Y:S01]  /*65a40*/  PRMT R6, R15, 0x7771, RZ ;  /* 0x000077710f067816 */ /* 0x000fe200000000ff */
[----:B0-----:R-:W-:Y:S01]  /*65a50*/  IMAD R3, R10, 0x4, R5 ;  /* 0x000000040a037824 */ /* 0x001fe200078e0205 */
[----:B------:R-:W-:Y:S01]  /*65a60*/  LEA.HI.X.SX32 R5, R5, R2, 0x1, P6 ;  /* 0x0000000205057211 */ /* 0x000fe200030f0eff */
[----:B------:R-:W0:Y:S01]  /*65a70*/  LDC R10, c[0x0][0x248] ;  /* 0x00009200ff0a7b82 */ /* 0x000e220000000800 */
[----:B--2---:R-:W-:Y:S01]  /*65a80*/  ISETP.LT.AND P2, PT, R27, UR4, !P0 ;  /* 0x000000041b007c0c */ /* 0x004fe2000c741270 */
[----:B------:R-:W-:Y:S01]  /*65a90*/  ULDC UR4, c[0x0][0x22c] ;  /* 0x00008b0000047ab9 */ /* 0x000fe20000000800 */
[----:B------:R-:W2:Y:S04]  /*65aa0*/  LDL.LU R27, [R1+0x220] ;  /* 0x00022000011b7983 */ /* 0x000ea80000300800 */
[----:B------:R-:W2:Y:S01]  /*65ab0*/  LDL.LU R25, [R1+0x224] ;  /* 0x0002240001197983 */ /* 0x000ea20000300800 */
[----:B------:R-:W-:-:S03]  /*65ac0*/  IADD3 R8, P6, R3, R0, RZ ;  /* 0x0000000003087210 */ /* 0x000fc60007fde0ff */
[----:B------:R1:W-:Y:S01]  /*65ad0*/  @P4 STG.E.U8 desc[UR8][R4.64], R6 ;  /* 0x0000000604004986 */ /* 0x0003e2000c101108 */
[----:B------:R-:W-:Y:S01]  /*65ae0*/  ISETP.LT.AND P4, PT, R26, UR4, !P0 ;  /* 0x000000041a007c0c */ /* 0x000fe2000c781270 */
[----:B------:R-:W-:Y:S02]  /*65af0*/  ULDC UR4, c[0x0][0x22c] ;  /* 0x00008b0000047ab9 */ /* 0x000fe40000000800 */
[----:B------:R-:W2:Y:S01]  /*65b00*/  LDL.LU R26, [R1+0x228] ;  /* 0x00022800011a7983 */ /* 0x000ea20000300800 */
[----:B------:R-:W-:Y:S01]  /*65b10*/  LEA.HI.X.SX32 R9, R3, R2, 0x1, P6 ;  /* 0x0000000203097211 */ /* 0x000fe200030f0eff */
[----:B-1----:R-:W-:Y:S01]  /*65b20*/  IMAD R6, R12, 0x4, R3 ;  /* 0x000000040c067824 */ /* 0x002fe200078e0203 */
[----:B------:R-:W-:Y:S01]  /*65b30*/  PRMT R3, R19, 0x7771, RZ ;  /* 0x0000777113037816 */ /* 0x000fe200000000ff */
[----:B------:R-:W1:Y:S03]  /*65b40*/  LDC R12, c[0x0][0x248] ;  /* 0x00009200ff0c7b82 */ /* 0x000e660000000800 */
[C---:B------:R-:W-:Y:S01]  /*65b50*/  IADD3 R4, P6, R6.reuse, R0, RZ ;  /* 0x0000000006047210 */ /* 0x040fe20007fde0ff */
[----:B------:R0:W-:Y:S03]  /*65b60*/  @P3 STG.E.U8 desc[UR8][R8.64], R3 ;  /* 0x0000000308003986 */ /* 0x0001e6000c101108 */
[----:B------:R-:W-:-:S02]  /*65b70*/  LEA.HI.X.SX32 R5, R6, R2, 0x1, P6 ;  /* 0x0000000206057211 */ /* 0x000fc400030f0eff */
[----:B---3--:R-:W-:Y:S01]  /*65b80*/  ISETP.LT.AND P3, PT, R28, UR4, !P0 ;  /* 0x000000041c007c0c */ /* 0x008fe2000c761270 */
[----:B------:R-:W-:Y:S01]  /*65b90*/  ULDC UR4, c[0x0][0x22c] ;  /* 0x00008b0000047ab9 */ /* 0x000fe20000000800 */
[----:B0-----:R-:W-:-:S05]  /*65ba0*/  PRMT R3, R11, 0x7771, RZ ;  /* 0x000077710b037816 */ /* 0x001fca00000000ff */
[----:B------:R0:W-:Y:S01]  /*65bb0*/  @P1 STG.E.U8 desc[UR8][R4.64], R3 ;  /* 0x0000000304001986 */ /* 0x0001e2000c101108 */
[----:B----4-:R-:W-:Y:S01]  /*65bc0*/  ISETP.LT.AND P1, PT, R29, UR4, !P0 ;  /* 0x000000041d007c0c */ /* 0x010fe2000c721270 */
[----:B------:R-:W-:Y:S02]  /*65bd0*/  IMAD R6, R13, 0x4, R6 ;  /* 0x000000040d067824 */ /* 0x000fe400078e0206 */
[----:B------:R-:W3:Y:S01]  /*65be0*/  LDL.LU R29, [R1+0x22c] ;  /* 0x00022c00011d7983 */ /* 0x000ee20000300800 */
[----:B------:R-:W-:Y:S01]  /*65bf0*/  ULDC UR4, c[0x0][0x22c] ;  /* 0x00008b0000047ab9 */ /* 0x000fe20000000800 */
[----:B------:R-:W4:Y:S01]  /*65c00*/  LDC R13, c[0x0][0x248] ;  /* 0x00009200ff0d7b82 */ /* 0x000f220000000800 */
[----:B0-----:R-:W-:Y:S01]  /*65c10*/  IMAD R3, R10, 0x4, R6 ;  /* 0x000000040a037824 */ /* 0x001fe200078e0206 */
[----:B------:R-:W-:-:S04]  /*65c20*/  IADD3 R4, P6, R6, R0, RZ ;  /* 0x0000000006047210 */ /* 0x000fc80007fde0ff */
[----:B------:R-:W-:Y:S02]  /*65c30*/  LEA.HI.X.SX32 R5, R6, R2, 0x1, P6 ;  /* 0x0000000206057211 */ /* 0x000fe400030f0eff */
[----:B------:R-:W-:-:S04]  /*65c40*/  IADD3 R8, P6, R3, R0, RZ ;  /* 0x0000000003087210 */ /* 0x000fc80007fde0ff */
[----:B------:R-:W-:Y:S02]  /*65c50*/  LEA.HI.X.SX32 R9, R3, R2, 0x1, P6 ;  /* 0x0000000203097211 */ /* 0x000fe400030f0eff */
[----:B------:R-:W-:Y:S01]  /*65c60*/  PRMT R6, R7, 0x7771, RZ ;  /* 0x0000777107067816 */ /* 0x000fe200000000ff */
[----:B-1----:R-:W-:Y:S01]  /*65c70*/  IMAD R3, R12, 0x4, R3 ;  /* 0x000000040c037824 */ /* 0x002fe200078e0203 */
[----:B------:R-:W-:Y:S01]  /*65c80*/  PRMT R10, R15, 0x7772, RZ ;  /* 0x000077720f0a7816 */ /* 0x000fe200000000ff */
[----:B------:R-:W0:Y:S02]  /*65c90*/  LDC R12, c[0x0][0x248] ;  /* 0x00009200ff0c7b82 */ /* 0x000e240000000800 */
[----:B------:R1:W-:Y:S04]  /*65ca0*/  @P5 STG.E.U8 desc[UR8][R4.64], R6 ;  /* 0x0000000604005986 */ /* 0x0003e8000c101108 */
[----:B------:R1:W-:Y:S01]  /*65cb0*/  @P2 STG.E.U8 desc[UR8][R8.64], R10 ;  /* 0x0000000a08002986 */ /* 0x0003e2000c101108 */
[----:B--2---:R-:W-:Y:S01]  /*65cc0*/  ISETP.LT.AND P6, PT, R27, UR4, !P0 ;  /* 0x000000041b007c0c */ /* 0x004fe2000c7c1270 */
[----:B-1----:R-:W-:-:S02]  /*65cd0*/  IMAD R5, R14, 0x4, R3 ;  /* 0x000000040e057824 */ /* 0x002fc400078e0203 */
[----:B------:R-:W2:Y:S01]  /*65ce0*/  LDL.LU R27, [R1+0x230] ;  /* 0x00023000011b7983 */ /* 0x000ea20000300800 */
[----:B------:R-:W-:Y:S01]  /*65cf0*/  IADD3 R8, P2, R3, R0, RZ ;  /* 0x0000000003087210 */ /* 0x000fe20007f5e0ff */
[----:B------:R-:W-:Y:S01]  /*65d00*/  ULDC UR4, c[0x0][0x22c] ;  /* 0x00008b0000047ab9 */ /* 0x000fe20000000800 */
[----:B------:R-:W-:Y:S01]  /*65d10*/  PRMT R6, R11, 0x7772, RZ ;  /* 0x000077720b067816 */ /* 0x000fe200000000ff */
[----:B------:R-:W2:Y:S01]  /*65d20*/  LDL.LU R28, [R1+0xc] ;  /* 0x00000c00011c7983 */ /* 0x000ea20000300800 */
[----:B------:R-:W1:Y:S03]  /*65d30*/  LDC R10, c[0x0][0x248] ;  /* 0x00009200ff0a7b82 */ /* 0x000e660000000800 */
[----:B------:R-:W2:Y:S01]  /*65d40*/  LDL.LU R23, [R1+0x8] ;  /* 0x0000080001177983 */ /* 0x000ea20000300800 */
[----:B------:R-:W-:-:S03]  /*65d50*/  LEA.HI.X.SX32 R9, R3, R2, 0x1, P2 ;  /* 0x0000000203097211 */ /* 0x000fc600010f0eff */
[----:B------:R-:W2:Y:S01]  /*65d60*/  LDL.LU R24, [R1+0x98] ;  /* 0x0000980001187983 */ /* 0x000ea20000300800 */
[----:B------:R-:W-:Y:S02]  /*65d70*/  PRMT R3, R19, 0x7772, RZ ;  /* 0x0000777213037816 */ /* 0x000fe400000000ff */
[----:B------:R-:W-:Y:S01]  /*65d80*/  ISETP.LT.AND P5, PT, R25, UR4, !P0 ;  /* 0x0000000419007c0c */ /* 0x000fe2000c7a1270 */
[----:B------:R-:W-:Y:S01]  /*65d90*/  ULDC UR4, c[0x0][0x22c] ;  /* 0x00008b0000047ab9 */ /* 0x000fe20000000800 */
[----:B------:R-:W2:Y:S01]  /*65da0*/  LDL.LU R22, [R1+0x234] ;  /* 0x0002340001167983 */ /* 0x000ea20000300800 */
[----:B------:R-:W-:Y:S01]  /*65db0*/  IADD3 R4, P2, R5, R0, RZ ;  /* 0x0000000005047210 */ /* 0x000fe20007f5e0ff */
[----:B------:R-:W2:Y:S02]  /*65dc0*/  LDC R25, c[0x0][0x248] ;  /* 0x00009200ff197b82 */ /* 0x000ea40000000800 */
[----:B------:R4:W-:Y:S01]  /*65dd0*/  @P4 STG.E.U8 desc[UR8][R8.64], R3 ;  /* 0x0000000308004986 */ /* 0x0009e2000c101108 */
[----:B------:R-:W-:Y:S01]  /*65de0*/  ISETP.LT.AND P4, PT, R26, UR4, !P0 ;  /* 0x000000041a007c0c */ /* 0x000fe2000c781270 */
[----:B------:R-:W-:-:S02]  /*65df0*/  ULDC UR4, c[0x0][0x22c] ;  /* 0x00008b0000047ab9 */ /* 0x000fc40000000800 */
[----:B------:R-:W2:Y:S01]  /*65e00*/  LDL.LU R26, [R1+0x238] ;  /* 0x00023800011a7983 */ /* 0x000ea20000300800 */
[----:B----4-:R-:W-:Y:S01]  /*65e10*/  IMAD R3, R13, 0x4, R5 ;  /* 0x000000040d037824 */ /* 0x010fe200078e0205 */
[----:B------:R-:W-:-:S05]  /*65e20*/  LEA.HI.X.SX32 R5, R5, R2, 0x1, P2 ;  /* 0x0000000205057211 */ /* 0x000fca00010f0eff */
[----:B------:R4:W-:Y:S01]  /*65e30*/  @P3 STG.E.U8 desc[UR8][R4.64], R6 ;  /* 0x0000000604003986 */ /* 0x0009e2000c101108 */
[----:B---3--:R-:W-:Y:S02]  /*65e40*/  ISETP.LT.AND P3, PT, R29, UR4, !P0 ;  /* 0x000000041d007c0c */ /* 0x008fe4000c761270 */
[----:B------:R-:W-:Y:S01]  /*65e50*/  IADD3 R8, P2, R3, R0, RZ ;  /* 0x0000000003087210 */ /* 0x000fe20007f5e0ff */
[----:B------:R-:W3:Y:S01]  /*65e60*/  LDL.LU R29, [R1+0x23c] ;  /* 0x00023c00011d7983 */ /* 0x000ee20000300800 */
[----:B----4-:R-:W-:Y:S01]  /*65e70*/  PRMT R4, R7, 0x7772, RZ ;  /* 0x0000777207047816 */ /* 0x010fe200000000ff */
[----:B-1----:R-:W-:Y:S01]  /*65e80*/  IMAD R5, R10, 0x4, R3 ;  /* 0x000000040a057824 */ /* 0x002fe200078e0203 */
[----:B------:R-:W-:Y:S01]  /*65e90*/  LEA.HI.X.SX32 R9, R3, R2, 0x1, P2 ;  /* 0x0000000203097211 */ /* 0x000fe200010f0eff */
[----:B------:R-:W-:Y:S02]  /*65ea0*/  ULDC UR4, c[0x0][0x22c] ;  /* 0x00008b0000047ab9 */ /* 0x000fe40000000800 */
[----:B0-----:R-:W-:-:S02]  /*65eb0*/  IMAD R3, R12, 0x4, R5 ;  /* 0x000000040c037824 */ /* 0x001fc400078e0205 */
[----:B------:R0:W-:Y:S01]  /*65ec0*/  @P1 STG.E.U8 desc[UR8][R8.64], R4 ;  /* 0x0000000408001986 */ /* 0x0001e2000c101108 */
[----:B------:R-:W-:Y:S02]  /*65ed0*/  PRMT R6, R11, 0x7773, RZ ;  /* 0x000077730b067816 */ /* 0x000fe400000000ff */
[----:B------:R-:W-:Y:S02]  /*65ee0*/  PRMT R19, R19, 0x7773, RZ ;  /* 0x0000777313137816 */ /* 0x000fe400000000ff */
[----:B0-----:R-:W-:-:S04]  /*65ef0*/  IADD3 R4, P1, R5, R0, RZ ;  /* 0x0000000005047210 */ /* 0x001fc80007f3e0ff */
[----:B------:R-:W-:Y:S02]  /*65f00*/  LEA.HI.X.SX32 R5, R5, R2, 0x1, P1 ;  /* 0x0000000205057211 */ /* 0x000fe400008f0eff */
[----:B------:R-:W-:-:S04]  /*65f10*/  IADD3 R16, P1, R3, R0, RZ ;  /* 0x0000000003107210 */ /* 0x000fc80007f3e0ff */
[----:B------:R-:W-:Y:S01]  /*65f20*/  LEA.HI.X.SX32 R17, R3, R2, 0x1, P1 ;  /* 0x0000000203117211 */ /* 0x000fe200008f0eff */
[----:B------:R0:W-:Y:S01]  /*65f30*/  @P6 STG.E.U8 desc[UR8][R4.64], R18 ;  /* 0x0000001204006986 */ /* 0x0001e2000c101108 */
[----:B------:R-:W-:-:S03]  /*65f40*/  IMAD R3, R20, 0x4, R3 ;  /* 0x0000000414037824 */ /* 0x000fc600078e0203 */
[----:B------:R-:W-:Y:S04]  /*65f50*/  @P5 STG.E.U8 desc[UR8][R16.64], R19 ;  /* 0x0000001310005986 */ /* 0x000fe8000c101108 */
[----:B--2---:R-:W1:Y:S04]  /*65f60*/  LDS.128 R8, [R28] ;  /* 0x000000001c087984 */ /* 0x004e680000000c00 */
[----:B------:R-:W2:Y:S01]  /*65f70*/  LDS.128 R12, [R23] ;  /* 0x00000000170c7984 */ /* 0x000ea20000000c00 */
[----:B------:R-:W-:Y:S01]  /*65f80*/  ISETP.LT.AND P2, PT, R27, UR4, !P0 ;  /* 0x000000041b007c0c */ /* 0x000fe2000c741270 */
[----:B------:R-:W-:Y:S01]  /*65f90*/  ULDC UR4, c[0x0][0x248] ;  /* 0x0000920000047ab9 */ /* 0x000fe20000000800 */
[----:B------:R-:W4:Y:S01]  /*65fa0*/  LDC R27, c[0x0][0x248] ;  /* 0x00009200ff1b7b82 */ /* 0x000f220000000800 */
[----:B------:R0:W2:Y:S02]  /*65fb0*/  LDS.128 R16, [R28+0x200] ;  /* 0x000200001c107984 */ /* 0x0000a40000000c00 */
[----:B0-----:R-:W-:-:S02]  /*65fc0*/  IADD3 R4, P1, R3, R0, RZ ;  /* 0x0000000003047210 */ /* 0x001fc40007f3e0ff */
[C---:B------:R-:W-:Y:S01]  /*65fd0*/  ISETP.LT.AND P6, PT, R24.reuse, UR5, !P0 ;  /* 0x0000000518007c0c */ /* 0x040fe2000c7c1270 */
[----:B------:R-:W-:Y:S01]  /*65fe0*/  IMAD R24, R24, UR4, RZ ;  /* 0x0000000418187c24 */ /* 0x000fe2000f8e02ff */
[----:B------:R-:W-:Y:S01]  /*65ff0*/  LEA.HI.X.SX32 R5, R3, R2, 0x1, P1 ;  /* 0x0000000203057211 */ /* 0x000fe200008f0eff */
[----:B------:R-:W-:Y:S01]  /*66000*/  ULDC UR4, c[0x0][0x22c] ;  /* 0x00008b0000047ab9 */ /* 0x000fe20000000800 */
[----:B------:R-:W-:Y:S01]  /*66010*/  PRMT R7, R7, 0x7773, RZ ;  /* 0x0000777307077816 */ /* 0x000fe200000000ff */
[----:B------:R-:W0:Y:S01]  /*66020*/  LDC R28, c[0x0][0x248] ;  /* 0x00009200ff1c7b82 */ /* 0x000e220000000800 */
[----:B------:R-:W-:Y:S01]  /*66030*/  ULDC UR5, c[0x0][0x22c] ;  /* 0x00008b0000057ab9 */ /* 0x000fe20000000800 */
[----:B------:R1:W-:Y:S01]  /*66040*/  @P4 STG.E.U8 desc[UR8][R4.64], R6 ;  /* 0x0000000604004986 */ /* 0x0003e2000c101108 */
[----:B------:R-:W-:Y:S01]  /*66050*/  IMAD R3, R25, 0x8, R3 ;  /* 0x0000000819037824 */ /* 0x000fe200078e0203 */
[----:B------:R-:W-:Y:S01]  /*66060*/  ISETP.LT.AND P5, PT, R26, UR4, !P0 ;  /* 0x000000041a007c0c */ /* 0x000fe2000c7a1270 */
[----:B------:R-:W-:-:S03]  /*66070*/  ULDC UR4, c[0x0][0x22c] ;  /* 0x00008b0000047ab9 */ /* 0x000fc60000000800 */
[----:B------:R-:W2:Y:S01]  /*66080*/  LDC R26, c[0x0][0x248] ;  /* 0x00009200ff1a7b82 */ /* 0x000ea20000000800 */
[----:B-1----:R-:W-:-:S04]  /*66090*/  IADD3 R4, P4, R24, R0, RZ ;  /* 0x0000000018047210 */ /* 0x002fc80007f9e0ff */
[----:B------:R-:W-:-:S05]  /*660a0*/  LEA.HI.X.SX32 R5, R24, R2, 0x1, P4 ;  /* 0x0000000218057211 */ /* 0x000fca00020f0eff */
[----:B------:R4:W-:Y:S01]  /*660b0*/  @P6 STG.E.U8 desc[UR8][R4.64], R7 ;  /* 0x0000000704006986 */ /* 0x0009e2000c101108 */
[----:B------:R-:W-:Y:S02]  /*660c0*/  IADD3 R6, P6, R3, R0, RZ ;  /* 0x0000000003067210 */ /* 0x000fe40007fde0ff */
[----:B------:R-:W-:Y:S02]  /*660d0*/  PRMT R25, R8, 0x7770, RZ ;  /* 0x0000777008197816 */ /* 0x000fe400000000ff */
[----:B------:R-:W-:Y:S01]  /*660e0*/  ISETP.LT.AND P1, PT, R22, UR6, !P0 ;  /* 0x0000000616007c0c */ /* 0x000fe2000c721270 */
[----:B------:R-:W-:Y:S01]  /*660f0*/  ULDC UR6, c[0x0][0x22c] ;  /* 0x00008b0000067ab9 */ /* 0x000fe20000000800 */
[----:B------:R-:W1:Y:S01]  /*66100*/  LDS.128 R20, [R23+0x200] ;  /* 0x0002000017147984 */ /* 0x000e620000000c00 */
[----:B----4-:R-:W-:Y:S01]  /*66110*/  IMAD R5, R27, 0x4, R3 ;  /* 0x000000041b057824 */ /* 0x010fe200078e0203 */
[----:B------:R-:W-:Y:S02]  /*66120*/  LEA.HI.X.SX32 R7, R3, R2, 0x1, P6 ;  /* 0x0000000203077211 */ /* 0x000fe400030f0eff */
[----:B------:R-:W4:Y:S01]  /*66130*/  LDL.LU R27, [R1+0x244] ;  /* 0x00024400011b7983 */ /* 0x000f220000300800 */
[----:B0-----:R-:W-:Y:S01]  /*66140*/  IMAD R24, R28, 0x4, R5 ;  /* 0x000000041c187824 */ /* 0x001fe200078e0205 */
[----:B------:R-:W-:-:S02]  /*66150*/  IADD3 R4, P6, R5, R0, RZ ;  /* 0x0000000005047210 */ /* 0x000fc40007fde0ff */
[----:B------:R-:W4:Y:S01]  /*66160*/  LDL.LU R28, [R1+0x240] ;  /* 0x00024000011c7983 */ /* 0x000f220000300800 */
[----:B--2---:R-:W-:Y:S02]  /*66170*/  PRMT R3, R12, 0x7770, RZ ;  /* 0x000077700c037816 */ /* 0x004fe400000000ff */
[----:B------:R-:W-:Y:S01]  /*66180*/  LEA.HI.X.SX32 R5, R5, R2, 0x1, P6 ;  /* 0x0000000205057211 */ /* 0x000fe200030f0eff */
[----:B------:R0:W-:Y:S04]  /*66190*/  @P3 STG.E.U8 desc[UR8][R6.64], R25 ;  /* 0x0000001906003986 */ /* 0x0001e8000c101108 */
[----:B------:R2:W-:Y:S01]  /*661a0*/  @P2 STG.E.U8 desc[UR8][R4.64], R3 ;  /* 0x0000000304002986 */ /* 0x0005e2000c101108 */
[C---:B0-----:R-:W-:Y:S01]  /*661b0*/  IADD3 R6, P3, R24.reuse, R0, RZ ;  /* 0x0000000018067210 */ /* 0x041fe20007f7e0ff */
[----:B------:R-:W0:Y:S03]  /*661c0*/  LDC R25, c[0x0][0x248] ;  /* 0x00009200ff197b82 */ /* 0x000e260000000800 */
[----:B------:R-:W-:-:S02]  /*661d0*/  LEA.HI.X.SX32 R7, R24, R2, 0x1, P3 ;  /* 0x0000000218077211 */ /* 0x000fc400018f0eff */
[----:B--2---:R-:W-:Y:S01]  /*661e0*/  PRMT R3, R16, 0x7770, RZ ;  /* 0x0000777010037816 */ /* 0x004fe200000000ff */
[----:B------:R-:W-:Y:S02]  /*661f0*/  IMAD R24, R26, 0x4, R24 ;  /* 0x000000041a187824 */ /* 0x000fe400078e0218 */
[----:B------:R-:W2:Y:S04]  /*66200*/  LDL.LU R26, [R1+0x250] ;  /* 0x00025000011a7983 */ /* 0x000ea80000300800 */
[----:B------:R1:W-:Y:S04]  /*66210*/  @P1 STG.E.U8 desc[UR8][R6.64], R3 ;  /* 0x0000000306001986 */ /* 0x0003e8000c101108 */
[----:B-1----:R-:W2:Y:S01]  /*66220*/  LDL.LU R6, [R1+0x248] ;  /* 0x0002480001067983 */ /* 0x002ea20000300800 */
[----:B------:R-:W-:-:S04]  /*66230*/  IADD3 R4, P1, R24, R0, RZ ;  /* 0x0000000018047210 */ /* 0x000fc80007f3e0ff */
[----:B------:R-:W-:Y:S02]  /*66240*/  LEA.HI.X.SX32 R5, R24, R2, 0x1, P1 ;  /* 0x0000000218057211 */ /* 0x000fe400008f0eff */
[----:B---3--:R-:W-:Y:S01]  /*66250*/  ISETP.LT.AND P4, PT, R29, UR4, !P0 ;  /* 0x000000041d007c0c */ /* 0x008fe2000c781270 */
[----:B------:R-:W-:Y:S01]  /*66260*/  ULDC UR4, c[0x0][0x22c] ;  /* 0x00008b0000047ab9 */ /* 0x000fe20000000800 */
[----:B------:R-:W1:Y:S02]  /*66270*/  LDC R29, c[0x0][0x248] ;  /* 0x00009200ff1d7b82 */ /* 0x000e640000000800 */
[----:B-1----:R-:W-:Y:S02]  /*66280*/  IMAD R3, R29, 0x4, R24 ;  /* 0x000000041d037824 */ /* 0x002fe400078e0218 */
[----:B------:R-:W3:Y:S01]  /*66290*/  LDL.LU R24, [R1+0x24c] ;  /* 0x00024c0001187983 */ /* 0x000ee20000300800 */
[----:B------:R-:W-:-:S03]  /*662a0*/  PRMT R7, R20, 0x7770, RZ ;  /* 0x0000777014077816 */ /* 0x000fc600000000ff */
[----:B------:R-:W3:Y:S04]  /*662b0*/  LDL.LU R29, [R1+0x258] ;  /* 0x00025800011d7983 */ /* 0x000ee80000300800 */
[----:B------:R1:W-:Y:S02]  /*662c0*/  @P5 STG.E.U8 desc[UR8][R4.64], R7 ;  /* 0x0000000704005986 */ /* 0x0003e4000c101108 */
[----:B-1----:R-:W-:Y:S02]  /*662d0*/  PRMT R4, R8, 0x7771, RZ ;  /* 0x0000777108047816 */ /* 0x002fe400000000ff */
[----:B----4-:R-:W-:Y:S01]  /*662e0*/  ISETP.LT.AND P6, PT, R28, UR4, !P0 ;  /* 0x000000041c007c0c */ /* 0x010fe2000c7c1270 */
[----:B------:R-:W-:Y:S01]  /*662f0*/  ULDC UR4, c[0x0][0x22c] ;  /* 0x00008b0000047ab9 */ /* 0x000fe20000000800 */
[----:B------:R-:W1:Y:S01]  /*66300*/  LDC R28, c[0x0][0x248] ;  /* 0x00009200ff1c7b82 */ /* 0x000e620000000800 */
[----:B------:R-:W-:Y:S01]  /*66310*/  ISETP.LT.AND P3, PT, R27, UR4, !P0 ;  /* 0x000000041b007c0c */ /* 0x000fe2000c761270 */
[----:B------:R-:W-:-:S06]  /*66320*/  ULDC UR4, c[0x0][0x22c] ;  /* 0x00008b0000047ab9 */ /* 0x000fcc0000000800 */
[----:B------:R-:W4:Y:S01]  /*66330*/  LDC R27, c[0x0][0x248] ;  /* 0x00009200ff1b7b82 */ /* 0x000f220000000800 */
[----:B--2---:R-:W-:Y:S01]  /*66340*/  ISETP.LT.AND P2, PT, R6, UR4, !P0 ;  /* 0x0000000406007c0c */ /* 0x004fe2000c741270 */
[----:B------:R-:W-:Y:S01]  /*66350*/  ULDC UR4, c[0x0][0x22c] ;  /* 0x00008b0000047ab9 */ /* 0x000fe20000000800 */
[----:B------:R-:W-:-:S04]  /*66360*/  IADD3 R6, P1, R3, R0, RZ ;  /* 0x0000000003067210 */ /* 0x000fc80007f3e0ff */
[----:B------:R-:W-:Y:S01]  /*66370*/  LEA.HI.X.SX32 R7, R3, R2, 0x1, P1 ;  /* 0x0000000203077211 */ /* 0x000fe200008f0eff */
[----:B0-----:R-:W-:-:S04]  /*66380*/  IMAD R3, R25, 0x4, R3 ;  /* 0x0000000419037824 */ /* 0x001fc800078e0203 */
[----:B------:R0:W-:Y:S01]  /*66390*/  @P4 STG.E.U8 desc[UR8][R6.64], R4 ;  /* 0x0000000406004986 */ /* 0x0001e2000c101108 */
[----:B----4-:R-:W-:Y:S01]  /*663a0*/  IMAD R5, R27, 0x4, R3 ;  /* 0x000000041b057824 */ /* 0x010fe200078e0203 */
[----:B------:R-:W-:Y:S01]  /*663b0*/  PRMT R25, R12, 0x7771, RZ ;  /* 0x000077710c197816 */ /* 0x000fe200000000ff */
[----:B------:R-:W2:Y:S01]  /*663c0*/  LDC R27, c[0x0][0x248] ;  /* 0x00009200ff1b7b82 */ /* 0x000ea20000000800 */
[----:B0-----:R-:W-:-:S04]  /*663d0*/  IADD3 R6, P4, R3, R0, RZ ;  /* 0x0000000003067210 */ /* 0x001fc80007f9e0ff */
[----:B------:R-:W-:-:S05]  /*663e0*/  LEA.HI.X.SX32 R7, R3, R2, 0x1, P4 ;  /* 0x0000000203077211 */ /* 0x000fca00020f0eff */
[----:B------:R0:W-:Y:S01]  /*663f0*/  @P6 STG.E.U8 desc[UR8][R6.64], R25 ;  /* 0x0000001906006986 */ /* 0x0001e2000c101108 */
[----:B---3--:R-:W-:Y:S01]  /*66400*/  ISETP.LT.AND P5, PT, R24, UR4, !P0 ;  /* 0x0000000418007c0c */ /* 0x008fe2000c7a1270 */
[----:B-1----:R-:W-:Y:S01]  /*66410*/  IMAD R24, R28, 0x4, R5 ;  /* 0x000000041c187824 */ /* 0x002fe200078e0205 */
[----:B------:R-:W-:Y:S01]  /*66420*/  ULDC UR4, c[0x0][0x22c] ;  /* 0x00008b0000047ab9 */ /* 0x000fe20000000800 */
[----:B------:R-:W3:Y:S01]  /*66430*/  LDL.LU R28, [R1+0x25c] ;  /* 0x00025c00011c7983 */ /* 0x000ee20000300800 */
[----:B------:R-:W-:Y:S01]  /*66440*/  IADD3 R4, P4, R5, R0, RZ ;  /* 0x0000000005047210 */ /* 0x000fe20007f9e0ff */
[----:B0-----:R-:W0:Y:S02]  /*66450*/  LDC R25, c[0x0][0x248] ;  /* 0x00009200ff197b82 */ /* 0x001e240000000800 */
[----:B------:R-:W4:Y:S01]  /*66460*/  LDL.LU R7, [R1+0x254] ;  /* 0x0002540001077983 */ /* 0x000f220000300800 */
[----:B------:R-:W-:Y:S01]  /*66470*/  ISETP.LT.AND P1, PT, R26, UR4, !P0 ;  /* 0x000000041a007c0c */ /* 0x000fe2000c721270 */
[----:B------:R-:W-:-:S04]  /*66480*/  ULDC UR4, c[0x0][0x22c] ;  /* 0x00008b0000047ab9 */ /* 0x000fc80000000800 */
[----:B------:R-:W1:Y:S01]  /*66490*/  LDC R26, c[0x0][0x248] ;  /* 0x00009200ff1a7b82 */ /* 0x000e620000000800 */
[----:B------:R-:W-:Y:S02]  /*664a0*/  LEA.HI.X.SX32 R5, R5, R2, 0x1, P4 ;  /* 0x0000000205057211 */ /* 0x000fe400020f0eff */
[----:B------:R-:W-:Y:S02]  /*664b0*/  IADD3 R6, P4, R24, R0, RZ ;  /* 0x0000000018067210 */ /* 0x000fe40007f9e0ff */
[----:B------:R-:W-:-:S05]  /*664c0*/  PRMT R3, R16, 0x7771, RZ ;  /* 0x0000777110037816 */ /* 0x000fca00000000ff */
[----:B------:R2:W-:Y:S02]  /*664d0*/  @P3 STG.E.U8 desc[UR8][R4.64], R3 ;  /* 0x0000000304003986 */ /* 0x0005e4000c101108 */
[----:B--2---:R-:W-:Y:S02]  /*664e0*/  PRMT R3, R20, 0x7771, RZ ;  /* 0x0000777114037816 */ /* 0x004fe400000000ff */
[----:B----4-:R-:W-:Y:S01]  /*664f0*/  ISETP.LT.AND P6, PT, R7, UR4, !P0 ;  /* 0x0000000407007c0c */ /* 0x010fe2000c7c1270 */
[----:B------:R-:W-:Y:S01]  /*66500*/  ULDC UR4, c[0x0][0x22c] ;  /* 0x00008b0000047ab9 */ /* 0x000fe20000000800 */
[----:B------:R-:W-:Y:S01]  /*66510*/  LEA.HI.X.SX32 R7, R24, R2, 0x1, P4 ;  /* 0x0000000218077211 */ /* 0x000fe200020f0eff */
[----:B-1----:R-:W-:Y:S01]  /*66520*/  IMAD R24, R26, 0x4, R24 ;  /* 0x000000041a187824 */ /* 0x002fe200078e0218 */
[----:B------:R-:W-:Y:S01]  /*66530*/  ISETP.LT.AND P3, PT, R29, UR4, !P0 ;  /* 0x000000041d007c0c */ /* 0x000fe2000c761270 */
[----:B------:R-:W1:Y:S01]  /*66540*/  LDC R26, c[0x0][0x248] ;  /* 0x00009200ff1a7b82 */ /* 0x000e620000000800 */
[----:B------:R-:W2:Y:S01]  /*66550*/  LDL.LU R29, [R1+0x268] ;  /* 0x00026800011d7983 */ /* 0x000ea20000300800 */
[----:B------:R-:W-:Y:S01]  /*66560*/  ULDC UR4, c[0x0][0x22c] ;  /* 0x00008b0000047ab9 */ /* 0x000fe20000000800 */
[----:B------:R-:W-:-:S02]  /*66570*/  IADD3 R4, P4, R24, R0, RZ ;  /* 0x0000000018047210 */ /* 0x000fc40007f9e0ff */
[----:B------:R4:W-:Y:S02]  /*66580*/  @P2 STG.E.U8 desc[UR8][R6.64], R3 ;  /* 0x0000000306002986 */ /* 0x0009e4000c101108 */
[----:B------:R-:W-:Y:S02]  /*66590*/  LEA.HI.X.SX32 R5, R24, R2, 0x1, P4 ;  /* 0x0000000218057211 */ /* 0x000fe400020f0eff */
[----:B----4-:R-:W-:Y:S01]  /*665a0*/  PRMT R7, R8, 0x7772, RZ ;  /* 0x0000777208077816 */ /* 0x010fe200000000ff */
[----:B------:R-:W-:Y:S02]  /*665b0*/  IMAD R3, R27, 0x4, R24 ;  /* 0x000000041b037824 */ /* 0x000fe400078e0218 */
[----:B------:R-:W4:Y:S01]  /*665c0*/  LDL.LU R24, [R1+0x264] ;  /* 0x0002640001187983 */ /* 0x000f220000300800 */
[----:B---3--:R-:W-:Y:S01]  /*665d0*/  ISETP.LT.AND P2, PT, R28, UR4, !P0 ;  /* 0x000000041c007c0c */ /* 0x008fe2000c741270 */
[----:B------:R-:W3:Y:S02]  /*665e0*/  LDC R27, c[0x0][0x248] ;  /* 0x00009200ff1b7b82 */ /* 0x000ee40000000800 */
[----:B------:R0:W-:Y:S01]  /*665f0*/  @P5 STG.E.U8 desc[UR8][R4.64], R7 ;  /* 0x0000000704005986 */ /* 0x0001e2000c101108 */
[----:B------:R-:W-:Y:S01]  /*66600*/  IADD3 R6, P4, R3, R0, RZ ;  /* 0x0000000003067210 */ /* 0x000fe20007f9e0ff */
[----:B------:R-:W-:-:S04]  /*66610*/  ULDC UR4, c[0x0][0x22c] ;  /* 0x00008b0000047ab9 */ /* 0x000fc80000000800 */
[----:B------:R-:W3:Y:S01]  /*66620*/  LDC R28, c[0x0][0x248] ;  /* 0x00009200ff1c7b82 */ /* 0x000ee20000000800 */
[----:B0-----:R-:W3:Y:S01]  /*66630*/  LDL.LU R5, [R1+0x260] ;  /* 0x0002600001057983 */ /* 0x001ee20000300800 */
[----:B------:R-:W-:Y:S01]  /*66640*/  LEA.HI.X.SX32 R7, R3, R2, 0x1, P4 ;  /* 0x0000000203077211 */ /* 0x000fe200020f0eff */
[----:B------:R-:W-:Y:S01]  /*66650*/  IMAD R3, R25, 0x4, R3 ;  /* 0x0000000419037824 */ /* 0x000fe200078e0203 */
[----:B------:R-:W-:-:S05]  /*66660*/  PRMT R4, R12, 0x7772, RZ ;  /* 0x000077720c047816 */ /* 0x000fca00000000ff */
[----:B------:R0:W-:Y:S01]  /*66670*/  @P1 STG.E.U8 desc[UR8][R6.64], R4 ;  /* 0x0000000406001986 */ /* 0x0001e2000c101108 */
[----:B------:R-:W-:Y:S02]  /*66680*/  PRMT R25, R20, 0x7772, RZ ;  /* 0x0000777214197816 */ /* 0x000fe400000000ff */
[----:B0-----:R-:W-:-:S04]  /*66690*/  IADD3 R6, P1, R3, R0, RZ ;  /* 0x0000000003067210 */ /* 0x001fc80007f3e0ff */
[----:B------:R-:W-:Y:S02]  /*666a0*/  LEA.HI.X.SX32 R7, R3, R2, 0x1, P1 ;  /* 0x0000000203077211 */ /* 0x000fe400008f0eff */
[----:B---3--:R-:W-:Y:S01]  /*666b0*/  ISETP.LT.AND P5, PT, R5, UR4, !P0 ;  /* 0x0000000405007c0c */ /* 0x008fe2000c7a1270 */
[----:B-1----:R-:W-:Y:S01]  /*666c0*/  IMAD R5, R26, 0x4, R3 ;  /* 0x000000041a057824 */ /* 0x002fe200078e0203 */
[----:B------:R-:W-:Y:S01]  /*666d0*/  ULDC UR4, c[0x0][0x22c] ;  /* 0x00008b0000047ab9 */ /* 0x000fe20000000800 */
[----:B------:R-:W0:Y:S01]  /*666e0*/  LDC R26, c[0x0][0x248] ;  /* 0x00009200ff1a7b82 */ /* 0x000e220000000800 */
[----:B----4-:R-:W-:Y:S01]  /*666f0*/  ISETP.LT.AND P4, PT, R24, UR4, !P0 ;  /* 0x0000000418007c0c */ /* 0x010fe2000c781270 */
[----:B------:R-:W-:Y:S01]  /*66700*/  IMAD R3, R28, 0x4, R5 ;  /* 0x000000041c037824 */ /* 0x000fe200078e0205 */
[C---:B------:R-:W-:Y:S01]  /*66710*/  IADD3 R4, P1, R5.reuse, R0, RZ ;  /* 0x0000000005047210 */ /* 0x040fe20007f3e0ff */
[----:B------:R-:W-:Y:S01]  /*66720*/  ULDC UR4, c[0x0][0x22c] ;  /* 0x00008b0000047ab9 */ /* 0x000fe20000000800 */
[----:B------:R-:W-:Y:S01]  /*66730*/  PRMT R24, R16, 0x7772, RZ ;  /* 0x0000777210187816 */ /* 0x000fe200000000ff */
[----:B------:R-:W3:Y:S01]  /*66740*/  LDL.LU R28, [R1+0x270] ;  /* 0x00027000011c7983 */ /* 0x000ee20000300800 */
[----:B------:R-:W-:-:S03]  /*66750*/  LEA.HI.X.SX32 R5, R5, R2, 0x1, P1 ;  /* 0x0000000205057211 */ /* 0x000fc600008f0eff */
[----:B------:R1:W-:Y:S01]  /*66760*/  @P6 STG.E.U8 desc[UR8][R6.64], R24 ;  /* 0x0000001806006986 */ /* 0x0003e2000c101108 */
[----:B--2---:R-:W-:Y:S01]  /*66770*/  ISETP.LT.AND P1, PT, R29, UR4, !P0 ;  /* 0x000000041d007c0c */ /* 0x004fe2000c721270 */
[----:B------:R-:W-:Y:S02]  /*66780*/  ULDC UR4, c[0x0][0x22c] ;  /* 0x00008b0000047ab9 */ /* 0x000fe40000000800 */
[----:B------:R2:W-:Y:S04]  /*66790*/  @P3 STG.E.U8 desc[UR8][R4.64], R25 ;  /* 0x0000001904003986 */ /* 0x0005e8000c101108 */
[----:B------:R-:W4:Y:S01]  /*667a0*/  LDL.LU R29, [R1+0x274] ;  /* 0x00027400011d7983 */ /* 0x000f220000300800 */
[----:B-1----:R-:W-:-:S03]  /*667b0*/  IMAD R24, R27, 0x4, R3 ;  /* 0x000000041b187824 */ /* 0x002fc600078e0203 */
[----:B------:R-:W4:Y:S01]  /*667c0*/  LDL.LU R27, [R1+0x26c] ;  /* 0x00026c00011b7983 */ /* 0x000f220000300800 */
[C---:B--2---:R-:W-:Y:S01]  /*667d0*/  IADD3 R4, P3, R3.reuse, R0, RZ ;  /* 0x0000000003047210 */ /* 0x044fe20007f7e0ff */
[----:B------:R-:W1:Y:S03]  /*667e0*/  LDC R25, c[0x0][0x248] ;  /* 0x00009200ff197b82 */ /* 0x000e660000000800 */
[----:B------:R-:W-:Y:S02]  /*667f0*/  LEA.HI.X.SX32 R5, R3, R2, 0x1, P3 ;  /* 0x0000000203057211 */ /* 0x000fe400018f0eff */
[----:B------:R-:W2:Y:S01]  /*66800*/  LDL.LU R3, [R1+0x9c] ;  /* 0x00009c0001037983 */ /* 0x000ea20000300800 */
[----:B------:R-:W-:Y:S02]  /*66810*/  IADD3 R6, P6, R24, R0, RZ ;  /* 0x0000000018067210 */ /* 0x000fe40007fde0ff */
[----:B------:R-:W-:-:S02]  /*66820*/  PRMT R8, R8, 0x7773, RZ ;  /* 0x0000777308087816 */ /* 0x000fc400000000ff */
[----:B------:R-:W-:Y:S01]  /*66830*/  LEA.HI.X.SX32 R7, R24, R2, 0x1, P6 ;  /* 0x0000000218077211 */ /* 0x000fe200030f0eff */
[----:B0-----:R-:W-:Y:S01]  /*66840*/  IMAD R24, R26, 0x4, R24 ;  /* 0x000000041a187824 */ /* 0x001fe200078e0218 */
[----:B------:R-:W-:Y:S01]  /*66850*/  PRMT R12, R12, 0x7773, RZ ;  /* 0x000077730c0c7816 */ /* 0x000fe200000000ff */
[----:B------:R0:W-:Y:S04]  /*66860*/  @P2 STG.E.U8 desc[UR8][R4.64], R8 ;  /* 0x0000000804002986 */ /* 0x0001e8000c101108 */
[----:B------:R0:W-:Y:S02]  /*66870*/  @P5 STG.E.U8 desc[UR8][R6.64], R12 ;  /* 0x0000000c06005986 */ /* 0x0001e4000c101108 */
[C---:B0-----:R-:W-:Y:S01]  /*66880*/  IADD3 R4, P2, R24.reuse, R0, RZ ;  /* 0x0000000018047210 */ /* 0x041fe20007f5e0ff */
[----:B------:R-:W0:Y:S03]  /*66890*/  LDC R8, c[0x0][0x248] ;  /* 0x00009200ff087b82 */ /* 0x000e260000000800 */
[----:B------:R-:W-:-:S02]  /*668a0*/  LEA.HI.X.SX32 R5, R24, R2, 0x1, P2 ;  /* 0x0000000218057211 */ /* 0x000fc400010f0eff */
[----:B------:R-:W-:-:S03]  /*668b0*/  PRMT R16, R16, 0x7773, RZ ;  /* 0x0000777310107816 */ /* 0x000fc600000000ff */
[----:B------:R-:W0:Y:S01]  /*668c0*/  LDC R12, c[0x0][0x248] ;  /* 0x00009200ff0c7b82 */ /* 0x000e220000000800 */
[----:B---3--:R-:W-:Y:S02]  /*668d0*/  ISETP.LT.AND P2, PT, R28, UR6, !P0 ;  /* 0x000000061c007c0c */ /* 0x008fe4000c741270 */
[----:B----4-:R-:W-:Y:S01]  /*668e0*/  ISETP.LT.AND P3, PT, R27, UR4, !P0 ;  /* 0x000000041b007c0c */ /* 0x010fe2000c761270 */
[----:B------:R-:W-:Y:S01]  /*668f0*/  ULDC UR4, c[0x0][0x248] ;  /* 0x0000920000047ab9 */ /* 0x000fe20000000800 */
[----:B------:R-:W3:Y:S01]  /*66900*/  LDL.LU R27, [R1+0x27c] ;  /* 0x00027c00011b7983 */ /* 0x000ee20000300800 */
[C---:B--2---:R-:W-:Y:S01]  /*66910*/  ISETP.LT.AND P6, PT, R3.reuse, UR5, !P0 ;  /* 0x0000000503007c0c */ /* 0x044fe2000c7c1270 */
[----:B------:R-:W-:Y:S02]  /*66920*/  IMAD R3, R3, UR4, RZ ;  /* 0x0000000403037c24 */ /* 0x000fe4000f8e02ff */
[----:B------:R-:W2:Y:S01]  /*66930*/  LDL.LU R26, [R1+0x278] ;  /* 0x00027800011a7983 */ /* 0x000ea20000300800 */
[----:B------:R-:W-:Y:S01]  /*66940*/  ULDC UR4, c[0x0][0x22c] ;  /* 0x00008b0000047ab9 */ /* 0x000fe20000000800 */
[----:B-1----:R-:W-:Y:S01]  /*66950*/  IMAD R24, R25, 0x8, R24 ;  /* 0x0000000819187824 */ /* 0x002fe200078e0218 */
[----:B------:R-:W-:Y:S01]  /*66960*/  PRMT R20, R20, 0x7773, RZ ;  /* 0x0000777314147816 */ /* 0x000fe200000000ff */
[----:B------:R-:W4:Y:S01]  /*66970*/  LDL.LU R28, [R1+0x280] ;  /* 0x00028000011c7983 */ /* 0x000f220000300800 */
[----:B------:R-:W-:Y:S01]  /*66980*/  IADD3 R6, P5, R3, R0, RZ ;  /* 0x0000000003067210 */ /* 0x000fe20007fbe0ff */
[----:B------:R-:W-:Y:S01]  /*66990*/  ULDC UR5, c[0x0][0x22c] ;  /* 0x00008b0000057ab9 */ /* 0x000fe20000000800 */
[----:B------:R-:W-:-:S02]  /*669a0*/  ULDC UR6, c[0x0][0x22c] ;  /* 0x00008b0000067ab9 */ /* 0x000fc40000000800 */
[----:B------:R-:W-:Y:S02]  /*669b0*/  LEA.HI.X.SX32 R7, R3, R2, 0x1, P5 ;  /* 0x0000000203077211 */ /* 0x000fe400028f0eff */
[----:B------:R-:W-:Y:S01]  /*669c0*/  ISETP.LT.AND P5, PT, R29, UR4, !P0 ;  /* 0x000000041d007c0c */ /* 0x000fe2000c7a1270 */
[----:B------:R1:W-:Y:S01]  /*669d0*/  @P4 STG.E.U8 desc[UR8][R4.64], R16 ;  /* 0x0000001004004986 */ /* 0x0003e2000c101108 */
[----:B0-----:R-:W-:Y:S01]  /*669e0*/  IMAD R3, R8, 0x4, R24 ;  /* 0x0000000408037824 */ /* 0x001fe200078e0218 */
[----:B------:R-:W-:Y:S01]  /*669f0*/  ULDC UR4, c[0x0][0x22c] ;  /* 0x00008b0000047ab9 */ /* 0x000fe20000000800 */
[----:B------:R-:W0:Y:S01]  /*66a00*/  LDC R8, c[0x0][0x248] ;  /* 0x00009200ff087b82 */ /* 0x000e220000000800 */
[----:B------:R-:W4:Y:S07]  /*66a10*/  LDL.LU R29, [R1+0x284] ;  /* 0x00028400011d7983 */ /* 0x000f2e0000300800 */
[----:B-1----:R-:W1:Y:S01]  /*66a20*/  LDC R16, c[0x0][0x248] ;  /* 0x00009200ff107b82 */ /* 0x002e620000000800 */
[C---:B------:R-:W-:Y:S01]  /*66a30*/  IADD3 R4, P4, R24.reuse, R0, RZ ;  /* 0x0000000018047210 */ /* 0x040fe20007f9e0ff */
[----:B------:R0:W-:Y:S03]  /*66a40*/  @P6 STG.E.U8 desc[UR8][R6.64], R20 ;  /* 0x0000001406006986 */ /* 0x0001e6000c101108 */
[----:B------:R-:W-:Y:S01]  /*66a50*/  LEA.HI.X.SX32 R5, R24, R2, 0x1, P4 ;  /* 0x0000000218057211 */ /* 0x000fe200020f0eff */
[----:B------:R-:W4:Y:S02]  /*66a60*/  LDL.LU R25, [R1+0x288] ;  /* 0x0002880001197983 */ /* 0x000f240000300800 */
[----:B------:R-:W4:Y:S01]  /*66a70*/  LDC R24, c[0x0][0x248] ;  /* 0x00009200ff187b82 */ /* 0x000f220000000800 */
[----:B0-----:R-:W-:-:S02]  /*66a80*/  PRMT R7, R9, 0x7770, RZ ;  /* 0x0000777009077816 */ /* 0x001fc400000000ff */
[----:B------:R-:W-:-:S05]  /*66a90*/  IADD3 R6, P6, R3, R0, RZ ;  /* 0x0000000003067210 */ /* 0x000fca0007fde0ff */
[----:B------:R-:W0:Y:S01]  /*66aa0*/  LDC R20, c[0x0][0x248] ;  /* 0x00009200ff147b82 */ /* 0x000e220000000800 */
[----:B------:R1:W-:Y:S02]  /*66ab0*/  @P1 STG.E.U8 desc[UR8][R4.64], R7 ;  /* 0x0000000704001986 */ /* 0x0003e4000c101108 */
[----:B-1----:R-:W-:Y:S01]  /*66ac0*/  IMAD R5, R12, 0x4, R3 ;  /* 0x000000040c057824 */ /* 0x002fe200078e0203 */
[----:B------:R-:W-:-:S04]  /*66ad0*/  LEA.HI.X.SX32 R7, R3, R2, 0x1, P6 ;  /* 0x0000000203077211 */ /* 0x000fc800030f0eff */
[----:B------:R-:W1:Y:S01]  /*66ae0*/  LDC R12, c[0x0][0x248] ;  /* 0x00009200ff0c7b82 */ /* 0x000e620000000800 */
[----:B------:R-:W-:Y:S02]  /*66af0*/  PRMT R3, R13, 0x7770, RZ ;  /* 0x000077700d037816 */ /* 0x000fe400000000ff */
[----:B------:R-:W-:-:S03]  /*66b00*/  IADD3 R4, P6, R5, R0, RZ ;  /* 0x0000000005047210 */ /* 0x000fc60007fde0ff */
[----:B------:R0:W-:Y:S02]  /*66b10*/  @P3 STG.E.U8 desc[UR8][R6.64], R3 ;  /* 0x0000000306003986 */ /* 0x0001e4000c101108 */
[----:B0-----:R-:W-:Y:S01]  /*66b20*/  IMAD R3, R16, 0x4, R5 ;  /* 0x0000000410037824 */ /* 0x001fe200078e0205 */
[----:B------:R-:W-:Y:S01]  /*66b30*/  LEA.HI.X.SX32 R5, R5, R2, 0x1, P6 ;  /* 0x0000000205057211 */ /* 0x000fe200030f0eff */
[----:B------:R-:W0:Y:S01]  /*66b40*/  LDC R16, c[0x0][0x248] ;  /* 0x00009200ff107b82 */ /* 0x000e220000000800 */
[----:B------:R-:W-:-:S05]  /*66b50*/  PRMT R7, R17, 0x7770, RZ ;  /* 0x0000777011077816 */ /* 0x000fca00000000ff */
[----:B------:R1:W-:Y:S01]  /*66b60*/  @P2 STG.E.U8 desc[UR8][R4.64], R7 ;  /* 0x0000000704002986 */ /* 0x0003e2000c101108 */
[----:B--2---:R-:W-:Y:S01]  /*66b70*/  ISETP.LT.AND P4, PT, R26, UR4, !P0 ;  /* 0x000000041a007c0c */ /* 0x004fe2000c781270 */
[----:B------:R-:W-:Y:S02]  /*66b80*/  ULDC UR4, c[0x0][0x22c] ;  /* 0x00008b0000047ab9 */ /* 0x000fe40000000800 */
[----:B---3--:R-:W-:Y:S01]  /*66b90*/  ISETP.LT.AND P1, PT, R27, UR4, !P0 ;  /* 0x000000041b007c0c */ /* 0x008fe2000c721270 */
[----:B------:R-:W-:Y:S01]  /*66ba0*/  ULDC UR4, c[0x0][0x22c] ;  /* 0x00008b0000047ab9 */ /* 0x000fe20000000800 */
[----:B------:R-:W2:Y:S01]  /*66bb0*/  LDL.LU R27, [R1+0x28c] ;  /* 0x00028c00011b7983 */ /* 0x000ea20000300800 */
[----:B----4-:R-:W-:Y:S01]  /*66bc0*/  ISETP.LT.AND P3, PT, R28, UR4, !P0 ;  /* 0x000000041c007c0c */ /* 0x010fe2000c761270 */
[----:B------:R-:W-:Y:S02]  /*66bd0*/  ULDC UR4, c[0x0][0x22c] ;  /* 0x00008b0000047ab9 */ /* 0x000fe40000000800 */
[----:B------:R-:W3:Y:S04]  /*66be0*/  LDL.LU R28, [R1+0x290] ;  /* 0x00029000011c7983 */ /* 0x000ee80000300800 */
[----:B------:R-:W4:Y:S01]  /*66bf0*/  LDL.LU R26, [R1+0x294] ;  /* 0x00029400011a7983 */ /* 0x000f220000300800 */
[----:B------:R-:W-:Y:S01]  /*66c00*/  ISETP.LT.AND P2, PT, R29, UR4, !P0 ;  /* 0x000000041d007c0c */ /* 0x000fe2000c741270 */
[----:B------:R-:W-:-:S02]  /*66c10*/  IMAD R8, R8, 0x4, R3 ;  /* 0x0000000408087824 */ /* 0x000fc400078e0203 */
[----:B------:R-:W4:Y:S01]  /*66c20*/  LDL.LU R29, [R1+0x298] ;  /* 0x00029800011d7983 */ /* 0x000f220000300800 */
[----:B------:R-:W-:Y:S01]  /*66c30*/  IADD3 R6, P6, R3, R0, RZ ;  /* 0x0000000003067210 */ /* 0x000fe20007fde0ff */
[----:B------:R-:W-:-:S03]  /*66c40*/  ULDC UR4, c[0x0][0x22c] ;  /* 0x00008b0000047ab9 */ /* 0x000fc60000000800 */
[----:B-1----:R-:W-:Y:S02]  /*66c50*/  LEA.HI.X.SX32 R7, R3, R2, 0x1, P6 ;  /* 0x0000000203077211 */ /* 0x002fe400030f0eff */
[----:B------:R-:W-:Y:S02]  /*66c60*/  PRMT R3, R21, 0x7770, RZ ;  /* 0x0000777015037816 */ /* 0x000fe400000000ff */
[----:B------:R-:W-:-:S03]  /*66c70*/  IADD3 R4, P6, R8, R0, RZ ;  /* 0x0000000008047210 */ /* 0x000fc60007fde0ff */
[----:B------:R1:W-:Y:S01]  /*66c80*/  @P5 STG.E.U8 desc[UR8][R6.64], R3 ;  /* 0x0000000306005986 */ /* 0x0003e2000c101108 */
[----:B------:R-:W-:Y:S01]  /*66c90*/  LEA.HI.X.SX32 R5, R8, R2, 0x1, P6 ;  /* 0x0000000208057211 */ /* 0x000fe200030f0eff */
[----:B------:R-:W-:Y:S01]  /*66ca0*/  IMAD R8, R12, 0x4, R8 ;  /* 0x000000040c087824 */ /* 0x000fe200078e0208 */
[----:B-1----:R-:W-:Y:S01]  /*66cb0*/  PRMT R3, R9, 0x7771, RZ ;  /* 0x0000777109037816 */ /* 0x002fe200000000ff */
[----:B------:R-:W1:Y:S04]  /*66cc0*/  LDC R12, c[0x0][0x248] ;  /* 0x00009200ff0c7b82 */ /* 0x000e680000000800 */
[----:B------:R0:W-:Y:S01]  /*66cd0*/  @P4 STG.E.U8 desc[UR8][R4.64], R3 ;  /* 0x0000000304004986 */ /* 0x0001e2000c101108 */
[----:B------:R-:W-:Y:S02]  /*66ce0*/  PRMT R7, R13, 0x7771, RZ ;  /* 0x000077710d077816 */ /* 0x000fe400000000ff */
[----:B0-----:R-:W-:Y:S01]  /*66cf0*/  IADD3 R4, P4, R8, R0, RZ ;  /* 0x0000000008047210 */ /* 0x001fe20007f9e0ff */
[----:B------:R-:W-:Y:S01]  /*66d00*/  IMAD R3, R16, 0x4, R8 ;  /* 0x0000000410037824 */ /* 0x000fe200078e0208 */
[----:B------:R-:W-:Y:S01]  /*66d10*/  ISETP.LT.AND P6, PT, R25, UR4, !P0 ;  /* 0x0000000419007c0c */ /* 0x000fe2000c7c1270 */
[----:B------:R-:W-:Y:S01]  /*66d20*/  ULDC UR4, c[0x0][0x22c] ;  /* 0x00008b0000047ab9 */ /* 0x000fe20000000800 */
[----:B------:R-:W-:Y:S01]  /*66d30*/  LEA.HI.X.SX32 R5, R8, R2, 0x1, P4 ;  /* 0x0000000208057211 */ /* 0x000fe200020f0eff */
[----:B------:R-:W0:Y:S01]  /*66d40*/  LDC R16, c[0x0][0x248] ;  /* 0x00009200ff107b82 */ /* 0x000e220000000800 */
[----:B------:R-:W-:Y:S01]  /*66d50*/  IADD3 R6, P5, R3, R0, RZ ;  /* 0x0000000003067210 */ /* 0x000fe20007fbe0ff */
[----:B------:R-:W-:-:S02]  /*66d60*/  IMAD R8, R20, 0x4, R3 ;  /* 0x0000000414087824 */ /* 0x000fc400078e0203 */
[----:B------:R1:W-:Y:S04]  /*66d70*/  @P1 STG.E.U8 desc[UR8][R4.64], R7 ;  /* 0x0000000704001986 */ /* 0x0003e8000c101108 */
[----:B------:R-:W0:Y:S01]  /*66d80*/  LDC R25, c[0x0][0x248] ;  /* 0x00009200ff197b82 */ /* 0x000e220000000800 */
[----:B-1----:R-:W-:-:S07]  /*66d90*/  LEA.HI.X.SX32 R7, R3, R2, 0x1, P5 ;  /* 0x0000000203077211 */ /* 0x002fce00028f0eff */
[----:B------:R-:W1:Y:S01]  /*66da0*/  LDC R20, c[0x0][0x248] ;  /* 0x00009200ff147b82 */ /* 0x000e620000000800 */
[----:B------:R-:W-:-:S05]  /*66db0*/  PRMT R3, R17, 0x7771, RZ ;  /* 0x0000777111037816 */ /* 0x000fca00000000ff */
[----:B------:R3:W-:Y:S01]  /*66dc0*/  @P3 STG.E.U8 desc[UR8][R6.64], R3 ;  /* 0x0000000306003986 */ /* 0x0007e2000c101108 */
[----:B------:R-:W-:-:S04]  /*66dd0*/  IADD3 R4, P3, R8, R0, RZ ;  /* 0x0000000008047210 */ /* 0x000fc80007f7e0ff */
[----:B------:R-:W-:Y:S02]  /*66de0*/  LEA.HI.X.SX32 R5, R8, R2, 0x1, P3 ;  /* 0x0000000208057211 */ /* 0x000fe400018f0eff */
[----:B--2---:R-:W-:Y:S01]  /*66df0*/  ISETP.LT.AND P4, PT, R27, UR4, !P0 ;  /* 0x000000041b007c0c */ /* 0x004fe2000c781270 */
[----:B------:R-:W-:Y:S01]  /*66e00*/  ULDC UR4, c[0x0][0x22c] ;  /* 0x00008b0000047ab9 */ /* 0x000fe20000000800 */
[----:B------:R-:W2:Y:S01]  /*66e10*/  LDL.LU R27, [R1+0x29c] ;  /* 0x00029c00011b7983 */ /* 0x000ea20000300800 */
[----:B---3--:R-:W-:Y:S01]  /*66e20*/  ISETP.LT.AND P1, PT, R28, UR4, !P0 ;  /* 0x000000041c007c0c */ /* 0x008fe2000c721270 */
[----:B------:R-:W-:Y:S02]  /*66e30*/  IMAD R8, R12, 0x4, R8 ;  /* 0x000000040c087824 */ /* 0x000fe400078e0208 */
[----:B------:R-:W3:Y:S01]  /*66e40*/  LDL.LU R28, [R1+0x2a0] ;  /* 0x0002a000011c7983 */ /* 0x000ee20000300800 */
[----:B------:R-:W-:Y:S01]  /*66e50*/  PRMT R3, R21, 0x7771, RZ ;  /* 0x0000777115037816 */ /* 0x000fe200000000ff */
[----:B------:R-:W-:Y:S01]  /*66e60*/  ULDC UR4, c[0x0][0x22c] ;  /* 0x00008b0000047ab9 */ /* 0x000fe20000000800 */
[----:B----4-:R-:W-:-:S03]  /*66e70*/  ISETP.LT.AND P3, PT, R29, UR5, !P0 ;  /* 0x000000051d007c0c */ /* 0x010fc6000c761270 */
[----:B------:R4:W-:Y:S01]  /*66e80*/  @P2 STG.E.U8 desc[UR8][R4.64], R3 ;  /* 0x0000000304002986 */ /* 0x0009e2000c101108 */
[----:B0-----:R-:W-:Y:S01]  /*66e90*/  IMAD R7, R16, 0x4, R8 ;  /* 0x0000000410077824 */ /* 0x001fe200078e0208 */
[----:B------:R-:W-:Y:S01]  /*66ea0*/  PRMT R12, R9, 0x7772, RZ ;  /* 0x00007772090c7816 */ /* 0x000fe200000000ff */
[----:B------:R-:W0:Y:S01]  /*66eb0*/  LDC R16, c[0x0][0x248] ;  /* 0x00009200ff107b82 */ /* 0x000e220000000800 */
[----:B------:R-:W3:Y:S01]  /*66ec0*/  LDL.LU R29, [R1+0x2a4] ;  /* 0x0002a400011d7983 */ /* 0x000ee20000300800 */
[----:B------:R-:W-:Y:S01]  /*66ed0*/  ISETP.LT.AND P5, PT, R26, UR4, !P0 ;  /* 0x000000041a007c0c */ /* 0x000fe2000c7a1270 */
[----:B------:R-:W-:Y:S01]  /*66ee0*/  ULDC UR4, c[0x0][0x22c] ;  /* 0x00008b0000047ab9 */ /* 0x000fe20000000800 */
[----:B------:R-:W-:Y:S01]  /*66ef0*/  ULDC UR5, c[0x0][0x22c] ;  /* 0x00008b0000057ab9 */ /* 0x000fe20000000800 */
[----:B----4-:R-:W-:-:S04]  /*66f00*/  IADD3 R4, P2, R8, R0, RZ ;  /* 0x0000000008047210 */ /* 0x010fc80007f5e0ff */
[----:B------:R-:W-:Y:S02]  /*66f10*/  LEA.HI.X.SX32 R5, R8, R2, 0x1, P2 ;  /* 0x0000000208057211 */ /* 0x000fe400010f0eff */
[----:B------:R-:W-:Y:S01]  /*66f20*/  IADD3 R6, P2, R7, R0, RZ ;  /* 0x0000000007067210 */ /* 0x000fe20007f5e0ff */
[----:B------:R-:W-:Y:S01]  /*66f30*/  IMAD R8, R25, 0x4, R7 ;  /* 0x0000000419087824 */ /* 0x000fe200078e0207 */
[----:B------:R-:W-:Y:S01]  /*66f40*/  PRMT R3, R13, 0x7772, RZ ;  /* 0x000077720d037816 */ /* 0x000fe200000000ff */
[----:B------:R-:W4:Y:S01]  /*66f50*/  LDL.LU R25, [R1+0x2ac] ;  /* 0x0002ac0001197983 */ /* 0x000f220000300800 */
[----:B------:R-:W-:-:S03]  /*66f60*/  LEA.HI.X.SX32 R7, R7, R2, 0x1, P2 ;  /* 0x0000000207077211 */ /* 0x000fc600010f0eff */
[----:B------:R1:W-:Y:S04]  /*66f70*/  @P6 STG.E.U8 desc[UR8][R4.64], R12 ;  /* 0x0000000c04006986 */ /* 0x0003e8000c101108 */
[----:B------:R1:W-:Y:S04]  /*66f80*/  @P4 STG.E.U8 desc[UR8][R6.64], R3 ;  /* 0x0000000306004986 */ /* 0x0003e8000c101108 */
[----:B------:R-:W4:Y:S01]  /*66f90*/  LDL.LU R26, [R1+0xac] ;  /* 0x0000ac00011a7983 */ /* 0x000f220000300800 */
[----:B-1----:R-:W-:Y:S01]  /*66fa0*/  IADD3 R4, P6, R8, R0, RZ ;  /* 0x0000000008047210 */ /* 0x002fe20007fde0ff */
[----:B------:R-:W1:Y:S01]  /*66fb0*/  LDC R12, c[0x0][0x248] ;  /* 0x00009200ff0c7b82 */ /* 0x000e620000000800 */
[----:B------:R-:W-:-:S02]  /*66fc0*/  IMAD R3, R20, 0x4, R8 ;  /* 0x0000000414037824 */ /* 0x000fc400078e0208 */
[----:B------:R-:W-:Y:S02]  /*66fd0*/  LEA.HI.X.SX32 R5, R8, R2, 0x1, P6 ;  /* 0x0000000208057211 */ /* 0x000fe400030f0eff */
[----:B------:R-:W-:Y:S02]  /*66fe0*/  PRMT R7, R17, 0x7772, RZ ;  /* 0x0000777211077816 */ /* 0x000fe400000000ff */
[----:B------:R-:W-:-:S03]  /*66ff0*/  IADD3 R6, P6, R3, R0, RZ ;  /* 0x0000000003067210 */ /* 0x000fc60007fde0ff */
[----:B------:R0:W-:Y:S02]  /*67000*/  @P1 STG.E.U8 desc[UR8][R4.64], R7 ;  /* 0x0000000704001986 */ /* 0x0001e4000c101108 */
[----:B0-----:R-:W-:Y:S02]  /*67010*/  LEA.HI.X.SX32 R7, R3, R2, 0x1, P6 ;  /* 0x0000000203077211 */ /* 0x001fe400030f0eff */
[----:B--2---:R-:W-:Y:S01]  /*67020*/  ISETP.LT.AND P2, PT, R27, UR4, !P0 ;  /* 0x000000041b007c0c */ /* 0x004fe2000c741270 */
[----:B------:R-:W-:Y:S01]  /*67030*/  ULDC UR4, c[0x0][0x22c] ;  /* 0x00008b0000047ab9 */ /* 0x000fe20000000800 */
[----:B------:R-:W2:Y:S01]  /*67040*/  LDL.LU R27, [R1+0x2b0] ;  /* 0x0002b000011b7983 */ /* 0x000ea20000300800 */
[----:B---3--:R-:W-:Y:S01]  /*67050*/  ISETP.LT.AND P4, PT, R28, UR4, !P0 ;  /* 0x000000041c007c0c */ /* 0x008fe2000c781270 */
[----:B------:R-:W-:Y:S02]  /*67060*/  ULDC UR4, c[0x0][0x22c] ;  /* 0x00008b0000047ab9 */ /* 0x000fe40000000800 */
[----:B------:R-:W3:Y:S01]  /*67070*/  LDL.LU R28, [R1+0x2b4] ;  /* 0x0002b400011c7983 */ /* 0x000ee20000300800 */
[----:B------:R-:W-:Y:S01]  /*67080*/  ISETP.LT.AND P6, PT, R29, UR4, !P0 ;  /* 0x000000041d007c0c */ /* 0x000fe2000c7c1270 */
[----:B------:R-:W-:-:S02]  /*67090*/  IMAD R5, R16, 0x4, R3 ;  /* 0x0000000410057824 */ /* 0x000fc400078e0203 */
[----:B------:R-:W2:Y:S01]  /*670a0*/  LDL.LU R29, [R1+0x2b8] ;  /* 0x0002b800011d7983 */ /* 0x000ea20000300800 */
[----:B------:R-:W-:Y:S01]  /*670b0*/  PRMT R8, R21, 0x7772, RZ ;  /* 0x0000777215087816 */ /* 0x000fe200000000ff */
[----:B------:R-:W-:Y:S01]  /*670c0*/  ULDC UR4, c[0x0][0x22c] ;  /* 0x00008b0000047ab9 */ /* 0x000fe20000000800 */
[----:B------:R-:W-:Y:S01]  /*670d0*/  IMAD R3, R24, 0x4, R5 ;  /* 0x0000000418037824 */ /* 0x000fe200078e0205 */
[----:B------:R-:W-:Y:S01]  /*670e0*/  IADD3 R4, P1, R5, R0, RZ ;  /* 0x0000000005047210 */ /* 0x000fe20007f3e0ff */
[----:B------:R-:W0:Y:S01]  /*670f0*/  LDC R16, c[0x0][0x248] ;  /* 0x00009200ff107b82 */ /* 0x000e220000000800 */
[----:B------:R1:W-:Y:S01]  /*67100*/  @P5 STG.E.U8 desc[UR8][R6.64], R8 ;  /* 0x0000000806005986 */ /* 0x0003e2000c101108 */
[----:B------:R-:W-:Y:S02]  /*67110*/  PRMT R9, R9, 0x7773, RZ ;  /* 0x0000777309097816 */ /* 0x000fe400000000ff */
[----:B------:R-:W-:Y:S02]  /*67120*/  LEA.HI.X.SX32 R5, R5, R2, 0x1, P1 ;  /* 0x0000000205057211 */ /* 0x000fe400008f0eff */
[----:B------:R-:W-:-:S02]  /*67130*/  PRMT R13, R13, 0x7773, RZ ;  /* 0x000077730d0d7816 */ /* 0x000fc400000000ff */
[C---:B-1----:R-:W-:Y:S01]  /*67140*/  IADD3 R6, P5, R3.reuse, R0, RZ ;  /* 0x0000000003067210 */ /* 0x042fe20007fbe0ff */
[----:B------:R-:W1:Y:S03]  /*67150*/  LDC R8, c[0x0][0x248] ;  /* 0x00009200ff087b82 */ /* 0x000e660000000800 */
[----:B------:R-:W-:Y:S01]  /*67160*/  LEA.HI.X.SX32 R7, R3, R2, 0x1, P5 ;  /* 0x0000000203077211 */ /* 0x000fe200028f0eff */
[----:B------:R-:W-:Y:S01]  /*67170*/  IMAD R3, R12, 0x4, R3 ;  /* 0x000000040c037824 */ /* 0x000fe200078e0203 */
[----:B------:R4:W-:Y:S02]  /*67180*/  @P3 STG.E.U8 desc[UR8][R4.64], R9 ;  /* 0x0000000904003986 */ /* 0x0009e4000c101108 */
[----:B----4-:R-:W-:Y:S01]  /*67190*/  ISETP.LT.AND P1, PT, R25, UR4, !P0 ;  /* 0x0000000419007c0c */ /* 0x010fe2000c721270 */
[----:B------:R-:W-:Y:S01]  /*671a0*/  ULDC UR4, c[0x0][0x248] ;  /* 0x0000920000047ab9 */ /* 0x000fe20000000800 */
[----:B------:R-:W-:Y:S01]  /*671b0*/  PRMT R17, R17, 0x7773, RZ ;  /* 0x0000777311117816 */ /* 0x000fe200000000ff */
[----:B------:R4:W-:Y:S01]  /*671c0*/  @P2 STG.E.U8 desc[UR8][R6.64], R13 ;  /* 0x0000000d06002986 */ /* 0x0009e2000c101108 */
[----:B------:R-:W-:Y:S01]  /*671d0*/  ISETP.LT.AND P5, PT, R26, UR5, !P0 ;  /* 0x000000051a007c0c */ /* 0x000fe2000c7a1270 */
[----:B------:R-:W0:Y:S01]  /*671e0*/  LDC R12, c[0x0][0x248] ;  /* 0x00009200ff0c7b82 */ /* 0x000e220000000800 */
[----:B------:R-:W-:Y:S01]  /*671f0*/  PRMT R21, R21, 0x7773, RZ ;  /* 0x0000777315157816 */ /* 0x000fe200000000ff */
[----:B------:R-:W2:Y:S01]  /*67200*/  LDL.LU R25, [R1+0x2bc] ;  /* 0x0002bc0001197983 */ /* 0x000ea20000300800 */
[----:B------:R-:W-:Y:S01]  /*67210*/  ULDC UR5, c[0x0][0x22c] ;  /* 0x00008b0000057ab9 */ /* 0x000fe20000000800 */
[----:B------:R-:W-:-:S04]  /*67220*/  IADD3 R4, P2, R3, R0, RZ ;  /* 0x0000000003047210 */ /* 0x000fc80007f5e0ff */
[----:B------:R-:W1:Y:S01]  /*67230*/  LDC R9, c[0x0][0x248] ;  /* 0x00009200ff097b82 */ /* 0x000e620000000800 */
[----:B----4-:R-:W-:Y:S01]  /*67240*/  IMAD R7, R26, UR4, RZ ;  /* 0x000000041a077c24 */ /* 0x010fe2000f8e02ff */
[----:B------:R-:W-:Y:S01]  /*67250*/  LEA.HI.X.SX32 R5, R3, R2, 0x1, P2 ;  /* 0x0000000203057211 */ /* 0x000fe200010f0eff */
[----:B------:R-:W-:Y:S01]  /*67260*/  ULDC UR4, c[0x0][0x22c] ;  /* 0x00008b0000047ab9 */ /* 0x000fe20000000800 */
[----:B------:R-:W4:Y:S02]  /*67270*/  LDL.LU R26, [R1+0x2c0] ;  /* 0x0002c000011a7983 */ /* 0x000f240000300800 */
[C---:B------:R-:W-:Y:S02]  /*67280*/  IADD3 R6, P3, R7.reuse, R0, RZ ;  /* 0x0000000007067210 */ /* 0x040fe40007f7e0ff */
[----:B------:R-:W0:Y:S01]  /*67290*/  LDC R13, c[0x0][0x248] ;  /* 0x00009200ff0d7b82 */ /* 0x000e220000000800 */
[----:B------:R1:W-:Y:S01]  /*672a0*/  @P4 STG.E.U8 desc[UR8][R4.64], R17 ;  /* 0x0000001104004986 */ /* 0x0003e2000c101108 */
[----:B------:R-:W-:-:S06]  /*672b0*/  LEA.HI.X.SX32 R7, R7, R2, 0x1, P3 ;  /* 0x0000000207077211 */ /* 0x000fcc00018f0eff */
[----:B-1----:R-:W1:Y:S01]  /*672c0*/  LDC R17, c[0x0][0x248] ;  /* 0x00009200ff117b82 */ /* 0x002e620000000800 */
[----:B---3--:R-:W-:Y:S01]  /*672d0*/  ISETP.LT.AND P4, PT, R28, UR4, !P0 ;  /* 0x000000041c007c0c */ /* 0x008fe2000c781270 */
[----:B------:R-:W-:Y:S02]  /*672e0*/  ULDC UR4, c[0x0][0x22c] ;  /* 0x00008b0000047ab9 */ /* 0x000fe40000000800 */
[----:B--2---:R-:W-:Y:S01]  /*672f0*/  ISETP.LT.AND P3, PT, R29, UR4, !P0 ;  /* 0x000000041d007c0c */ /* 0x004fe2000c761270 */
[----:B------:R-:W-:Y:S01]  /*67300*/  IMAD R3, R9, 0x8, R3 ;  /* 0x0000000809037824 */ /* 0x000fe200078e0203 */
[----:B------:R-:W2:Y:S04]  /*67310*/  LDL.LU R29, [R1+0x2c4] ;  /* 0x0002c400011d7983 */ /* 0x000ea80000300800 */
[----:B------:R3:W-:Y:S01]  /*67320*/  @P5 STG.E.U8 desc[UR8][R6.64], R21 ;  /* 0x0000001506005986 */ /* 0x0007e2000c101108 */
[----:B------:R-:W-:Y:S01]  /*67330*/  IADD3 R4, P5, R3, R0, RZ ;  /* 0x0000000003047210 */ /* 0x000fe20007fbe0ff */
[----:B------:R-:W-:Y:S01]  /*67340*/  ULDC UR4, c[0x0][0x22c] ;  /* 0x00008b0000047ab9 */ /* 0x000fe20000000800 */
[----:B------:R-:W-:-:S02]  /*67350*/  PRMT R9, R10, 0x7770, RZ ;  /* 0x000077700a097816 */ /* 0x000fc400000000ff */
[----:B------:R-:W-:Y:S01]  /*67360*/  LEA.HI.X.SX32 R5, R3, R2, 0x1, P5 ;  /* 0x0000000203057211 */ /* 0x000fe200028f0eff */
[----:B---3--:R-:W-:Y:S01]  /*67370*/  IMAD R7, R8, 0x4, R3 ;  /* 0x0000000408077824 */ /* 0x008fe200078e0203 */
[----:B------:R-:W-:-:S03]  /*67380*/  ISETP.LT.AND P2, PT, R27, UR6, !P0 ;  /* 0x000000061b007c0c */ /* 0x000fc6000c741270 */
[----:B------:R3:W-:Y:S01]  /*67390*/  @P6 STG.E.U8 desc[UR8][R4.64], R9 ;  /* 0x0000000904006986 */ /* 0x0007e2000c101108 */
[----:B------:R-:W-:Y:S01]  /*673a0*/  PRMT R3, R14, 0x7770, RZ ;  /* 0x000077700e037816 */ /* 0x000fe200000000ff */
[----:B0-----:R-:W-:Y:S01]  /*673b0*/  IMAD R8, R13, 0x4, R7 ;  /* 0x000000040d087824 */ /* 0x001fe200078e0207 */
[C---:B------:R-:W-:Y:S01]  /*673c0*/  IADD3 R6, P5, R7.reuse, R0, RZ ;  /* 0x0000000007067210 */ /* 0x040fe20007fbe0ff */
[----:B------:R-:W2:Y:S01]  /*673d0*/  LDL.LU R27, [R1+0x2c8] ;  /* 0x0002c800011b7983 */ /* 0x000ea20000300800 */
[----:B------:R-:W0:Y:S01]  /*673e0*/  LDC R13, c[0x0][0x248] ;  /* 0x00009200ff0d7b82 */ /* 0x000e220000000800 */
[----:B------:R-:W-:Y:S01]  /*673f0*/  ULDC UR6, c[0x0][0x22c] ;  /* 0x00008b0000067ab9 */ /* 0x000fe20000000800 */
[----:B------:R-:W-:Y:S01]  /*67400*/  LEA.HI.X.SX32 R7, R7, R2, 0x1, P5 ;  /* 0x0000000207077211 */ /* 0x000fe200028f0eff */
[----:B------:R-:W2:Y:S01]  /*67410*/  LDL.LU R28, [R1+0x2cc] ;  /* 0x0002cc00011c7983 */ /* 0x000ea20000300800 */
[----:B---3--:R-:W-:-:S03]  /*67420*/  IADD3 R4, P5, R8, R0, RZ ;  /* 0x0000000008047210 */ /* 0x008fc60007fbe0ff */
[----:B------:R3:W-:Y:S01]  /*67430*/  @P1 STG.E.U8 desc[UR8][R6.64], R3 ;  /* 0x0000000306001986 */ /* 0x0007e2000c101108 */
[----:B------:R-:W0:Y:S01]  /*67440*/  LDC R9, c[0x0][0x248] ;  /* 0x00009200ff097b82 */ /* 0x000e220000000800 */
[----:B------:R-:W-:Y:S01]  /*67450*/  LEA.HI.X.SX32 R5, R8, R2, 0x1, P5 ;  /* 0x0000000208057211 */ /* 0x000fe200028f0eff */
[----:B------:R-:W-:Y:S01]  /*67460*/  IMAD R8, R12, 0x4, R8 ;  /* 0x000000040c087824 */ /* 0x000fe200078e0208 */
[----:B------:R-:W-:Y:S01]  /*67470*/  ISETP.LT.AND P6, PT, R25, UR4, !P0 ;  /* 0x0000000419007c0c */ /* 0x000fe2000c7c1270 */
[----:B------:R-:W-:Y:S01]  /*67480*/  ULDC UR4, c[0x0][0x22c] ;  /* 0x00008b0000047ab9 */ /* 0x000fe20000000800 */
[----:B------:R-:W2:Y:S03]  /*67490*/  LDL.LU R25, [R1+0x2d0] ;  /* 0x0002d00001197983 */ /* 0x000ea60000300800 */
[----:B------:R-:W0:Y:S01]  /*674a0*/  LDC R12, c[0x0][0x248] ;  /* 0x00009200ff0c7b82 */ /* 0x000e220000000800 */
[----:B---3--:R-:W-:-:S02]  /*674b0*/  PRMT R3, R18, 0x7770, RZ ;  /* 0x0000777012037816 */ /* 0x008fc400000000ff */
[----:B----4-:R-:W-:Y:S01]  /*674c0*/  ISETP.LT.AND P1, PT, R26, UR4, !P0 ;  /* 0x000000041a007c0c */ /* 0x010fe2000c721270 */
[----:B------:R-:W-:Y:S02]  /*674d0*/  ULDC UR4, c[0x0][0x22c] ;  /* 0x00008b0000047ab9 */ /* 0x000fe40000000800 */
[----:B------:R3:W-:Y:S02]  /*674e0*/  @P2 STG.E.U8 desc[UR8][R4.64], R3 ;  /* 0x0000000304002986 */ /* 0x0007e4000c101108 */
[----:B---3--:R-:W-:-:S04]  /*674f0*/  IADD3 R4, P2, R8, R0, RZ ;  /* 0x0000000008047210 */ /* 0x008fc80007f5e0ff */
[----:B------:R-:W-:Y:S02]  /*67500*/  LEA.HI.X.SX32 R5, R8, R2, 0x1, P2 ;  /* 0x0000000208057211 */ /* 0x000fe400010f0eff */
[----:B--2---:R-:W-:Y:S01]  /*67510*/  ISETP.LT.AND P2, PT, R29, UR4, !P0 ;  /* 0x000000041d007c0c */ /* 0x004fe2000c741270 */
[----:B-1----:R-:W-:Y:S01]  /*67520*/  IMAD R3, R17, 0x4, R8 ;  /* 0x0000000411037824 */ /* 0x002fe200078e0208 */
[----:B------:R-:W2:Y:S01]  /*67530*/  LDL.LU R29, [R1+0x2d4] ;  /* 0x0002d400011d7983 */ /* 0x000ea20000300800 */
[----:B------:R-:W-:Y:S01]  /*67540*/  PRMT R7, R22, 0x7770, RZ ;  /* 0x0000777016077816 */ /* 0x000fe200000000ff */
[----:B------:R-:W-:Y:S02]  /*67550*/  ULDC UR4, c[0x0][0x22c] ;  /* 0x00008b0000047ab9 */ /* 0x000fe40000000800 */
[C---:B------:R-:W-:Y:S01]  /*67560*/  IADD3 R6, P5, R3.reuse, R0, RZ ;  /* 0x0000000003067210 */ /* 0x040fe20007fbe0ff */
[----:B------:R-:W3:Y:S04]  /*67570*/  LDL.LU R26, [R1+0x2d8] ;  /* 0x0002d800011a7983 */ /* 0x000ee80000300800 */
[----:B------:R1:W-:Y:S02]  /*67580*/  @P4 STG.E.U8 desc[UR8][R4.64], R7 ;  /* 0x0000000704004986 */ /* 0x0003e4000c101108 */
[----:B-1----:R-:W-:Y:S01]  /*67590*/  LEA.HI.X.SX32 R7, R3, R2, 0x1, P5 ;  /* 0x0000000203077211 */ /* 0x002fe200028f0eff */
[----:B0-----:R-:W-:Y:S01]  /*675a0*/  IMAD R3, R9, 0x4, R3 ;  /* 0x0000000409037824 */ /* 0x001fe200078e0203 */
[----:B------:R-:W-:-:S05]  /*675b0*/  PRMT R4, R10, 0x7771, RZ ;  /* 0x000077710a047816 */ /* 0x000fca00000000ff */
[----:B------:R0:W-:Y:S01]  /*675c0*/  @P3 STG.E.U8 desc[UR8][R6.64], R4 ;  /* 0x0000000406003986 */ /* 0x0001e2000c101108 */
[----:B------:R-:W-:Y:S01]  /*675d0*/  ISETP.LT.AND P4, PT, R27, UR4, !P0 ;  /* 0x000000041b007c0c */ /* 0x000fe2000c781270 */
[----:B------:R-:W-:Y:S01]  /*675e0*/  ULDC UR4, c[0x0][0x22c] ;  /* 0x00008b0000047ab9 */ /* 0x000fe20000000800 */
[----:B------:R-:W-:Y:S01]  /*675f0*/  PRMT R9, R14, 0x7771, RZ ;  /* 0x000077710e097816 */ /* 0x000fe200000000ff */
[----:B------:R-:W4:Y:S01]  /*67600*/  LDL.LU R27, [R1+0x2dc] ;  /* 0x0002dc00011b7983 */ /* 0x000f220000300800 */
[----:B0-----:R-:W-:Y:S01]  /*67610*/  IADD3 R4, P3, R3, R0, RZ ;  /* 0x0000000003047210 */ /* 0x001fe20007f7e0ff */
[----:B------:R-:W-:Y:S01]  /*67620*/  IMAD R7, R13, 0x4, R3 ;  /* 0x000000040d077824 */ /* 0x000fe200078e0203 */
[----:B------:R-:W-:Y:S01]  /*67630*/  ISETP.LT.AND P5, PT, R28, UR4, !P0 ;  /* 0x000000041c007c0c */ /* 0x000fe2000c7a1270 */
[----:B------:R-:W-:Y:S01]  /*67640*/  ULDC UR4, c[0x0][0x22c] ;  /* 0x00008b0000047ab9 */ /* 0x000fe20000000800 */
[----:B------:R-:W-:Y:S01]  /*67650*/  LEA.HI.X.SX32 R5, R3, R2, 0x1, P3 ;  /* 0x0000000203057211 */ /* 0x000fe200018f0eff */
[----:B------:R-:W-:Y:S01]  /*67660*/  IMAD R8, R16, 0x4, R7 ;  /* 0x0000000410087824 */ /* 0x000fe200078e0207 */
[C---:B------:R-:W-:Y:S01]  /*67670*/  IADD3 R6, P3, R7.reuse, R0, RZ ;  /* 0x0000000007067210 */ /* 0x040fe20007f7e0ff */
[----:B------:R-:W4:Y:S01]  /*67680*/  LDL.LU R28, [R1+0x2e0] ;  /* 0x0002e000011c7983 */ /* 0x000f220000300800 */
[----:B------:R-:W-:Y:S01]  /*67690*/  PRMT R3, R18, 0x7771, RZ ;  /* 0x0000777112037816 */ /* 0x000fe200000000ff */
[----:B------:R-:W0:Y:S01]  /*676a0*/  LDC R13, c[0x0][0x248] ;  /* 0x00009200ff0d7b82 */ /* 0x000e220000000800 */
[----:B------:R-:W-:Y:S01]  /*676b0*/  LEA.HI.X.SX32 R7, R7, R2, 0x1, P3 ;  /* 0x0000000207077211 */ /* 0x000fe200018f0eff */
[----:B------:R1:W-:Y:S01]  /*676c0*/  @P6 STG.E.U8 desc[UR8][R4.64], R9 ;  /* 0x0000000904006986 */ /* 0x0003e2000c101108 */
[----:B------:R-:W-:Y:S01]  /*676d0*/  ISETP.LT.AND P6, PT, R25, UR4, !P0 ;  /* 0x0000000419007c0c */ /* 0x000fe2000c7c1270 */
[----:B------:R-:W-:-:S02]  /*676e0*/  ULDC UR4, c[0x0][0x22c] ;  /* 0x00008b0000047ab9 */ /* 0x000fc40000000800 */
[----:B------:R2:W-:Y:S02]  /*676f0*/  @P1 STG.E.U8 desc[UR8][R6.64], R3 ;  /* 0x0000000306001986 */ /* 0x0005e4000c101108 */
[----:B------:R-:W4:Y:S08]  /*67700*/  LDC R16, c[0x0][0x248] ;  /* 0x00009200ff107b82 */ /* 0x000f300000000800 */
[----:B-1----:R-:W1:Y:S01]  /*67710*/  LDC R9, c[0x0][0x248] ;  /* 0x00009200ff097b82 */ /* 0x002e620000000800 */
[----:B--2---:R-:W-:Y:S01]  /*67720*/  ISETP.LT.AND P1, PT, R29, UR4, !P0 ;  /* 0x000000041d007c0c */ /* 0x004fe2000c721270 */
[----:B------:R-:W-:Y:S01]  /*67730*/  ULDC UR4, c[0x0][0x22c] ;  /* 0x00008b0000047ab9 */ /* 0x000fe20000000800 */
[----:B------:R-:W2:Y:S01]  /*67740*/  LDL.LU R29, [R1+0x2e4] ;  /* 0x0002e400011d7983 */ /* 0x000ea20000300800 */
[----:B------:R-:W-:-:S04]  /*67750*/  IADD3 R4, P3, R8, R0, RZ ;  /* 0x0000000008047210 */ /* 0x000fc80007f7e0ff */
[----:B------:R-:W-:Y:S01]  /*67760*/  LEA.HI.X.SX32 R5, R8, R2, 0x1, P3 ;  /* 0x0000000208057211 */ /* 0x000fe200018f0eff */
[----:B------:R-:W-:Y:S02]  /*67770*/  IMAD R8, R12, 0x4, R8 ;  /* 0x000000040c087824 */ /* 0x000fe400078e0208 */
[----:B------:R-:W1:Y:S01]  /*67780*/  LDC R12, c[0x0][0x248] ;  /* 0x00009200ff0c7b82 */ /* 0x000e620000000800 */
[----:B------:R-:W-:-:S05]  /*67790*/  PRMT R3, R22, 0x7771, RZ ;  /* 0x0000777116037816 */ /* 0x000fca00000000ff */
[----:B------:R0:W-:Y:S01]  /*677a0*/  @P2 STG.E.U8 desc[UR8][R4.64], R3 ;  /* 0x0000000304002986 */ /* 0x0001e2000c101108 */
[----:B------:R-:W-:Y:S02]  /*677b0*/  PRMT R7, R10, 0x7772, RZ ;  /* 0x000077720a077816 */ /* 0x000fe400000000ff */
[----:B0-----:R-:W-:Y:S01]  /*677c0*/  IADD3 R4, P2, R8, R0, RZ ;  /* 0x0000000008047210 */ /* 0x001fe20007f5e0ff */
[----:B------:R-:W-:Y:S01]  /*677d0*/  IMAD R3, R13, 0x4, R8 ;  /* 0x000000040d037824 */ /* 0x000fe200078e0208 */
[----:B---3--:R-:W-:Y:S01]  /*677e0*/  ISETP.LT.AND P3, PT, R26, UR4, !P0 ;  /* 0x000000041a007c0c */ /* 0x008fe2000c761270 */
[----:B------:R-:W-:Y:S01]  /*677f0*/  ULDC UR4, c[0x0][0x22c] ;  /* 0x00008b0000047ab9 */ /* 0x000fe20000000800 */
[----:B------:R-:W-:Y:S01]  /*67800*/  LEA.HI.X.SX32 R5, R8, R2, 0x1, P2 ;  /* 0x0000000208057211 */ /* 0x000fe200010f0eff */
[----:B------:R-:W0:Y:S01]  /*67810*/  LDC R13, c[0x0][0x248] ;  /* 0x00009200ff0d7b82 */ /* 0x000e220000000800 */
[----:B------:R-:W-:-:S03]  /*67820*/  IADD3 R6, P2, R3, R0, RZ ;  /* 0x0000000003067210 */ /* 0x000fc60007f5e0ff */
[----:B------:R3:W-:Y:S01]  /*67830*/  @P4 STG.E.U8 desc[UR8][R4.64], R7 ;  /* 0x0000000704004986 */ /* 0x0007e2000c101108 */
[----:B----4-:R-:W-:Y:S01]  /*67840*/  ISETP.LT.AND P4, PT, R27, UR4, !P0 ;  /* 0x000000041b007c0c */ /* 0x010fe2000c781270 */
[----:B------:R-:W-:Y:S02]  /*67850*/  ULDC UR4, c[0x0][0x22c] ;  /* 0x00008b0000047ab9 */ /* 0x000fe40000000800 */
[----:B------:R-:W4:Y:S04]  /*67860*/  LDL.LU R27, [R1+0x2e8] ;  /* 0x0002e800011b7983 */ /* 0x000f280000300800 */
[----:B------:R-:W4:Y:S01]  /*67870*/  LDL.LU R26, [R1+0xe4] ;  /* 0x0000e400011a7983 */ /* 0x000f220000300800 */
[----:B---3--:R-:W-:Y:S01]  /*67880*/  LEA.HI.X.SX32 R7, R3, R2, 0x1, P2 ;  /* 0x0000000203077211 */ /* 0x008fe200010f0eff */
[----:B-1----:R-:W-:Y:S01]  /*67890*/  IMAD R3, R9, 0x4, R3 ;  /* 0x0000000409037824 */ /* 0x002fe200078e0203 */
[----:B------:R-:W-:-:S05]  /*678a0*/  PRMT R4, R14, 0x7772, RZ ;  /* 0x000077720e047816 */ /* 0x000fca00000000ff */
[----:B------:R1:W-:Y:S01]  /*678b0*/  @P5 STG.E.U8 desc[UR8][R6.64], R4 ;  /* 0x0000000406005986 */ /* 0x0003e2000c101108 */
[----:B------:R-:W-:Y:S01]  /*678c0*/  ISETP.LT.AND P2, PT, R28, UR4, !P0 ;  /* 0x000000041c007c0c */ /* 0x000fe2000c741270 */
[----:B------:R-:W-:Y:S02]  /*678d0*/  ULDC UR4, c[0x0][0x22c] ;  /* 0x00008b0000047ab9 */ /* 0x000fe40000000800 */
[----:B------:R-:W3:Y:S01]  /*678e0*/  LDL.LU R28, [R1+0x2ec] ;  /* 0x0002ec00011c7983 */ /* 0x000ee20000300800 */
[C---:B-1----:R-:W-:Y:S01]  /*678f0*/  IADD3 R4, P5, R3.reuse, R0, RZ ;  /* 0x0000000003047210 */ /* 0x042fe20007fbe0ff */
[----:B------:R-:W-:Y:S02]  /*67900*/  IMAD R7, R12, 0x4, R3 ;  /* 0x000000040c077824 */ /* 0x000fe400078e0203 */
[----:B------:R-:W1:Y:S01]  /*67910*/  LDC R12, c[0x0][0x248] ;  /* 0x00009200ff0c7b82 */ /* 0x000e620000000800 */
[----:B------:R-:W-:Y:S02]  /*67920*/  LEA.HI.X.SX32 R5, R3, R2, 0x1, P5 ;  /* 0x0000000203057211 */ /* 0x000fe400028f0eff */
[----:B------:R-:W-:Y:S01]  /*67930*/  IADD3 R6, P5, R7, R0, RZ ;  /* 0x0000000007067210 */ /* 0x000fe20007fbe0ff */
[----:B------:R-:W-:-:S03]  /*67940*/  IMAD R3, R16, 0x4, R7 ;  /* 0x0000000410037824 */ /* 0x000fc600078e0207 */
[----:B------:R-:W-:Y:S01]  /*67950*/  LEA.HI.X.SX32 R7, R7, R2, 0x1, P5 ;  /* 0x0000000207077211 */ /* 0x000fe200028f0eff */
[----:B------:R-:W3:Y:S01]  /*67960*/  LDC R16, c[0x0][0x248] ;  /* 0x00009200ff107b82 */ /* 0x000ee20000000800 */
[----:B--2---:R-:W-:Y:S01]  /*67970*/  ISETP.LT.AND P5, PT, R29, UR4, !P0 ;  /* 0x000000041d007c0c */ /* 0x004fe2000c7a1270 */
[----:B------:R-:W-:Y:S01]  /*67980*/  ULDC UR4, c[0x0][0x22c] ;  /* 0x00008b0000047ab9 */ /* 0x000fe20000000800 */
[----:B------:R-:W2:Y:S01]  /*67990*/  LDL.LU R29, [R1+0x2f0] ;  /* 0x0002f000011d7983 */ /* 0x000ea20000300800 */
[----:B------:R-:W-:Y:S02]  /*679a0*/  PRMT R9, R18, 0x7772, RZ ;  /* 0x0000777212097816 */ /* 0x000fe400000000ff */
[----:B------:R-:W-:-:S03]  /*679b0*/  PRMT R8, R22, 0x7772, RZ ;  /* 0x0000777216087816 */ /* 0x000fc600000000ff */
[----:B------:R0:W-:Y:S04]  /*679c0*/  @P6 STG.E.U8 desc[UR8][R4.64], R9 ;  /* 0x0000000904006986 */ /* 0x0001e8000c101108 */
[----:B------:R1:W-:Y:S01]  /*679d0*/  @P1 STG.E.U8 desc[UR8][R6.64], R8 ;  /* 0x0000000806001986 */ /* 0x0003e2000c101108 */
[----:B0-----:R-:W-:Y:S01]  /*679e0*/  IMAD R9, R13, 0x4, R3 ;  /* 0x000000040d097824 */ /* 0x001fe200078e0203 */
[-C--:B------:R-:W-:Y:S02]  /*679f0*/  IADD3 R4, P1, R3, R0.reuse, RZ ;  /* 0x0000000003047210 */ /* 0x080fe40007f3e0ff */
[----:B------:R-:W-:Y:S01]  /*67a00*/  PRMT R10, R10, 0x7773, RZ ;  /* 0x000077730a0a7816 */ /* 0x000fe200000000ff */
[----:B-1----:R-:W0:Y:S01]  /*67a10*/  LDC R8, c[0x0][0x248] ;  /* 0x00009200ff087b82 */ /* 0x002e220000000800 */
[----:B------:R-:W-:-:S02]  /*67a20*/  IADD3 R6, P6, R9, R0, RZ ;  /* 0x0000000009067210 */ /* 0x000fc40007fde0ff */
[-C--:B------:R-:W-:Y:S02]  /*67a30*/  LEA.HI.X.SX32 R5, R3, R2.reuse, 0x1, P1 ;  /* 0x0000000203057211 */ /* 0x080fe400008f0eff */
[----:B------:R-:W-:Y:S01]  /*67a40*/  LEA.HI.X.SX32 R7, R9, R2, 0x1, P6 ;  /* 0x0000000209077211 */ /* 0x000fe200030f0eff */
[----:B------:R-:W-:Y:S01]  /*67a50*/  IMAD R9, R12, 0x4, R9 ;  /* 0x000000040c097824 */ /* 0x000fe200078e0209 */
[----:B------:R-:W-:Y:S01]  /*67a60*/  PRMT R14, R14, 0x7773, RZ ;  /* 0x000077730e0e7816 */ /* 0x000fe200000000ff */
[----:B------:R1:W-:Y:S01]  /*67a70*/  @P3 STG.E.U8 desc[UR8][R4.64], R10 ;  /* 0x0000000a04003986 */ /* 0x0003e2000c101108 */
[----:B------:R-:W-:Y:S01]  /*67a80*/  PRMT R18, R18, 0x7773, RZ ;  /* 0x0000777312127816 */ /* 0x000fe200000000ff */
[----:B------:R-:W0:Y:S02]  /*67a90*/  LDC R3, c[0x0][0x248] ;  /* 0x00009200ff037b82 */ /* 0x000e240000000800 */
[----:B------:R1:W-:Y:S01]  /*67aa0*/  @P4 STG.E.U8 desc[UR8][R6.64], R14 ;  /* 0x0000000e06004986 */ /* 0x0003e2000c101108 */
[----:B----4-:R-:W-:Y:S01]  /*67ab0*/  ISETP.LT.AND P1, PT, R27, UR4, !P0 ;  /* 0x000000041b007c0c */ /* 0x010fe2000c721270 */
[----:B------:R-:W-:-:S02]  /*67ac0*/  ULDC UR4, c[0x0][0x248] ;  /* 0x0000920000047ab9 */ /* 0x000fc40000000800 */
[----:B------:R-:W4:Y:S01]  /*67ad0*/  LDL.LU R27, [R1+0x2f4] ;  /* 0x0002f400011b7983 */ /* 0x000f220000300800 */
[----:B------:R-:W-:Y:S01]  /*67ae0*/  PRMT R25, R22, 0x7773, RZ ;  /* 0x0000777316197816 */ /* 0x000fe200000000ff */
[----:B------:R-:W4:Y:S01]  /*67af0*/  LDC R12, c[0x0][0x248] ;  /* 0x00009200ff0c7b82 */ /* 0x000f220000000800 */
[C---:B-1----:R-:W-:Y:S02]  /*67b00*/  IADD3 R4, P3, R9.reuse, R0, RZ ;  /* 0x0000000009047210 */ /* 0x042fe40007f7e0ff */
[C---:B------:R-:W-:Y:S01]  /*67b10*/  ISETP.LT.AND P4, PT, R26.reuse, UR5, !P0 ;  /* 0x000000051a007c0c */ /* 0x040fe2000c781270 */
[----:B------:R-:W-:Y:S01]  /*67b20*/  ULDC UR5, c[0x0][0x22c] ;  /* 0x00008b0000057ab9 */ /* 0x000fe20000000800 */
[----:B------:R-:W-:Y:S01]  /*67b30*/  IMAD R7, R26, UR4, RZ ;  /* 0x000000041a077c24 */ /* 0x000fe2000f8e02ff */
[----:B------:R-:W-:Y:S01]  /*67b40*/  LEA.HI.X.SX32 R5, R9, R2, 0x1, P3 ;  /* 0x0000000209057211 */ /* 0x000fe200018f0eff */
[----:B------:R-:W4:Y:S01]  /*67b50*/  LDL.LU R26, [R1+0x2f8] ;  /* 0x0002f800011a7983 */ /* 0x000f220000300800 */
[----:B------:R-:W-:Y:S01]  /*67b60*/  ULDC UR4, c[0x0][0x22c] ;  /* 0x00008b0000047ab9 */ /* 0x000fe20000000800 */
[----:B------:R-:W1:Y:S02]  /*67b70*/  LDC R10, c[0x0][0x248] ;  /* 0x00009200ff0a7b82 */ /* 0x000e640000000800 */
[----:B------:R1:W-:Y:S01]  /*67b80*/  @P2 STG.E.U8 desc[UR8][R4.64], R18 ;  /* 0x0000001204002986 */ /* 0x0003e2000c101108 */
[----:B---3--:R-:W-:-:S03]  /*67b90*/  ISETP.LT.AND P3, PT, R28, UR6, !P0 ;  /* 0x000000061c007c0c */ /* 0x008fc6000c761270 */
[----:B------:R-:W3:Y:S01]  /*67ba0*/  LDL.LU R28, [R1+0x2fc] ;  /* 0x0002fc00011c7983 */ /* 0x000ee20000300800 */
[----:B------:R-:W-:Y:S01]  /*67bb0*/  PRMT R21, R11, 0x7770, RZ ;  /* 0x000077700b157816 */ /* 0x000fe200000000ff */
[----:B------:R-:W3:Y:S01]  /*67bc0*/  LDC R14, c[0x0][0x248] ;  /* 0x00009200ff0e7b82 */ /* 0x000ee20000000800 */
[----:B--2---:R-:W-:Y:S01]  /*67bd0*/  ISETP.LT.AND P2, PT, R29, UR4, !P0 ;  /* 0x000000041d007c0c */ /* 0x004fe2000c741270 */
[----:B0-----:R-:W-:Y:S01]  /*67be0*/  IMAD R9, R8, 0x8, R9 ;  /* 0x0000000808097824 */ /* 0x001fe200078e0209 */
[----:B------:R-:W2:Y:S05]  /*67bf0*/  LDL.LU R29, [R1+0x300] ;  /* 0x00030000011d7983 */ /* 0x000eaa0000300800 */
[----:B------:R-:W0:Y:S01]  /*67c00*/  LDC R8, c[0x0][0x248] ;  /* 0x00009200ff087b82 */ /* 0x000e220000000800 */
[----:B------:R-:W-:Y:S01]  /*67c10*/  IADD3 R6, P6, R7, R0, RZ ;  /* 0x0000000007067210 */ /* 0x000fe20007fde0ff */
[----:B-1----:R-:W-:Y:S01]  /*67c20*/  IMAD R13, R10, 0x4, R9 ;  /* 0x000000040a0d7824 */ /* 0x002fe200078e0209 */
[----:B------:R-:W-:-:S02]  /*67c30*/  ULDC UR4, c[0x0][0x22c] ;  /* 0x00008b0000047ab9 */ /* 0x000fc40000000800 */
[----:B------:R-:W-:Y:S02]  /*67c40*/  LEA.HI.X.SX32 R7, R7, R2, 0x1, P6 ;  /* 0x0000000207077211 */ /* 0x000fe400030f0eff */
[----:B------:R-:W-:Y:S01]  /*67c50*/  IADD3 R4, P6, R9, R0, RZ ;  /* 0x0000000009047210 */ /* 0x000fe20007fde0ff */
[----:B------:R-:W-:Y:S01]  /*67c60*/  IMAD R17, R3, 0x4, R13 ;  /* 0x0000000403117824 */ /* 0x000fe200078e020d */
[----:B------:R-:W1:Y:S01]  /*67c70*/  LDC R10, c[0x0][0x248] ;  /* 0x00009200ff0a7b82 */ /* 0x000e620000000800 */
[----:B------:R4:W-:Y:S01]  /*67c80*/  @P4 STG.E.U8 desc[UR8][R6.64], R25 ;  /* 0x0000001906004986 */ /* 0x0009e2000c101108 */
[----:B------:R-:W-:-:S05]  /*67c90*/  LEA.HI.X.SX32 R5, R9, R2, 0x1, P6 ;  /* 0x0000000209057211 */ /* 0x000fca00030f0eff */
[----:B------:R4:W-:Y:S01]  /*67ca0*/  @P5 STG.E.U8 desc[UR8][R4.64], R21 ;  /* 0x0000001504005986 */ /* 0x0009e2000c101108 */
[----:B------:R-:W1:Y:S01]  /*67cb0*/  LDC R9, c[0x0][0x248] ;  /* 0x00009200ff097b82 */ /* 0x000e620000000800 */
[----:B----4-:R-:W-:-:S07]  /*67cc0*/  IADD3 R6, P6, R13, R0, RZ ;  /* 0x000000000d067210 */ /* 0x010fce0007fde0ff */
[----:B------:R-:W4:Y:S01]  /*67cd0*/  LDC R3, c[0x0][0x248] ;  /* 0x00009200ff037b82 */ /* 0x000f220000000800 */
[----:B------:R-:W-:Y:S02]  /*67ce0*/  LEA.HI.X.SX32 R7, R13, R2, 0x1, P6 ;  /* 0x000000020d077211 */ /* 0x000fe400030f0eff */
[----:B------:R-:W-:Y:S02]  /*67cf0*/  IADD3 R4, P6, R17, R0, RZ ;  /* 0x0000000011047210 */ /* 0x000fe40007fde0ff */
[----:B------:R-:W-:Y:S01]  /*67d00*/  PRMT R25, R15, 0x7770, RZ ;  /* 0x000077700f197816 */ /* 0x000fe200000000ff */
[----:B0-----:R-:W-:Y:S01]  /*67d10*/  IMAD R13, R8, 0x4, R17 ;  /* 0x00000004080d7824 */ /* 0x001fe200078e0211 */
[----:B------:R-:W-:Y:S01]  /*67d20*/  LEA.HI.X.SX32 R5, R17, R2, 0x1, P6 ;  /* 0x0000000211057211 */ /* 0x000fe200030f0eff */
[----:B------:R-:W0:Y:S01]  /*67d30*/  LDC R8, c[0x0][0x248] ;  /* 0x00009200ff087b82 */ /* 0x000e220000000800 */
[----:B------:R-:W-:Y:S01]  /*67d40*/  ISETP.LT.AND P4, PT, R27, UR4, !P0 ;  /* 0x000000041b007c0c */ /* 0x000fe2000c781270 */
[----:B------:R-:W-:Y:S01]  /*67d50*/  ULDC UR4, c[0x0][0x22c] ;  /* 0x00008b0000047ab9 */ /* 0x000fe20000000800 */
[----:B------:R-:W4:Y:S01]  /*67d60*/  LDL.LU R27, [R1+0x304] ;  /* 0x00030400011b7983 */ /* 0x000f220000300800 */
[----:B------:R-:W-:-:S03]  /*67d70*/  PRMT R17, R19, 0x7770, RZ ;  /* 0x0000777013117816 */ /* 0x000fc600000000ff */
[----:B------:R1:W-:Y:S01]  /*67d80*/  @P1 STG.E.U8 desc[UR8][R6.64], R25 ;  /* 0x0000001906001986 */ /* 0x0003e2000c101108 */
[----:B------:R-:W-:Y:S01]  /*67d90*/  ISETP.LT.AND P5, PT, R26, UR4, !P0 ;  /* 0x000000041a007c0c */ /* 0x000fe2000c7a1270 */
[----:B------:R-:W-:Y:S02]  /*67da0*/  ULDC UR4, c[0x0][0x22c] ;  /* 0x00008b0000047ab9 */ /* 0x000fe40000000800 */
[----:B------:R-:W4:Y:S04]  /*67db0*/  LDL.LU R26, [R1+0x308] ;  /* 0x00030800011a7983 */ /* 0x000f280000300800 */
[----:B------:R4:W-:Y:S01]  /*67dc0*/  @P3 STG.E.U8 desc[UR8][R4.64], R17 ;  /* 0x0000001104003986 */ /* 0x0009e2000c101108 */
[----:B---3--:R-:W-:Y:S01]  /*67dd0*/  ISETP.LT.AND P1, PT, R28, UR4, !P0 ;  /* 0x000000041c007c0c */ /* 0x008fe2000c721270 */
[----:B------:R-:W-:-:S02]  /*67de0*/  ULDC UR4, c[0x0][0x22c] ;  /* 0x00008b0000047ab9 */ /* 0x000fc40000000800 */
[----:B------:R-:W3:Y:S01]  /*67df0*/  LDL.LU R28, [R1+0x30c] ;  /* 0x00030c00011c7983 */ /* 0x000ee20000300800 */
[----:B--2---:R-:W-:Y:S01]  /*67e00*/  ISETP.LT.AND P3, PT, R29, UR4, !P0 ;  /* 0x000000041d007c0c */ /* 0x004fe2000c761270 */
[----:B-1----:R-:W-:Y:S02]  /*67e10*/  IMAD R9, R9, 0x4, R13 ;  /* 0x0000000409097824 */ /* 0x002fe400078e020d */
[----:B------:R-:W2:Y:S01]  /*67e20*/  LDL.LU R29, [R1+0x310] ;  /* 0x00031000011d7983 */ /* 0x000ea20000300800 */
[----:B------:R-:W-:Y:S01]  /*67e30*/  IADD3 R6, P6, R13, R0, RZ ;  /* 0x000000000d067210 */ /* 0x000fe20007fde0ff */
[----:B------:R-:W-:Y:S01]  /*67e40*/  ULDC UR4, c[0x0][0x22c] ;  /* 0x00008b0000047ab9 */ /* 0x000fe20000000800 */
[----:B------:R-:W-:Y:S01]  /*67e50*/  PRMT R25, R23, 0x7770, RZ ;  /* 0x0000777017197816 */ /* 0x000fe200000000ff */
[----:B------:R-:W2:Y:S01]  /*67e60*/  LDL.LU R20, [R1+0x314] ;  /* 0x0003140001147983 */ /* 0x000ea20000300800 */
[----:B------:R-:W-:Y:S01]  /*67e70*/  LEA.HI.X.SX32 R7, R13, R2, 0x1, P6 ;  /* 0x000000020d077211 */ /* 0x000fe200030f0eff */
[----:B----4-:R-:W-:Y:S01]  /*67e80*/  IMAD R13, R3, 0x4, R9 ;  /* 0x00000004030d7824 */ /* 0x010fe200078e0209 */
[C---:B------:R-:W-:Y:S01]  /*67e90*/  IADD3 R4, P6, R9.reuse, R0, RZ ;  /* 0x0000000009047210 */ /* 0x040fe20007fde0ff */
[----:B------:R-:W1:Y:S02]  /*67ea0*/  LDC R3, c[0x0][0x248] ;  /* 0x00009200ff037b82 */ /* 0x000e640000000800 */
[----:B------:R4:W-:Y:S01]  /*67eb0*/  @P2 STG.E.U8 desc[UR8][R6.64], R25 ;  /* 0x0000001906002986 */ /* 0x0009e2000c101108 */
[----:B------:R-:W-:Y:S01]  /*67ec0*/  LEA.HI.X.SX32 R5, R9, R2, 0x1, P6 ;  /* 0x0000000209057211 */ /* 0x000fe200030f0eff */
[----:B0-----:R-:W-:Y:S01]  /*67ed0*/  IMAD R17, R8, 0x4, R13 ;  /* 0x0000000408117824 */ /* 0x001fe200078e020d */
[----:B------:R-:W-:-:S02]  /*67ee0*/  PRMT R21, R11, 0x7771, RZ ;  /* 0x000077710b157816 */ /* 0x000fc400000000ff */
[----:B----4-:R-:W-:-:S04]  /*67ef0*/  IADD3 R6, P6, R13, R0, RZ ;  /* 0x000000000d067210 */ /* 0x010fc80007fde0ff */
[----:B------:R-:W-:Y:S02]  /*67f00*/  LEA.HI.X.SX32 R7, R13, R2, 0x1, P6 ;  /* 0x000000020d077211 */ /* 0x000fe400030f0eff */
[----:B------:R-:W-:Y:S01]  /*67f10*/  IADD3 R8, P6, R17, R0, RZ ;  /* 0x0000000011087210 */ /* 0x000fe20007fde0ff */
[----:B------:R-:W-:Y:S01]  /*67f20*/  @P4 STG.E.U8 desc[UR8][R4.64], R21 ;  /* 0x0000001504004986 */ /* 0x000fe2000c101108 */
[----:B------:R-:W-:Y:S02]  /*67f30*/  PRMT R25, R19, 0x7771, RZ ;  /* 0x0000777113197816 */ /* 0x000fe400000000ff */
[----:B------:R-:W-:Y:S02]  /*67f40*/  LEA.HI.X.SX32 R9, R17, R2, 0x1, P6 ;  /* 0x0000000211097211 */ /* 0x000fe400030f0eff */
[----:B------:R-:W-:Y:S01]  /*67f50*/  ISETP.LT.AND P2, PT, R27, UR4, !P0 ;  /* 0x000000041b007c0c */ /* 0x000fe2000c741270 */
[----:B------:R-:W-:Y:S01]  /*67f60*/  ULDC UR4, c[0x0][0x22c] ;  /* 0x00008b0000047ab9 */ /* 0x000fe20000000800 */
[----:B------:R-:W-:-:S05]  /*67f70*/  PRMT R27, R15, 0x7771, RZ ;  /* 0x000077710f1b7816 */ /* 0x000fca00000000ff */
        /* <DEDUP_REMOVED lines=9> */
[----:B------:R-:W-:Y:S02]  /*68010*/  IMAD R17, R10, 0x4, R17 ;  /* 0x000000040a117824 */ /* 0x000fe400078e0211 */
[----:B------:R-:W2:Y:S01]  /*68020*/  LDL.LU R29, [R1+0x124] ;  /* 0x00012400011d7983 */ /* 0x000ea20000300800 */
[----:B------:R-:W4:Y:S01]  /*68030*/  LDC R10, c[0x0][0x248] ;  /* 0x00009200ff0a7b82 */ /* 0x000f220000000800 */
[----:B0-----:R-:W-:Y:S01]  /*68040*/  PRMT R27, R23, 0x7771, RZ ;  /* 0x00007771171b7816 */ /* 0x001fe200000000ff */
[----:B-1----:R-:W-:Y:S01]  /*68050*/  IMAD R13, R3, 0x4, R17 ;  /* 0x00000004030d7824 */ /* 0x002fe200078e0211 */
[----:B------:R-:W-:Y:S01]  /*68060*/  IADD3 R4, P6, R17, R0, RZ ;  /* 0x0000000011047210 */ /* 0x000fe20007fde0ff */
[----:B------:R-:W-:-:S04]  /*68070*/  ULDC UR4, c[0x0][0x22c] ;  /* 0x00008b0000047ab9 */ /* 0x000fc80000000800 */
[----:B------:R-:W0:Y:S01]  /*68080*/  LDC R3, c[0x0][0x248] ;  /* 0x00009200ff037b82 */ /* 0x000e220000000800 */
[----:B------:R-:W-:Y:S02]  /*68090*/  LEA.HI.X.SX32 R5, R17, R2, 0x1, P6 ;  /* 0x0000000211057211 */ /* 0x000fe400030f0eff */
[----:B------:R-:W-:-:S04]  /*680a0*/  IADD3 R6, P6, R13, R0, RZ ;  /* 0x000000000d067210 */ /* 0x000fc80007fde0ff */
[----:B------:R-:W-:Y:S01]  /*680b0*/  LEA.HI.X.SX32 R7, R13, R2, 0x1, P6 ;  /* 0x000000020d077211 */ /* 0x000fe200030f0eff */
[----:B------:R-:W-:Y:S01]  /*680c0*/  IMAD R13, R12, 0x4, R13 ;  /* 0x000000040c0d7824 */ /* 0x000fe200078e020d */
[----:B------:R1:W-:Y:S04]  /*680d0*/  @P3 STG.E.U8 desc[UR8][R4.64], R27 ;  /* 0x0000001b04003986 */ /* 0x0003e8000c101108 */
[C---:B------:R-:W-:Y:S01]  /*680e0*/  IADD3 R8, P6, R13.reuse, R0, RZ ;  /* 0x000000000d087210 */ /* 0x040fe20007fde0ff */
[----:B----4-:R-:W-:Y:S02]  /*680f0*/  IMAD R17, R10, 0x4, R13 ;  /* 0x000000040a117824 */ /* 0x010fe400078e020d */
[----:B------:R-:W4:Y:S01]  /*68100*/  LDC R10, c[0x0][0x248] ;  /* 0x00009200ff0a7b82 */ /* 0x000f220000000800 */
[----:B------:R-:W-:-:S02]  /*68110*/  LEA.HI.X.SX32 R9, R13, R2, 0x1, P6 ;  /* 0x000000020d097211 */ /* 0x000fc400030f0eff */
[----:B-1----:R-:W-:Y:S02]  /*68120*/  IADD3 R4, P6, R17, R0, RZ ;  /* 0x0000000011047210 */ /* 0x002fe40007fde0ff */
[----:B------:R-:W-:Y:S02]  /*68130*/  PRMT R21, R11, 0x7772, RZ ;  /* 0x000077720b157816 */ /* 0x000fe400000000ff */
[----:B------:R-:W-:Y:S01]  /*68140*/  PRMT R27, R15, 0x7772, RZ ;  /* 0x000077720f1b7816 */ /* 0x000fe200000000ff */
[----:B0-----:R-:W-:Y:S01]  /*68150*/  IMAD R3, R3, 0x4, R17 ;  /* 0x0000000403037824 */ /* 0x001fe200078e0211 */
[----:B------:R-:W-:Y:S02]  /*68160*/  LEA.HI.X.SX32 R5, R17, R2, 0x1, P6 ;  /* 0x0000000211057211 */ /* 0x000fe400030f0eff */
[----:B------:R-:W-:Y:S01]  /*68170*/  PRMT R25, R19, 0x7772, RZ ;  /* 0x0000777213197816 */ /* 0x000fe200000000ff */
[----:B------:R0:W-:Y:S04]  /*68180*/  @P2 STG.E.U8 desc[UR8][R6.64], R21 ;  /* 0x0000001506002986 */ /* 0x0001e8000c101108 */
[----:B------:R-:W-:Y:S04]  /*68190*/  @P4 STG.E.U8 desc[UR8][R8.64], R27 ;  /* 0x0000001b08004986 */ /* 0x000fe8000c101108 */
[----:B------:R1:W-:Y:S01]  /*681a0*/  @P5 STG.E.U8 desc[UR8][R4.64], R25 ;  /* 0x0000001904005986 */ /* 0x0003e2000c101108 */
[C---:B------:R-:W-:Y:S01]  /*681b0*/  IADD3 R12, P5, R3.reuse, R0, RZ ;  /* 0x00000000030c7210 */ /* 0x040fe20007fbe0ff */
[----:B0-----:R-:W-:Y:S01]  /*681c0*/  IMAD R7, R16, 0x4, R3 ;  /* 0x0000000410077824 */ /* 0x001fe200078e0203 */
[----:B------:R-:W-:Y:S01]  /*681d0*/  ISETP.LT.AND P3, PT, R20, UR4, !P0 ;  /* 0x0000000414007c0c */ /* 0x000fe2000c761270 */
[----:B------:R-:W-:Y:S01]  /*681e0*/  ULDC UR4, c[0x0][0x22c] ;  /* 0x00008b0000047ab9 */ /* 0x000fe20000000800 */
[----:B------:R-:W-:Y:S01]  /*681f0*/  LEA.HI.X.SX32 R13, R3, R2, 0x1, P5 ;  /* 0x00000002030d7211 */ /* 0x000fe200028f0eff */
[----:B------:R-:W-:Y:S01]  /*68200*/  IMAD R3, R14, 0x4, R7 ;  /* 0x000000040e037824 */ /* 0x000fe200078e0207 */
[----:B------:R-:W-:Y:S01]  /*68210*/  ISETP.LT.AND P2, PT, R26, UR4, !P0 ;  /* 0x000000041a007c0c */ /* 0x000fe2000c741270 */
[----:B------:R-:W-:Y:S01]  /*68220*/  ULDC UR4, c[0x0][0x22c] ;  /* 0x00008b0000047ab9 */ /* 0x000fe20000000800 */
[-C--:B-1----:R-:W-:Y:S01]  /*68230*/  IADD3 R4, P6, R7, R0.reuse, RZ ;  /* 0x0000000007047210 */ /* 0x082fe20007fde0ff */
[----:B----4-:R-:W-:Y:S01]  /*68240*/  IMAD R17, R10, 0x4, R3 ;  /* 0x000000040a117824 */ /* 0x010fe200078e0203 */
[----:B---3--:R-:W-:Y:S01]  /*68250*/  ISETP.LT.AND P4, PT, R28, UR4, !P0 ;  /* 0x000000041c007c0c */ /* 0x008fe2000c781270 */
[----:B------:R-:W-:Y:S01]  /*68260*/  ULDC UR4, c[0x0][0x248] ;  /* 0x0000920000047ab9 */ /* 0x000fe20000000800 */
[----:B------:R-:W-:-:S02]  /*68270*/  IADD3 R8, P5, R3, R0, RZ ;  /* 0x0000000003087210 */ /* 0x000fc40007fbe0ff */
[----:B------:R-:W-:Y:S02]  /*68280*/  LEA.HI.X.SX32 R5, R7, R2, 0x1, P6 ;  /* 0x0000000207057211 */ /* 0x000fe400030f0eff */
[----:B------:R-:W-:Y:S02]  /*68290*/  IADD3 R16, P6, R17, R0, RZ ;  /* 0x0000000011107210 */ /* 0x000fe40007fde0ff */
[----:B------:R-:W-:Y:S02]  /*682a0*/  PRMT R27, R23, 0x7772, RZ ;  /* 0x00007772171b7816 */ /* 0x000fe400000000ff */
[----:B------:R-:W-:Y:S02]  /*682b0*/  PRMT R11, R11, 0x7773, RZ ;  /* 0x000077730b0b7816 */ /* 0x000fe400000000ff */
[----:B------:R-:W-:Y:S02]  /*682c0*/  PRMT R15, R15, 0x7773, RZ ;  /* 0x000077730f0f7816 */ /* 0x000fe400000000ff */
[----:B------:R-:W-:-:S02]  /*682d0*/  LEA.HI.X.SX32 R9, R3, R2, 0x1, P5 ;  /* 0x0000000203097211 */ /* 0x000fc400028f0eff */
[----:B------:R-:W-:Y:S02]  /*682e0*/  PRMT R19, R19, 0x7773, RZ ;  /* 0x0000777313137816 */ /* 0x000fe400000000ff */
[----:B------:R-:W-:Y:S01]  /*682f0*/  LEA.HI.X.SX32 R17, R17, R2, 0x1, P6 ;  /* 0x0000000211117211 */ /* 0x000fe200030f0eff */
[----:B------:R0:W-:Y:S04]  /*68300*/  @P1 STG.E.U8 desc[UR8][R12.64], R27 ;  /* 0x0000001b0c001986 */ /* 0x0001e8000c101108 */
[----:B------:R0:W-:Y:S04]  /*68310*/  @P3 STG.E.U8 desc[UR8][R4.64], R11 ;  /* 0x0000000b04003986 */ /* 0x0001e8000c101108 */
[----:B------:R0:W-:Y:S01]  /*68320*/  @P2 STG.E.U8 desc[UR8][R8.64], R15 ;  /* 0x0000000f08002986 */ /* 0x0001e2000c101108 */
[----:B------:R-:W-:-:S03]  /*68330*/  PRMT R23, R23, 0x7773, RZ ;  /* 0x0000777317177816 */ /* 0x000fc600000000ff */
[----:B------:R0:W-:Y:S01]  /*68340*/  @P4 STG.E.U8 desc[UR8][R16.64], R19 ;  /* 0x0000001310004986 */ /* 0x0001e2000c101108 */
[C---:B--2---:R-:W-:Y:S01]  /*68350*/  ISETP.LT.AND P0, PT, R29.reuse, UR5, !P0 ;  /* 0x000000051d007c0c */ /* 0x044fe2000c701270 */
[----:B------:R-:W-:-:S05]  /*68360*/  IMAD R21, R29, UR4, RZ ;  /* 0x000000041d157c24 */ /* 0x000fca000f8e02ff */
[----:B------:R-:W-:-:S04]  /*68370*/  IADD3 R6, P1, R21, R0, RZ ;  /* 0x0000000015067210 */ /* 0x000fc80007f3e0ff */
[----:B------:R-:W-:-:S03]  /*68380*/  LEA.HI.X.SX32 R7, R21, R2, 0x1, P1 ;  /* 0x0000000215077211 */ /* 0x000fc600008f0eff */
[----:B0-----:R-:W-:Y:S06]  /*68390*/  @!P0 EXIT ;  /* 0x000000000000894d */ /* 0x001fec0003800000 */
[----:B------:R-:W-:Y:S01]  /*683a0*/  STG.E.U8 desc[UR8][R6.64], R23 ;  /* 0x0000001706007986 */ /* 0x000fe2000c101108 */
[----:B------:R-:W-:Y:S05]  /*683b0*/  EXIT ;  /* 0x000000000000794d */ /* 0x000fea0003800000 */
.L_x_3:
[----:B------:R-:W-:-:S00]  /*683c0*/  BRA `(.L_x_3) ;  /* 0xfffffffc00fc7947 */ /* 0x000fc0000383ffff */
[----:B------:R-:W-:-:S00]  /*683d0*/  NOP ;  /* 0x0000000000007918 */ /* 0x000fc00000000000 */
        /* <DEDUP_REMOVED lines=10> */
.L_x_4:


//--------------------- .nv.shared.matmul_kernel  --------------------------
	.section	.nv.shared.matmul_kernel,"aw",@nobits
	.sectionflags	@""
	.align	16
	.zero		1024


//--------------------- .nv.shared.reserved.0     --------------------------
	.section	.nv.shared.reserved.0,"aw",@nobits
	.weak		__nv_reservedSMEM_offset_0_alias
	.size		__nv_reservedSMEM_offset_0_alias, 0, 0
	.other		__nv_reservedSMEM_offset_0_alias,@"STO_CUDA_RESERVED_SHARED STV_DEFAULT"
__nv_reservedSMEM_offset_0_alias:
	.zero		0


//--------------------- .nv.constant0.matmul_kernel --------------------------
	.section	.nv.constant0.matmul_kernel,"a",@progbits
	.sectionflags	@""
	.align	4
.nv.constant0.matmul_kernel:
	.zero		608


//--------------------- SYMBOLS --------------------------

	.type		.nv.reservedSmem.offset0,@object
	.size		.nv.reservedSmem.offset0,0x4
